	.target	sm_90a

	.elftype	@"ET_EXEC"


//--------------------- .note.nv.tkinfo           --------------------------
	.section	.note.nv.tkinfo,"",@"SHT_NOTE"
	.sectionflags	@"SHF_NOTE_NV_TKINFO"
	.tkinfo
        /*0018*/ 	.word	0x00000002
        /*0030*/ 	.string	""
        /*0030*/ 	.string	"ptxas"
        /*0030*/ 	.string	"Cuda compilation tools, release 13.0, V13.0.88"
        /*0030*/ 	.string	"Build cuda_13.0.r13.0/compiler.36424714_0"
        /*0030*/ 	.string	"-v  -suppress-debug-info  -lineinfo  -arch sm_90a "



//--------------------- .note.nv.cuinfo           --------------------------
	.section	.note.nv.cuinfo,"",@"SHT_NOTE"
	.sectionflags	@"SHF_NOTE_NV_CUINFO"
        /*0018*/ 	.short	0x0002
        /*001a*/ 	.short	0x005a
        /*001c*/ 	.short	0x0082
	.zero		2


//--------------------- .nv.info                  --------------------------
	.section	.nv.info,"",@"SHT_CUDA_INFO"
	.align	4


	//----- nvinfo : EIATTR_REGCOUNT
	.align		4
        /*0000*/ 	.byte	0x04, 0x2f
        /*0002*/ 	.short	(.L_1 - .L_0)
	.align		4
.L_0:
        /*0004*/ 	.word	index@(matmul_kernel)
        /*0008*/ 	.word	0x00000020


	//----- nvinfo : EIATTR_FRAME_SIZE
	.align		4
.L_1:
        /*000c*/ 	.byte	0x04, 0x11
        /*000e*/ 	.short	(.L_3 - .L_2)
	.align		4
.L_2:
        /*0010*/ 	.word	index@(matmul_kernel)
        /*0014*/ 	.word	0x000008f8


	//----- nvinfo : EIATTR_MIN_STACK_SIZE
	.align		4
.L_3:
        /*0018*/ 	.byte	0x04, 0x12
        /*001a*/ 	.short	(.L_5 - .L_4)
	.align		4
.L_4:
        /*001c*/ 	.word	index@(matmul_kernel)
        /*0020*/ 	.word	0x000008f8
.L_5:


//--------------------- .nv.compat                --------------------------
	.section	.nv.compat,"",@"SHT_CUDA_COMPAT_INFO"
	.align	4
        /*0000*/ 	.byte	0x02, 0x09, 0x01, 0x00, 0x02, 0x02, 0x02, 0x00, 0x02, 0x05, 0x05, 0x00, 0x03, 0x07, 0x01, 0x01
        /*0010*/ 	.byte	0x02, 0x03, 0x00, 0x00, 0x02, 0x06, 0x01, 0x00, 0x04, 0x0b, 0x08, 0x00, 0x00, 0x00, 0x00, 0x00
        /*0020*/ 	.byte	0x00, 0x00, 0x00, 0x00


//--------------------- .nv.info.matmul_kernel    --------------------------
	.section	.nv.info.matmul_kernel,"",@"SHT_CUDA_INFO"
	.sectionflags	@""
	.align	4


	//----- nvinfo : EIATTR_CUDA_API_VERSION
	.align		4
        /*0000*/ 	.byte	0x04, 0x37
        /*0002*/ 	.short	(.L_7 - .L_6)
.L_6:
        /*0004*/ 	.word	0x00000082


	//----- nvinfo : EIATTR_KPARAM_INFO
	.align		4
.L_7:
        /*0008*/ 	.byte	0x04, 0x17
        /*000a*/ 	.short	(.L_9 - .L_8)
.L_8:
        /*000c*/ 	.word	0x00000000
        /*0010*/ 	.short	0x000d
        /*0012*/ 	.short	0x0048
        /*0014*/ 	.byte	0x00, 0xf4, 0x21, 0x00


	//----- nvinfo : EIATTR_KPARAM_INFO
	.align		4
.L_9:
        /*0018*/ 	.byte	0x04, 0x17
        /*001a*/ 	.short	(.L_11 - .L_10)
.L_10:
        /*001c*/ 	.word	0x00000000
        /*0020*/ 	.short	0x000c
        /*0022*/ 	.short	0x0040
        /*0024*/ 	.byte	0x00, 0xf4, 0x21, 0x00


	//----- nvinfo : EIATTR_KPARAM_INFO
	.align		4
.L_11:
        /*0028*/ 	.byte	0x04, 0x17
        /*002a*/ 	.short	(.L_13 - .L_12)
.L_12:
        /*002c*/ 	.word	0x00000000
        /*0030*/ 	.short	0x000b
        /*0032*/ 	.short	0x0038
        /*0034*/ 	.byte	0x00, 0xf0, 0x11, 0x00


	//----- nvinfo : EIATTR_KPARAM_INFO
	.align		4
.L_13:
        /*0038*/ 	.byte	0x04, 0x17
        /*003a*/ 	.short	(.L_15 - .L_14)
.L_14:
        /*003c*/ 	.word	0x00000000
        /*0040*/ 	.short	0x000a
        /*0042*/ 	.short	0x0034
        /*0044*/ 	.byte	0x00, 0xf0, 0x11, 0x00


	//----- nvinfo : EIATTR_KPARAM_INFO
	.align		4
.L_15:
        /*0048*/ 	.byte	0x04, 0x17
        /*004a*/ 	.short	(.L_17 - .L_16)
.L_16:
        /*004c*/ 	.word	0x00000000
        /*0050*/ 	.short	0x0009
        /*0052*/ 	.short	0x0030
        /*0054*/ 	.byte	0x00, 0xf0, 0x11, 0x00


	//----- nvinfo : EIATTR_KPARAM_INFO
	.align		4
.L_17:
        /*0058*/ 	.byte	0x04, 0x17
        /*005a*/ 	.short	(.L_19 - .L_18)
.L_18:
        /*005c*/ 	.word	0x00000000
        /*0060*/ 	.short	0x0008
        /*0062*/ 	.short	0x002c
        /*0064*/ 	.byte	0x00, 0xf0, 0x11, 0x00


	//----- nvinfo : EIATTR_KPARAM_INFO
	.align		4
.L_19:
        /*0068*/ 	.byte	0x04, 0x17
        /*006a*/ 	.short	(.L_21 - .L_20)
.L_20:
        /*006c*/ 	.word	0x00000000
        /*0070*/ 	.short	0x0007
        /*0072*/ 	.short	0x0028
        /*0074*/ 	.byte	0x00, 0xf0, 0x11, 0x00


	//----- nvinfo : EIATTR_KPARAM_INFO
	.align		4
.L_21:
        /*0078*/ 	.byte	0x04, 0x17
        /*007a*/ 	.short	(.L_23 - .L_22)
.L_22:
        /*007c*/ 	.word	0x00000000
        /*0080*/ 	.short	0x0006
        /*0082*/ 	.short	0x0024
        /*0084*/ 	.byte	0x00, 0xf0, 0x11, 0x00


	//----- nvinfo : EIATTR_KPARAM_INFO
	.align		4
.L_23:
        /*0088*/ 	.byte	0x04, 0x17
        /*008a*/ 	.short	(.L_25 - .L_24)
.L_24:
        /*008c*/ 	.word	0x00000000
        /*0090*/ 	.short	0x0005
        /*0092*/ 	.short	0x0020
        /*0094*/ 	.byte	0x00, 0xf0, 0x11, 0x00


	//----- nvinfo : EIATTR_KPARAM_INFO
	.align		4
.L_25:
        /*0098*/ 	.byte	0x04, 0x17
        /*009a*/ 	.short	(.L_27 - .L_26)
.L_26:
        /*009c*/ 	.word	0x00000000
        /*00a0*/ 	.short	0x0004
        /*00a2*/ 	.short	0x001c
        /*00a4*/ 	.byte	0x00, 0xf0, 0x11, 0x00


	//----- nvinfo : EIATTR_KPARAM_INFO
	.align		4
.L_27:
        /*00a8*/ 	.byte	0x04, 0x17
        /*00aa*/ 	.short	(.L_29 - .L_28)
.L_28:
        /*00ac*/ 	.word	0x00000000
        /*00b0*/ 	.short	0x0003
        /*00b2*/ 	.short	0x0018
        /*00b4*/ 	.byte	0x00, 0xf0, 0x11, 0x00


	//----- nvinfo : EIATTR_KPARAM_INFO
	.align		4
.L_29:
        /*00b8*/ 	.byte	0x04, 0x17
        /*00ba*/ 	.short	(.L_31 - .L_30)
.L_30:
        /*00bc*/ 	.word	0x00000000
        /*00c0*/ 	.short	0x0002
        /*00c2*/ 	.short	0x0010
        /*00c4*/ 	.byte	0x00, 0xf4, 0x21, 0x00


	//----- nvinfo : EIATTR_KPARAM_INFO
	.align		4
.L_31:
        /*00c8*/ 	.byte	0x04, 0x17
        /*00ca*/ 	.short	(.L_33 - .L_32)
.L_32:
        /*00cc*/ 	.word	0x00000000
        /*00d0*/ 	.short	0x0001
        /*00d2*/ 	.short	0x0008
        /*00d4*/ 	.byte	0x00, 0xf4, 0x21, 0x00


	//----- nvinfo : EIATTR_KPARAM_INFO
	.align		4
.L_33:
        /*00d8*/ 	.byte	0x04, 0x17
        /*00da*/ 	.short	(.L_35 - .L_34)
.L_34:
        /*00dc*/ 	.word	0x00000000
        /*00e0*/ 	.short	0x0000
        /*00e2*/ 	.short	0x0000
        /*00e4*/ 	.byte	0x00, 0xf4, 0x21, 0x00


	//----- nvinfo : EIATTR_SPARSE_MMA_MASK
	.align		4
.L_35:
        /*00e8*/ 	.byte	0x03, 0x50
        /*00ea*/ 	.short	0x0000


	//----- nvinfo : EIATTR_MAXREG_COUNT
	.align		4
        /*00ec*/ 	.byte	0x03, 0x1b
        /*00ee*/ 	.short	0x00ff


	//----- nvinfo : EIATTR_NUM_BARRIERS
	.align		4
        /*00f0*/ 	.byte	0x02, 0x4c
        /*00f2*/ 	.byte	0x01
	.zero		1


	//----- nvinfo : EIATTR_ANNOTATIONS
	.align		4
        /*00f4*/ 	.byte	0x04, 0x55
        /*00f6*/ 	.short	(.L_37 - .L_36)


	//   ....[0]....
.L_36:
        /*00f8*/ 	.word	0x00000001
        /*00fc*/ 	.byte	0x70, 0x05, 0x00, 0x00, 0x01, 0x00, 0x00, 0x00, 0xa0, 0x05, 0x00, 0x00, 0x01, 0x00, 0x00, 0x00
        /* <DEDUP_REMOVED lines=1155> */
        /*493c*/ 	.byte	0x30, 0x7f, 0x01, 0x00, 0x01, 0x00, 0x00, 0x00, 0x40, 0x7f, 0x01, 0x00


	//----- nvinfo : EIATTR_MERCURY_ISA_VERSION
	.align		4
.L_37:
        /*4948*/ 	.byte	0x03, 0x5f
        /*494a*/ 	.short	0x0101


	//----- nvinfo : EIATTR_EXIT_INSTR_OFFSETS
	.align		4
        /*494c*/ 	.byte	0x04, 0x1c
        /*494e*/ 	.short	(.L_39 - .L_38)


	//   ....[0]....
.L_38:
        /*4950*/ 	.word	0x00018af0


	//   ....[1]....
        /*4954*/ 	.word	0x00018b10


	//----- nvinfo : EIATTR_REQNTID
	.align		4
.L_39:
        /*4958*/ 	.byte	0x04, 0x10
        /*495a*/ 	.short	(.L_41 - .L_40)
.L_40:
        /*495c*/ 	.word	0x00000080
        /*4960*/ 	.word	0x00000001
        /*4964*/ 	.word	0x00000001


	//----- nvinfo : EIATTR_CBANK_PARAM_SIZE
	.align		4
.L_41:
        /*4968*/ 	.byte	0x03, 0x19
        /*496a*/ 	.short	0x0050


	//----- nvinfo : EIATTR_PARAM_CBANK
	.align		4
        /*496c*/ 	.byte	0x04, 0x0a
        /*496e*/ 	.short	(.L_43 - .L_42)
	.align		4
.L_42:
        /*4970*/ 	.word	index@(.nv.constant0.matmul_kernel)
        /*4974*/ 	.short	0x0210
        /*4976*/ 	.short	0x0050


	//----- nvinfo : EIATTR_SW_WAR
	.align		4
.L_43:
        /*4978*/ 	.byte	0x04, 0x36
        /*497a*/ 	.short	(.L_45 - .L_44)
.L_44:
        /*497c*/ 	.word	0x00000008
.L_45:


//--------------------- .nv.callgraph             --------------------------
	.section	.nv.callgraph,"",@"SHT_CUDA_CALLGRAPH"
	.align	4
	.sectionentsize	8
	.align		4
        /*0000*/ 	.word	0x00000000
	.align		4
        /*0004*/ 	.word	0xffffffff
	.align		4
        /*0008*/ 	.word	0x00000000
	.align		4
        /*000c*/ 	.word	0xfffffffe
	.align		4
        /*0010*/ 	.word	0x00000000
	.align		4
        /*0014*/ 	.word	0xfffffffd
	.align		4
        /*0018*/ 	.word	0x00000000
	.align		4
        /*001c*/ 	.word	0xfffffffc


//--------------------- .text.matmul_kernel       --------------------------
	.section	.text.matmul_kernel,"ax",@progbits
	.align	128
        .global         matmul_kernel
        .type           matmul_kernel,@function
        .size           matmul_kernel,(.L_x_4 - matmul_kernel)
        .other          matmul_kernel,@"STO_CUDA_ENTRY STV_DEFAULT"
matmul_kernel:
.text.matmul_kernel:
[----:B------:R-:W0:Y:S08]  /*0000*/  LDC R1, c[0x0][0x28] ;  /* 0x00000a00ff017b82 */ /* 0x000e300000000800 */
[----:B------:R-:W1:Y:S01]  /*0010*/  LDC.64 R4, c[0x0][0x228] ;  /* 0x00008a00ff047b82 */ /* 0x000e620000000a00 */
[----:B------:R-:W2:Y:S01]  /*0020*/  S2R R16, SR_TID.X ;  /* 0x0000000000107919 */ /* 0x000ea20000002100 */
[----:B------:R-:W-:Y:S01]  /*0030*/  ULDC UR4, c[0x0][0x230] ;  /* 0x00008c0000047ab9 */ /* 0x000fe20000000800 */
[----:B0-----:R-:W-:Y:S01]  /*0040*/  VIADD R1, R1, 0xfffff708 ;  /* 0xfffff70801017836 */ /* 0x001fe20000000000 */
[----:B------:R-:W-:Y:S01]  /*0050*/  UIADD3 UR4, UR4, 0x7f, URZ ;  /* 0x0000007f04047890 */ /* 0x000fe2000fffe03f */
[----:B------:R-:W-:Y:S01]  /*0060*/  ULDC.64 UR6, c[0x0][0x208] ;  /* 0x0000820000067ab9 */ /* 0x000fe20000000a00 */
[----:B------:R-:W-:-:S02]  /*0070*/  ULDC UR18, c[0x0][0x230] ;  /* 0x00008c0000127ab9 */ /* 0x000fc40000000800 */
[----:B------:R-:W-:Y:S01]  /*0080*/  UISETP.GT.AND UP0, UPT, UR4, 0x7f, UPT ;  /* 0x0000007f0400788c */ /* 0x000fe2000bf04270 */
[----:B-1----:R-:W-:-:S05]  /*0090*/  VIADD R0, R5, 0x7f ;  /* 0x0000007f05007836 */ /* 0x002fca0000000000 */
[----:B------:R-:W-:-:S04]  /*00a0*/  SHF.R.S32.HI R3, RZ, 0x1f, R0 ;  /* 0x0000001fff037819 */ /* 0x000fc80000011400 */
[----:B------:R-:W-:-:S04]  /*00b0*/  LEA.HI R3, R3, R0, RZ, 0x7 ;  /* 0x0000000003037211 */ /* 0x000fc800078f38ff */
[----:B------:R-:W-:Y:S02]  /*00c0*/  SHF.R.S32.HI R0, RZ, 0x7, R3 ;  /* 0x00000007ff007819 */ /* 0x000fe40000011403 */
[----:B------:R-:W0:Y:S03]  /*00d0*/  S2R R3, SR_CTAID.X ;  /* 0x0000000000037919 */ /* 0x000e260000002500 */
[----:B------:R-:W-:-:S05]  /*00e0*/  IMAD.SHL.U32 R0, R0, 0x8, RZ ;  /* 0x0000000800007824 */ /* 0x000fca00078e00ff */
[-C--:B------:R-:W-:Y:S02]  /*00f0*/  IABS R9, R0.reuse ;  /* 0x0000000000097213 */ /* 0x080fe40000000000 */
[----:B------:R-:W-:Y:S02]  /*0100*/  IABS R12, R0 ;  /* 0x00000000000c7213 */ /* 0x000fe40000000000 */
[----:B------:R-:W1:Y:S08]  /*0110*/  I2F.RP R2, R9 ;  /* 0x0000000900027306 */ /* 0x000e700000209400 */
[----:B-1----:R-:W1:Y:S01]  /*0120*/  MUFU.RCP R2, R2 ;  /* 0x0000000200027308 */ /* 0x002e620000001000 */
[----:B0-----:R-:W-:Y:S01]  /*0130*/  IABS R10, R3 ;  /* 0x00000003000a7213 */ /* 0x001fe20000000000 */
[----:B-1----:R-:W-:-:S02]  /*0140*/  VIADD R6, R2, 0xffffffe ;  /* 0x0ffffffe02067836 */ /* 0x002fc40000000000 */
[----:B------:R-:W-:-:S04]  /*0150*/  IMAD.MOV R2, RZ, RZ, -R12 ;  /* 0x000000ffff027224 */ /* 0x000fc800078e0a0c */
[----:B------:R0:W1:Y:S02]  /*0160*/  F2I.FTZ.U32.TRUNC.NTZ R7, R6 ;  /* 0x0000000600077305 */ /* 0x000064000021f000 */
[----:B0-----:R-:W-:Y:S02]  /*0170*/  IMAD.MOV.U32 R6, RZ, RZ, RZ ;  /* 0x000000ffff067224 */ /* 0x001fe400078e00ff */
[----:B-1----:R-:W-:-:S04]  /*0180*/  IMAD.MOV R8, RZ, RZ, -R7 ;  /* 0x000000ffff087224 */ /* 0x002fc800078e0a07 */
[----:B------:R-:W-:Y:S02]  /*0190*/  IMAD R11, R8, R9, RZ ;  /* 0x00000009080b7224 */ /* 0x000fe400078e02ff */
[----:B------:R-:W-:Y:S02]  /*01a0*/  IMAD.MOV.U32 R8, RZ, RZ, R10 ;  /* 0x000000ffff087224 */ /* 0x000fe400078e000a */
[----:B------:R-:W-:-:S06]  /*01b0*/  IMAD.HI.U32 R7, R7, R11, R6 ;  /* 0x0000000b07077227 */ /* 0x000fcc00078e0006 */
[----:B------:R-:W-:-:S04]  /*01c0*/  IMAD.HI.U32 R7, R7, R8, RZ ;  /* 0x0000000807077227 */ /* 0x000fc800078e00ff */
[----:B------:R-:W-:-:S05]  /*01d0*/  IMAD R2, R7, R2, R8 ;  /* 0x0000000207027224 */ /* 0x000fca00078e0208 */
[----:B------:R-:W-:-:S13]  /*01e0*/  ISETP.GT.U32.AND P1, PT, R9, R2, PT ;  /* 0x000000020900720c */ /* 0x000fda0003f24070 */
[----:B------:R-:W-:Y:S02]  /*01f0*/  @!P1 IMAD.IADD R2, R2, 0x1, -R9 ;  /* 0x0000000102029824 */ /* 0x000fe400078e0a09 */
[----:B------:R-:W-:Y:S01]  /*0200*/  @!P1 VIADD R7, R7, 0x1 ;  /* 0x0000000107079836 */ /* 0x000fe20000000000 */
[----:B------:R-:W-:Y:S02]  /*0210*/  ISETP.NE.AND P1, PT, R0, RZ, PT ;  /* 0x000000ff0000720c */ /* 0x000fe40003f25270 */
[----:B------:R-:W-:Y:S02]  /*0220*/  ISETP.GE.U32.AND P0, PT, R2, R9, PT ;  /* 0x000000090200720c */ /* 0x000fe40003f06070 */
[----:B------:R-:W-:-:S04]  /*0230*/  LOP3.LUT R2, R3, R0, RZ, 0x3c, !PT ;  /* 0x0000000003027212 */ /* 0x000fc800078e3cff */
[----:B------:R-:W-:Y:S01]  /*0240*/  ISETP.GE.AND P2, PT, R2, RZ, PT ;  /* 0x000000ff0200720c */ /* 0x000fe20003f46270 */
[----:B------:R-:W-:-:S06]  /*0250*/  VIADD R2, R4, 0xf ;  /* 0x0000000f04027836 */ /* 0x000fcc0000000000 */
[----:B------:R-:W-:-:S04]  /*0260*/  @P0 VIADD R7, R7, 0x1 ;  /* 0x0000000107070836 */ /* 0x000fc80000000000 */
[----:B------:R-:W-:Y:S01]  /*0270*/  IMAD.MOV.U32 R6, RZ, RZ, R7 ;  /* 0x000000ffff067224 */ /* 0x000fe200078e0007 */
[----:B------:R-:W-:-:S03]  /*0280*/  SHF.R.S32.HI R7, RZ, 0x1f, R2 ;  /* 0x0000001fff077819 */ /* 0x000fc60000011402 */
[----:B------:R-:W-:Y:S01]  /*0290*/  @!P2 IMAD.MOV R6, RZ, RZ, -R6 ;  /* 0x000000ffff06a224 */ /* 0x000fe200078e0a06 */
[----:B------:R-:W-:Y:S02]  /*02a0*/  @!P1 LOP3.LUT R6, RZ, R0, RZ, 0x33, !PT ;  /* 0x00000000ff069212 */ /* 0x000fe400078e33ff */
[----:B------:R-:W-:-:S03]  /*02b0*/  LEA.HI R7, R7, R2, RZ, 0x4 ;  /* 0x0000000207077211 */ /* 0x000fc600078f20ff */
[----:B------:R-:W-:Y:S02]  /*02c0*/  IMAD.SHL.U32 R2, R6, 0x8, RZ ;  /* 0x0000000806027824 */ /* 0x000fe400078e00ff */
[----:B------:R-:W-:-:S03]  /*02d0*/  IMAD.MOV R6, RZ, RZ, -R6 ;  /* 0x000000ffff067224 */ /* 0x000fc600078e0a06 */
[----:B------:R-:W-:Y:S01]  /*02e0*/  LEA.HI.SX32 R7, R7, -R2, 0x1c ;  /* 0x8000000207077211 */ /* 0x000fe200078fe2ff */
[----:B------:R-:W-:Y:S02]  /*02f0*/  IMAD R15, R0, R6, R3 ;  /* 0x00000006000f7224 */ /* 0x000fe400078e0203 */
[----:B------:R-:W-:Y:S01]  /*0300*/  IMAD.MOV.U32 R6, RZ, RZ, RZ ;  /* 0x000000ffff067224 */ /* 0x000fe200078e00ff */
[----:B------:R-:W-:Y:S02]  /*0310*/  VIMNMX R8, R7, 0x8, PT ;  /* 0x0000000807087848 */ /* 0x000fe40003fe0100 */
[----:B------:R-:W-:Y:S02]  /*0320*/  IABS R13, R15 ;  /* 0x0000000f000d7213 */ /* 0x000fe40000000000 */
[----:B------:R-:W-:-:S04]  /*0330*/  IABS R11, R8 ;  /* 0x00000008000b7213 */ /* 0x000fc80000000000 */
[----:B------:R-:W0:Y:S08]  /*0340*/  I2F.RP R9, R11 ;  /* 0x0000000b00097306 */ /* 0x000e300000209400 */
[----:B0-----:R-:W0:Y:S02]  /*0350*/  MUFU.RCP R9, R9 ;  /* 0x0000000900097308 */ /* 0x001e240000001000 */
[----:B0-----:R-:W-:-:S06]  /*0360*/  VIADD R7, R9, 0xffffffe ;  /* 0x0ffffffe09077836 */ /* 0x001fcc0000000000 */
[----:B------:R-:W0:Y:S02]  /*0370*/  F2I.FTZ.U32.TRUNC.NTZ R7, R7 ;  /* 0x0000000700077305 */ /* 0x000e24000021f000 */
[----:B0-----:R-:W-:-:S04]  /*0380*/  IMAD.MOV R10, RZ, RZ, -R7 ;  /* 0x000000ffff0a7224 */ /* 0x001fc800078e0a07 */
[----:B------:R-:W-:-:S04]  /*0390*/  IMAD.MOV.U32 R0, RZ, RZ, R10 ;  /* 0x000000ffff007224 */ /* 0x000fc800078e000a */
[----:B------:R-:W-:Y:S01]  /*03a0*/  IMAD R3, R0, R11, RZ ;  /* 0x0000000b00037224 */ /* 0x000fe200078e02ff */
[----:B------:R-:W-:-:S03]  /*03b0*/  IABS R0, R8 ;  /* 0x0000000800007213 */ /* 0x000fc60000000000 */
[----:B------:R-:W-:Y:S01]  /*03c0*/  IMAD.HI.U32 R6, R7, R3, R6 ;  /* 0x0000000307067227 */ /* 0x000fe200078e0006 */
[----:B--2---:R-:W-:-:S03]  /*03d0*/  SHF.R.U32.HI R7, RZ, 0x4, R16 ;  /* 0x00000004ff077819 */ /* 0x004fc60000011610 */
[----:B------:R-:W-:Y:S01]  /*03e0*/  IMAD.MOV R0, RZ, RZ, -R0 ;  /* 0x000000ffff007224 */ /* 0x000fe200078e0a00 */
[----:B------:R-:W-:Y:S01]  /*03f0*/  SGXT.U32 R7, R7, 0x3 ;  /* 0x000000030707781a */ /* 0x000fe20000000000 */
        /* <DEDUP_REMOVED lines=8> */
[----:B------:R-:W-:Y:S02]  /*0480*/  ISETP.GE.AND P2, PT, R0, RZ, PT ;  /* 0x000000ff0000720c */ /* 0x000fe40003f46270 */
[----:B------:R-:W-:-:S05]  /*0490*/  LOP3.LUT R0, R16, 0xf, RZ, 0xc0, !PT ;  /* 0x0000000f10007812 */ /* 0x000fca00078ec0ff */
[----:B------:R-:W-:Y:S01]  /*04a0*/  @P0 VIADD R6, R6, 0x1 ;  /* 0x0000000106060836 */ /* 0x000fe20000000000 */
[----:B------:R-:W-:-:S05]  /*04b0*/  PLOP3.LUT P0, PT, PT, PT, UP0, 0x80, 0x0 ;  /* 0x000000000000781c */ /* 0x000fca0003f0f008 */
[----:B------:R-:W-:Y:S01]  /*04c0*/  @!P2 IMAD.MOV R6, RZ, RZ, -R6 ;  /* 0x000000ffff06a224 */ /* 0x000fe200078e0a06 */
[----:B------:R-:W-:-:S05]  /*04d0*/  @!P1 LOP3.LUT R6, RZ, R8, RZ, 0x33, !PT ;  /* 0x00000008ff069212 */ /* 0x000fca00078e33ff */
[----:B------:R-:W-:Y:S02]  /*04e0*/  IMAD.MOV R3, RZ, RZ, -R6 ;  /* 0x000000ffff037224 */ /* 0x000fe400078e0a06 */
[----:B------:R-:W-:Y:S02]  /*04f0*/  IMAD.SHL.U32 R24, R6, 0x80, RZ ;  /* 0x0000008006187824 */ /* 0x000fe400078e00ff */
[----:B------:R-:W-:-:S04]  /*0500*/  IMAD R3, R8, R3, R15 ;  /* 0x0000000308037224 */ /* 0x000fc800078e020f */
[----:B------:R-:W-:Y:S01]  /*0510*/  IMAD.IADD R3, R2, 0x1, R3 ;  /* 0x0000000102037824 */ /* 0x000fe200078e0203 */
[C---:B------:R-:W-:Y:S02]  /*0520*/  LOP3.LUT R2, R7.reuse, 0x8, RZ, 0xfc, !PT ;  /* 0x0000000807027812 */ /* 0x040fe400078efcff */
[----:B------:R-:W-:Y:S01]  /*0530*/  LOP3.LUT R2, R7, 0x18, RZ, 0xfc, !PT ;  /* 0x0000001807027812 */ /* 0x000fe200078efcff */
[----:B------:R-:W-:Y:S01]  /*0540*/  IMAD R14, R3, 0x10, R0 ;  /* 0x00000010030e7824 */ /* 0x000fe200078e0200 */
[C---:B------:R-:W-:Y:S02]  /*0550*/  LOP3.LUT R3, R7.reuse, 0x10, RZ, 0xfc, !PT ;  /* 0x0000001007037812 */ /* 0x040fe400078efcff */
[C---:B------:R-:W-:Y:S02]  /*0560*/  LOP3.LUT R0, R7.reuse, 0x20, RZ, 0xfc, !PT ;  /* 0x0000002007007812 */ /* 0x040fe400078efcff */
[----:B------:R0:W-:Y:S01]  /*0570*/  STL [R1+0x65c], R14 ;  /* 0x00065c0e01007387 */ /* 0x0001e20000100800 */
[----:B------:R-:W-:-:S02]  /*0580*/  LOP3.LUT R3, R7, 0x28, RZ, 0xfc, !PT ;  /* 0x0000002807037812 */ /* 0x000fc400078efcff */
[C---:B------:R-:W-:Y:S01]  /*0590*/  LOP3.LUT R2, R7.reuse, 0x30, RZ, 0xfc, !PT ;  /* 0x0000003007027812 */ /* 0x040fe200078efcff */
[----:B------:R0:W-:Y:S01]  /*05a0*/  STL [R1+0xf8], R24 ;  /* 0x0000f81801007387 */ /* 0x0001e20000100800 */
[C---:B------:R-:W-:Y:S02]  /*05b0*/  LOP3.LUT R0, R7.reuse, 0x40, RZ, 0xfc, !PT ;  /* 0x0000004007007812 */ /* 0x040fe400078efcff */
[C---:B------:R-:W-:Y:S02]  /*05c0*/  LOP3.LUT R3, R7.reuse, 0x48, RZ, 0xfc, !PT ;  /* 0x0000004807037812 */ /* 0x040fe400078efcff */
[C---:B------:R-:W-:Y:S02]  /*05d0*/  LOP3.LUT R2, R7.reuse, 0x50, RZ, 0xfc, !PT ;  /* 0x0000005007027812 */ /* 0x040fe400078efcff */
[----:B------:R-:W-:Y:S01]  /*05e0*/  LOP3.LUT R0, R7, 0x58, RZ, 0xfc, !PT ;  /* 0x0000005807007812 */ /* 0x000fe200078efcff */
[----:B------:R-:W-:Y:S06]  /*05f0*/  @P0 BRA `(.L_x_0) ;  /* 0x00000000004c0947 */ /* 0x000fec0003800000 */
[C---:B------:R-:W-:Y:S01]  /*0600*/  IMAD.SHL.U32 R2, R16.reuse, 0x20, RZ ;  /* 0x0000002010027824 */ /* 0x040fe200078e00ff */
[----:B------:R-:W-:Y:S01]  /*0610*/  CS2R R20, SRZ ;  /* 0x0000000000147805 */ /* 0x000fe2000001ff00 */
[----:B------:R-:W-:Y:S01]  /*0620*/  IMAD.SHL.U32 R0, R16, 0x40, RZ ;  /* 0x0000004010007824 */ /* 0x000fe200078e00ff */
[----:B------:R-:W-:Y:S02]  /*0630*/  CS2R R22, SRZ ;  /* 0x0000000000167805 */ /* 0x000fe4000001ff00 */
[----:B------:R1:W-:Y:S04]  /*0640*/  STL [R1+0x650], R2 ;  /* 0x0006500201007387 */ /* 0x0003e80000100800 */
[----:B------:R1:W-:Y:S04]  /*0650*/  STL [R1+0x70], RZ ;  /* 0x000070ff01007387 */ /* 0x0003e80000100800 */
[----:B------:R1:W-:Y:S04]  /*0660*/  STL [R1+0x654], R0 ;  /* 0x0006540001007387 */ /* 0x0003e80000100800 */
[----:B------:R1:W-:Y:S04]  /*0670*/  STL [R1+0x74], RZ ;  /* 0x000074ff01007387 */ /* 0x0003e80000100800 */
        /* <DEDUP_REMOVED lines=9> */
[----:B------:R1:W-:Y:S01]  /*0710*/  STL [R1+0xcc], RZ ;  /* 0x0000ccff01007387 */ /* 0x0003e20000100800 */
[----:B------:R-:W-:Y:S05]  /*0720*/  BRA `(.L_x_1) ;  /* 0x0000017400b07947 */ /* 0x000fea0003800000 */
.L_x_0:
[----:B------:R-:W-:Y:S01]  /*0730*/  IABS R8, R4 ;  /* 0x0000000400087213 */ /* 0x000fe20000000000 */
[----:B------:R-:W-:Y:S01]  /*0740*/  VIADD R13, R24, 0x7e ;  /* 0x0000007e180d7836 */ /* 0x000fe20000000000 */
[----:B------:R-:W-:Y:S01]  /*0750*/  IABS R0, R5 ;  /* 0x0000000500007213 */ /* 0x000fe20000000000 */
[----:B------:R1:W-:Y:S01]  /*0760*/  STL [R1+0x768], R5 ;  /* 0x0007680501007387 */ /* 0x0003e20000100800 */
[----:B------:R-:W2:Y:S01]  /*0770*/  I2F.RP R10, R8 ;  /* 0x00000008000a7306 */ /* 0x000ea20000209400 */
[----:B------:R-:W-:Y:S01]  /*0780*/  ISETP.GE.AND P3, PT, R14, RZ, PT ;  /* 0x000000ff0e00720c */ /* 0x000fe20003f66270 */
[----:B------:R-:W-:Y:S01]  /*0790*/  VIADD R19, R24, 0x75 ;  /* 0x0000007518137836 */ /* 0x000fe20000000000 */
[----:B------:R-:W-:Y:S01]  /*07a0*/  ISETP.NE.AND P2, PT, R4, RZ, PT ;  /* 0x000000ff0400720c */ /* 0x000fe20003f45270 */
[C---:B------:R-:W-:Y:S01]  /*07b0*/  VIADD R20, R24.reuse, 0x74 ;  /* 0x0000007418147836 */ /* 0x040fe20000000000 */
[----:B------:R-:W-:Y:S01]  /*07c0*/  ISETP.GE.AND P4, PT, R13, RZ, PT ;  /* 0x000000ff0d00720c */ /* 0x000fe20003f86270 */
[----:B------:R-:W-:Y:S01]  /*07d0*/  VIADD R18, R24, 0x72 ;  /* 0x0000007218127836 */ /* 0x000fe20000000000 */
[----:B------:R-:W-:Y:S01]  /*07e0*/  ULDC UR19, c[0x0][0x240] ;  /* 0x0000900000137ab9 */ /* 0x000fe20000000800 */
[----:B------:R-:W3:Y:S01]  /*07f0*/  I2F.RP R9, R0 ;  /* 0x0000000000097306 */ /* 0x000ee20000209400 */
[----:B------:R-:W-:Y:S01]  /*0800*/  ULDC.64 UR12, c[0x0][0x218] ;  /* 0x00008600000c7ab9 */ /* 0x000fe20000000a00 */
[----:B------:R-:W-:Y:S01]  /*0810*/  ULDC.64 UR8, c[0x0][0x218] ;  /* 0x0000860000087ab9 */ /* 0x000fe20000000a00 */
[----:B------:R-:W-:Y:S01]  /*0820*/  ULDC.64 UR10, c[0x0][0x218] ;  /* 0x00008600000a7ab9 */ /* 0x000fe20000000a00 */
[----:B------:R-:W-:-:S04]  /*0830*/  ULDC UR61, c[0x0][0x234] ;  /* 0x00008d00003d7ab9 */ /* 0x000fc80000000800 */
[----:B--2---:R-:W2:Y:S08]  /*0840*/  MUFU.RCP R10, R10 ;  /* 0x0000000a000a7308 */ /* 0x004eb00000001000 */
[----:B---3--:R-:W3:Y:S01]  /*0850*/  MUFU.RCP R9, R9 ;  /* 0x0000000900097308 */ /* 0x008ee20000001000 */
[----:B--2---:R-:W-:Y:S01]  /*0860*/  VIADD R2, R10, 0xffffffe ;  /* 0x0ffffffe0a027836 */ /* 0x004fe20000000000 */
[----:B------:R-:W-:-:S06]  /*0870*/  IABS R10, R24 ;  /* 0x00000018000a7213 */ /* 0x000fcc0000000000 */
[----:B------:R2:W4:Y:S01]  /*0880*/  F2I.FTZ.U32.TRUNC.NTZ R3, R2 ;  /* 0x0000000200037305 */ /* 0x000522000021f000 */
[----:B---3--:R-:W-:Y:S01]  /*0890*/  VIADD R6, R9, 0xffffffe ;  /* 0x0ffffffe09067836 */ /* 0x008fe20000000000 */
[----:B------:R-:W-:Y:S01]  /*08a0*/  IABS R9, R14 ;  /* 0x0000000e00097213 */ /* 0x000fe20000000000 */
[----:B0-----:R-:W-:-:S05]  /*08b0*/  VIADD R14, R24, 0x7a ;  /* 0x0000007a180e7836 */ /* 0x001fca0000000000 */
[----:B------:R0:W3:Y:S01]  /*08c0*/  F2I.FTZ.U32.TRUNC.NTZ R7, R6 ;  /* 0x0000000600077305 */ /* 0x0000e2000021f000 */
[----:B--2---:R-:W-:Y:S02]  /*08d0*/  IMAD.MOV.U32 R2, RZ, RZ, RZ ;  /* 0x000000ffff027224 */ /* 0x004fe400078e00ff */
[----:B----4-:R-:W-:Y:S02]  /*08e0*/  IMAD.MOV R11, RZ, RZ, -R3 ;  /* 0x000000ffff0b7224 */ /* 0x010fe400078e0a03 */
[----:B0-----:R-:W-:Y:S02]  /*08f0*/  IMAD.MOV.U32 R6, RZ, RZ, RZ ;  /* 0x000000ffff067224 */ /* 0x001fe400078e00ff */
[----:B------:R-:W-:-:S04]  /*0900*/  IMAD R11, R11, R8, RZ ;  /* 0x000000080b0b7224 */ /* 0x000fc800078e02ff */
[----:B------:R-:W-:-:S04]  /*0910*/  IMAD.HI.U32 R3, R3, R11, R2 ;  /* 0x0000000b03037227 */ /* 0x000fc800078e0002 */
[----:B---3--:R-:W-:Y:S02]  /*0920*/  IMAD.MOV R11, RZ, RZ, -R7 ;  /* 0x000000ffff0b7224 */ /* 0x008fe400078e0a07 */
[----:B------:R-:W-:-:S04]  /*0930*/  IMAD.HI.U32 R3, R3, R9, RZ ;  /* 0x0000000903037227 */ /* 0x000fc800078e00ff */
[----:B------:R-:W-:Y:S02]  /*0940*/  IMAD.MOV R2, RZ, RZ, -R3 ;  /* 0x000000ffff027224 */ /* 0x000fe400078e0a03 */
[----:B------:R-:W-:Y:S01]  /*0950*/  IMAD R3, R11, R0, RZ ;  /* 0x000000000b037224 */ /* 0x000fe200078e02ff */
[----:B------:R-:W-:Y:S01]  /*0960*/  IABS R11, R13 ;  /* 0x0000000d000b7213 */ /* 0x000fe20000000000 */
[----:B------:R-:W-:Y:S02]  /*0970*/  IMAD R9, R8, R2, R9 ;  /* 0x0000000208097224 */ /* 0x000fe400078e0209 */
[----:B------:R-:W-:-:S03]  /*0980*/  IMAD.HI.U32 R2, R7, R3, R6 ;  /* 0x0000000307027227 */ /* 0x000fc600078e0006 */
[----:B------:R-:W-:Y:S01]  /*0990*/  ISETP.GT.U32.AND P0, PT, R8, R9, PT ;  /* 0x000000090800720c */ /* 0x000fe20003f04070 */
[----:B------:R-:W-:Y:S02]  /*09a0*/  IMAD.MOV.U32 R7, RZ, RZ, R10 ;  /* 0x000000ffff077224 */ /* 0x000fe400078e000a */
[----:B------:R-:W-:Y:S02]  /*09b0*/  VIADD R10, R24, 0x7f ;  /* 0x0000007f180a7836 */ /* 0x000fe40000000000 */
[----:B------:R-:W-:-:S03]  /*09c0*/  IMAD.HI.U32 R3, R2, R7, RZ ;  /* 0x0000000702037227 */ /* 0x000fc600078e00ff */
[----:B------:R-:W-:Y:S01]  /*09d0*/  IABS R6, R10 ;  /* 0x0000000a00067213 */ /* 0x000fe20000000000 */
[----:B------:R-:W-:Y:S01]  /*09e0*/  IMAD.MOV R16, RZ, RZ, -R3 ;  /* 0x000000ffff107224 */ /* 0x000fe200078e0a03 */
[----:B------:R-:W-:Y:S01]  /*09f0*/  ISETP.GE.AND P5, PT, R10, RZ, PT ;  /* 0x000000ff0a00720c */ /* 0x000fe20003fa6270 */
[----:B------:R-:W-:Y:S02]  /*0a00*/  VIADD R13, R24, 0x7b ;  /* 0x0000007b180d7836 */ /* 0x000fe40000000000 */
[----:B------:R-:W-:Y:S02]  /*0a10*/  @!P0 IMAD.IADD R9, R9, 0x1, -R8 ;  /* 0x0000000109098824 */ /* 0x000fe400078e0a08 */
[----:B------:R-:W-:Y:S02]  /*0a20*/  IMAD.MOV.U32 R3, RZ, RZ, R6 ;  /* 0x000000ffff037224 */ /* 0x000fe400078e0006 */
[----:B------:R-:W-:Y:S01]  /*0a30*/  IMAD R16, R0, R16, R7 ;  /* 0x0000001000107224 */ /* 0x000fe200078e0207 */
[----:B------:R-:W-:Y:S01]  /*0a40*/  ISETP.GT.U32.AND P1, PT, R8, R9, PT ;  /* 0x000000090800720c */ /* 0x000fe20003f24070 */
[----:B------:R-:W-:-:S02]  /*0a50*/  VIADD R6, R24, 0x7d ;  /* 0x0000007d18067836 */ /* 0x000fc40000000000 */
[----:B------:R-:W-:Y:S01]  /*0a60*/  IMAD.HI.U32 R7, R2, R3, RZ ;  /* 0x0000000302077227 */ /* 0x000fe200078e00ff */
[C---:B------:R-:W-:Y:S02]  /*0a70*/  ISETP.GT.U32.AND P0, PT, R0.reuse, R16, PT ;  /* 0x000000100000720c */ /* 0x040fe40003f04070 */
[----:B------:R-:W-:Y:S01]  /*0a80*/  IABS R12, R6 ;  /* 0x00000006000c7213 */ /* 0x000fe20000000000 */
[----:B------:R-:W-:Y:S02]  /*0a90*/  IMAD.MOV R10, RZ, RZ, -R7 ;  /* 0x000000ffff0a7224 */ /* 0x000fe400078e0a07 */
[----:B------:R-:W-:Y:S02]  /*0aa0*/  IMAD.MOV.U32 R7, RZ, RZ, R11 ;  /* 0x000000ffff077224 */ /* 0x000fe400078e000b */
[----:B------:R-:W-:Y:S02]  /*0ab0*/  IMAD R3, R0, R10, R3 ;  /* 0x0000000a00037224 */ /* 0x000fe400078e0203 */
[----:B------:R-:W-:-:S02]  /*0ac0*/  IMAD.MOV.U32 R11, RZ, RZ, R12 ;  /* 0x000000ffff0b7224 */ /* 0x000fc400078e000c */
[----:B------:R-:W-:-:S04]  /*0ad0*/  IMAD.HI.U32 R12, R2, R7, RZ ;  /* 0x00000007020c7227 */ /* 0x000fc800078e00ff */
[----:B------:R-:W-:Y:S01]  /*0ae0*/  @!P1 IMAD.IADD R9, R9, 0x1, -R8 ;  /* 0x0000000109099824 */ /* 0x000fe200078e0a08 */
[----:B------:R-:W-:Y:S01]  /*0af0*/  ISETP.GT.U32.AND P1, PT, R0, R3, PT ;  /* 0x000000030000720c */ /* 0x000fe20003f24070 */
[----:B------:R-:W-:-:S04]  /*0b00*/  IMAD.HI.U32 R8, R2, R11, RZ ;  /* 0x0000000b02087227 */ /* 0x000fc800078e00ff */
[----:B------:R-:W-:Y:S02]  /*0b10*/  IMAD.MOV R12, RZ, RZ, -R12 ;  /* 0x000000ffff0c7224 */ /* 0x000fe400078e0a0c */
[----:B------:R-:W-:Y:S02]  /*0b20*/  IMAD.MOV R8, RZ, RZ, -R8 ;  /* 0x000000ffff087224 */ /* 0x000fe400078e0a08 */
[----:B-1----:R-:W-:Y:S02]  /*0b30*/  IMAD.MOV.U32 R5, RZ, RZ, R9 ;  /* 0x000000ffff057224 */ /* 0x002fe400078e0009 */
[----:B------:R-:W-:Y:S02]  /*0b40*/  IMAD R9, R0, R12, R7 ;  /* 0x0000000c00097224 */ /* 0x000fe400078e0207 */
[--C-:B------:R-:W-:Y:S02]  /*0b50*/  @!P0 IMAD.IADD R16, R16, 0x1, -R0.reuse ;  /* 0x0000000110108824 */ /* 0x100fe400078e0a00 */
[C---:B------:R-:W-:Y:S01]  /*0b60*/  IMAD R7, R0.reuse, R8, R11 ;  /* 0x0000000800077224 */ /* 0x040fe200078e020b */
[----:B------:R-:W-:Y:S01]  /*0b70*/  IABS R8, R13 ;  /* 0x0000000d00087213 */ /* 0x000fe20000000000 */
[----:B------:R-:W-:Y:S01]  /*0b80*/  @!P1 IMAD.IADD R3, R3, 0x1, -R0 ;  /* 0x0000000103039824 */ /* 0x000fe200078e0a00 */
[C---:B------:R-:W-:Y:S01]  /*0b90*/  ISETP.GT.U32.AND P0, PT, R0.reuse, R16, PT ;  /* 0x000000100000720c */ /* 0x040fe20003f04070 */
[----:B------:R-:W-:Y:S01]  /*0ba0*/  @!P3 IMAD.MOV R5, RZ, RZ, -R5 ;  /* 0x000000ffff05b224 */ /* 0x000fe200078e0a05 */
[----:B------:R-:W-:Y:S01]  /*0bb0*/  ISETP.GT.U32.AND P6, PT, R0, R7, PT ;  /* 0x000000070000720c */ /* 0x000fe20003fc4070 */
[C---:B------:R-:W-:Y:S01]  /*0bc0*/  VIADD R10, R24.reuse, 0x7c ;  /* 0x0000007c180a7836 */ /* 0x040fe20000000000 */
[----:B------:R-:W-:-:S02]  /*0bd0*/  ISETP.GE.AND P3, PT, R24, RZ, PT ;  /* 0x000000ff1800720c */ /* 0x000fc40003f66270 */
[----:B------:R-:W-:Y:S02]  /*0be0*/  ISETP.GT.U32.AND P1, PT, R0, R3, PT ;  /* 0x000000030000720c */ /* 0x000fe40003f24070 */
[----:B------:R-:W-:Y:S02]  /*0bf0*/  IABS R15, R10 ;  /* 0x0000000a000f7213 */ /* 0x000fe40000000000 */
[----:B------:R-:W-:Y:S01]  /*0c00*/  @!P2 LOP3.LUT R5, RZ, R4, RZ, 0x33, !PT ;  /* 0x00000004ff05a212 */ /* 0x000fe200078e33ff */
[----:B------:R-:W-:Y:S01]  /*0c10*/  IMAD.HI.U32 R4, R2, R8, RZ ;  /* 0x0000000802047227 */ /* 0x000fe200078e00ff */
[----:B------:R-:W-:Y:S02]  /*0c20*/  ISETP.GT.U32.AND P2, PT, R0, R9, PT ;  /* 0x000000090000720c */ /* 0x000fe40003f44070 */
[----:B------:R-:W-:Y:S01]  /*0c30*/  IABS R11, R14 ;  /* 0x0000000e000b7213 */ /* 0x000fe20000000000 */
[--C-:B------:R-:W-:Y:S01]  /*0c40*/  @!P0 IMAD.IADD R16, R16, 0x1, -R0.reuse ;  /* 0x0000000110108824 */ /* 0x100fe200078e0a00 */
[----:B------:R0:W-:Y:S01]  /*0c50*/  STL [R1+0x1f4], R5 ;  /* 0x0001f40501007387 */ /* 0x0001e20000100800 */
[----:B------:R-:W-:Y:S01]  /*0c60*/  @!P6 IMAD.IADD R7, R7, 0x1, -R0 ;  /* 0x000000010707e824 */ /* 0x000fe200078e0a00 */
[----:B------:R-:W-:Y:S01]  /*0c70*/  ISETP.GE.AND P0, PT, R6, RZ, PT ;  /* 0x000000ff0600720c */ /* 0x000fe20003f06270 */
[----:B------:R-:W-:Y:S01]  /*0c80*/  IMAD.HI.U32 R12, R2, R15, RZ ;  /* 0x0000000f020c7227 */ /* 0x000fe200078e00ff */
[----:B------:R-:W-:-:S03]  /*0c90*/  ISETP.GE.AND P6, PT, R10, RZ, PT ;  /* 0x000000ff0a00720c */ /* 0x000fc60003fc6270 */
[----:B------:R-:W-:Y:S01]  /*0ca0*/  @!P3 IMAD.MOV R16, RZ, RZ, -R16 ;  /* 0x000000ffff10b224 */ /* 0x000fe200078e0a10 */
[C---:B------:R-:W-:Y:S01]  /*0cb0*/  ISETP.GT.U32.AND P3, PT, R0.reuse, R7, PT ;  /* 0x000000070000720c */ /* 0x040fe20003f64070 */
[----:B------:R-:W-:Y:S02]  /*0cc0*/  IMAD.MOV R12, RZ, RZ, -R12 ;  /* 0x000000ffff0c7224 */ /* 0x000fe400078e0a0c */
[--C-:B------:R-:W-:Y:S01]  /*0cd0*/  @!P1 IMAD.IADD R3, R3, 0x1, -R0.reuse ;  /* 0x0000000103039824 */ /* 0x100fe200078e0a00 */
[----:B------:R-:W-:Y:S01]  /*0ce0*/  STL [R1+0x76c], R16 ;  /* 0x00076c1001007387 */ /* 0x000fe20000100800 */
[C---:B------:R-:W-:Y:S02]  /*0cf0*/  IMAD R12, R0.reuse, R12, R15 ;  /* 0x0000000c000c7224 */ /* 0x040fe400078e020f */
[----:B0-----:R-:W-:Y:S02]  /*0d00*/  IMAD.MOV.U32 R5, RZ, RZ, R3 ;  /* 0x000000ffff057224 */ /* 0x001fe400078e0003 */
[----:B------:R-:W-:Y:S01]  /*0d10*/  @!P2 IMAD.IADD R9, R9, 0x1, -R0 ;  /* 0x000000010909a824 */ /* 0x000fe200078e0a00 */
[----:B------:R-:W-:Y:S01]  /*0d20*/  ISETP.GT.U32.AND P1, PT, R0, R12, PT ;  /* 0x0000000c0000720c */ /* 0x000fe20003f24070 */
[----:B------:R-:W-:-:S02]  /*0d30*/  IMAD.MOV R3, RZ, RZ, -R4 ;  /* 0x000000ffff037224 */ /* 0x000fc400078e0a04 */
[----:B------:R-:W-:Y:S01]  /*0d40*/  @!P3 IMAD.IADD R7, R7, 0x1, -R0 ;  /* 0x000000010707b824 */ /* 0x000fe200078e0a00 */
[C---:B------:R-:W-:Y:S01]  /*0d50*/  ISETP.GT.U32.AND P2, PT, R0.reuse, R9, PT ;  /* 0x000000090000720c */ /* 0x040fe20003f44070 */
[----:B------:R-:W-:Y:S02]  /*0d60*/  IMAD R8, R0, R3, R8 ;  /* 0x0000000300087224 */ /* 0x000fe400078e0208 */
[----:B------:R-:W-:Y:S02]  /*0d70*/  VIADD R3, R24, 0x79 ;  /* 0x0000007918037836 */ /* 0x000fe40000000000 */
[----:B------:R-:W-:Y:S01]  /*0d80*/  @!P5 IMAD.MOV R5, RZ, RZ, -R5 ;  /* 0x000000ffff05d224 */ /* 0x000fe200078e0a05 */
[----:B------:R-:W-:Y:S01]  /*0d90*/  ISETP.GT.U32.AND P3, PT, R0, R8, PT ;  /* 0x000000080000720c */ /* 0x000fe20003f64070 */
[----:B------:R-:W-:Y:S01]  /*0da0*/  IMAD.HI.U32 R6, R2, R11, RZ ;  /* 0x0000000b02067227 */ /* 0x000fe200078e00ff */
[----:B------:R-:W-:Y:S02]  /*0db0*/  ISETP.GE.AND P5, PT, R13, RZ, PT ;  /* 0x000000ff0d00720c */ /* 0x000fe40003fa6270 */
[----:B------:R0:W-:Y:S01]  /*0dc0*/  STL [R1+0xe4], R5 ;  /* 0x0000e40501007387 */ /* 0x0001e20000100800 */
[----:B------:R-:W-:-:S02]  /*0dd0*/  @!P1 IMAD.IADD R12, R12, 0x1, -R0 ;  /* 0x000000010c0c9824 */ /* 0x000fc400078e0a00 */
[----:B------:R-:W-:Y:S01]  /*0de0*/  @!P2 IMAD.IADD R9, R9, 0x1, -R0 ;  /* 0x000000010909a824 */ /* 0x000fe200078e0a00 */
[----:B------:R-:W-:Y:S01]  /*0df0*/  ISETP.GE.AND P2, PT, R14, RZ, PT ;  /* 0x000000ff0e00720c */ /* 0x000fe20003f46270 */
[----:B------:R-:W-:Y:S01]  /*0e00*/  IMAD.MOV R6, RZ, RZ, -R6 ;  /* 0x000000ffff067224 */ /* 0x000fe200078e0a06 */
[----:B------:R-:W-:Y:S01]  /*0e10*/  ISETP.GT.U32.AND P1, PT, R0, R12, PT ;  /* 0x0000000c0000720c */ /* 0x000fe20003f24070 */
[----:B------:R-:W-:Y:S01]  /*0e20*/  IMAD.MOV.U32 R15, RZ, RZ, R9 ;  /* 0x000000ffff0f7224 */ /* 0x000fe200078e0009 */
[----:B------:R-:W-:Y:S01]  /*0e30*/  IABS R9, R3 ;  /* 0x0000000300097213 */ /* 0x000fe20000000000 */
[----:B------:R-:W-:Y:S01]  /*0e40*/  @!P3 IMAD.IADD R8, R8, 0x1, -R0 ;  /* 0x000000010808b824 */ /* 0x000fe200078e0a00 */
[----:B------:R-:W-:Y:S01]  /*0e50*/  IABS R14, R20 ;  /* 0x00000014000e7213 */ /* 0x000fe20000000000 */
[----:B0-----:R-:W-:Y:S02]  /*0e60*/  IMAD.MOV.U32 R5, RZ, RZ, R7 ;  /* 0x000000ffff057224 */ /* 0x001fe400078e0007 */
[----:B------:R-:W-:Y:S01]  /*0e70*/  VIADD R4, R24, 0x78 ;  /* 0x0000007818047836 */ /* 0x000fe20000000000 */
[----:B------:R-:W-:Y:S01]  /*0e80*/  ISETP.GT.U32.AND P3, PT, R0, R8, PT ;  /* 0x000000080000720c */ /* 0x000fe20003f64070 */
[----:B------:R-:W-:-:S03]  /*0e90*/  IMAD.HI.U32 R7, R2, R9, RZ ;  /* 0x0000000902077227 */ /* 0x000fc600078e00ff */
[----:B------:R-:W-:Y:S01]  /*0ea0*/  IABS R21, R4 ;  /* 0x0000000400157213 */ /* 0x000fe20000000000 */
[----:B------:R-:W-:Y:S02]  /*0eb0*/  IMAD R10, R0, R6, R11 ;  /* 0x00000006000a7224 */ /* 0x000fe400078e020b */
[----:B------:R-:W-:Y:S02]  /*0ec0*/  IMAD.MOV R7, RZ, RZ, -R7 ;  /* 0x000000ffff077224 */ /* 0x000fe400078e0a07 */
[--C-:B------:R-:W-:Y:S01]  /*0ed0*/  @!P1 IMAD.IADD R12, R12, 0x1, -R0.reuse ;  /* 0x000000010c0c9824 */ /* 0x100fe200078e0a00 */
[C---:B------:R-:W-:Y:S01]  /*0ee0*/  ISETP.GT.U32.AND P1, PT, R0.reuse, R10, PT ;  /* 0x0000000a0000720c */ /* 0x040fe20003f24070 */
[----:B------:R-:W-:Y:S01]  /*0ef0*/  @!P4 IMAD.MOV R15, RZ, RZ, -R15 ;  /* 0x000000ffff0fc224 */ /* 0x000fe200078e0a0f */
[----:B------:R-:W-:Y:S01]  /*0f00*/  ISETP.GE.AND P4, PT, R3, RZ, PT ;  /* 0x000000ff0300720c */ /* 0x000fe20003f86270 */
[----:B------:R-:W-:Y:S02]  /*0f10*/  IMAD R9, R0, R7, R9 ;  /* 0x0000000700097224 */ /* 0x000fe400078e0209 */
[----:B------:R-:W-:Y:S01]  /*0f20*/  IMAD.HI.U32 R3, R2, R21, RZ ;  /* 0x0000001502037227 */ /* 0x000fe200078e00ff */
[----:B------:R0:W-:Y:S03]  /*0f30*/  STL [R1+0xe0], R15 ;  /* 0x0000e00f01007387 */ /* 0x0001e60000100800 */
[----:B------:R-:W-:Y:S01]  /*0f40*/  @!P3 IMAD.IADD R8, R8, 0x1, -R0 ;  /* 0x000000010808b824 */ /* 0x000fe200078e0a00 */
[----:B------:R-:W-:Y:S01]  /*0f50*/  ISETP.GT.U32.AND P3, PT, R0, R9, PT ;  /* 0x000000090000720c */ /* 0x000fe20003f64070 */
[----:B------:R-:W-:-:S02]  /*0f60*/  IMAD.MOV R3, RZ, RZ, -R3 ;  /* 0x000000ffff037224 */ /* 0x000fc400078e0a03 */
[----:B------:R-:W-:Y:S02]  /*0f70*/  IMAD.MOV.U32 R13, RZ, RZ, R12 ;  /* 0x000000ffff0d7224 */ /* 0x000fe400078e000c */
[----:B------:R-:W-:Y:S02]  /*0f80*/  IMAD R21, R0, R3, R21 ;  /* 0x0000000300157224 */ /* 0x000fe400078e0215 */
[----:B------:R-:W-:Y:S01]  /*0f90*/  @!P0 IMAD.MOV R5, RZ, RZ, -R5 ;  /* 0x000000ffff058224 */ /* 0x000fe200078e0a05 */
[----:B------:R-:W-:Y:S01]  /*0fa0*/  ISETP.GE.AND P0, PT, R4, RZ, PT ;  /* 0x000000ff0400720c */ /* 0x000fe20003f06270 */
[--C-:B------:R-:W-:Y:S02]  /*0fb0*/  @!P1 IMAD.IADD R10, R10, 0x1, -R0.reuse ;  /* 0x000000010a0a9824 */ /* 0x100fe400078e0a00 */
[----:B------:R-:W-:Y:S01]  /*0fc0*/  VIADD R4, R24, 0x77 ;  /* 0x0000007718047836 */ /* 0x000fe20000000000 */
[----:B------:R1:W-:Y:S01]  /*0fd0*/  STL [R1+0xdc], R5 ;  /* 0x0000dc0501007387 */ /* 0x0003e20000100800 */
[----:B------:R-:W-:Y:S01]  /*0fe0*/  @!P6 IMAD.MOV R13, RZ, RZ, -R13 ;  /* 0x000000ffff0de224 */ /* 0x000fe200078e0a0d */
[C---:B------:R-:W-:Y:S01]  /*0ff0*/  ISETP.GT.U32.AND P6, PT, R0.reuse, R21, PT ;  /* 0x000000150000720c */ /* 0x040fe20003fc4070 */
[----:B------:R-:W-:Y:S01]  /*1000*/  @!P3 IMAD.IADD R9, R9, 0x1, -R0 ;  /* 0x000000010909b824 */ /* 0x000fe200078e0a00 */
[----:B------:R-:W-:Y:S01]  /*1010*/  ISETP.GT.U32.AND P1, PT, R0, R10, PT ;  /* 0x0000000a0000720c */ /* 0x000fe20003f24070 */
[----:B------:R-:W-:Y:S01]  /*1020*/  VIADD R6, R24, 0x76 ;  /* 0x0000007618067836 */ /* 0x000fe20000000000 */
[----:B------:R-:W-:Y:S01]  /*1030*/  IABS R11, R4 ;  /* 0x00000004000b7213 */ /* 0x000fe20000000000 */
[----:B------:R-:W-:Y:S01]  /*1040*/  IMAD.HI.U32 R23, R2, R14, RZ ;  /* 0x0000000e02177227 */ /* 0x000fe200078e00ff */
[----:B------:R-:W-:Y:S01]  /*1050*/  ISETP.GT.U32.AND P3, PT, R0, R9, PT ;  /* 0x000000090000720c */ /* 0x000fe20003f64070 */
[----:B------:R-:W-:Y:S01]  /*1060*/  STL [R1+0xd8], R13 ;  /* 0x0000d80d01007387 */ /* 0x000fe20000100800 */
[----:B0-----:R-:W-:Y:S01]  /*1070*/  IABS R15, R6 ;  /* 0x00000006000f7213 */ /* 0x001fe20000000000 */
[----:B------:R-:W-:-:S04]  /*1080*/  IMAD.HI.U32 R7, R2, R11, RZ ;  /* 0x0000000b02077227 */ /* 0x000fc800078e00ff */
[----:B------:R-:W-:Y:S02]  /*1090*/  IMAD.MOV R7, RZ, RZ, -R7 ;  /* 0x000000ffff077224 */ /* 0x000fe400078e0a07 */
[--C-:B------:R-:W-:Y:S02]  /*10a0*/  @!P6 IMAD.IADD R21, R21, 0x1, -R0.reuse ;  /* 0x000000011515e824 */ /* 0x100fe400078e0a00 */
[--C-:B------:R-:W-:Y:S01]  /*10b0*/  @!P1 IMAD.IADD R10, R10, 0x1, -R0.reuse ;  /* 0x000000010a0a9824 */ /* 0x100fe200078e0a00 */
[----:B------:R-:W-:Y:S01]  /*10c0*/  ISETP.GE.AND P1, PT, R6, RZ, PT ;  /* 0x000000ff0600720c */ /* 0x000fe20003f26270 */
[----:B------:R-:W-:Y:S01]  /*10d0*/  IMAD R11, R0, R7, R11 ;  /* 0x00000007000b7224 */ /* 0x000fe200078e020b */
[----:B------:R-:W-:Y:S01]  /*10e0*/  IABS R6, R19 ;  /* 0x0000001300067213 */ /* 0x000fe20000000000 */
[----:B------:R-:W-:Y:S01]  /*10f0*/  IMAD.HI.U32 R3, R2, R15, RZ ;  /* 0x0000000f02037227 */ /* 0x000fe200078e00ff */
[C---:B------:R-:W-:Y:S02]  /*1100*/  ISETP.GT.U32.AND P6, PT, R0.reuse, R21, PT ;  /* 0x000000150000720c */ /* 0x040fe40003fc4070 */
[----:B------:R-:W-:Y:S01]  /*1110*/  IABS R7, R18 ;  /* 0x0000001200077213 */ /* 0x000fe20000000000 */
[----:B------:R-:W-:Y:S01]  /*1120*/  @!P3 IMAD.IADD R9, R9, 0x1, -R0 ;  /* 0x000000010909b824 */ /* 0x000fe200078e0a00 */
[----:B------:R-:W-:Y:S01]  /*1130*/  ISETP.GT.U32.AND P3, PT, R0, R11, PT ;  /* 0x0000000b0000720c */ /* 0x000fe20003f64070 */
[----:B-1----:R-:W-:-:S02]  /*1140*/  IMAD.MOV.U32 R5, RZ, RZ, R8 ;  /* 0x000000ffff057224 */ /* 0x002fc400078e0008 */
[----:B------:R-:W-:Y:S02]  /*1150*/  IMAD.MOV R3, RZ, RZ, -R3 ;  /* 0x000000ffff037224 */ /* 0x000fe400078e0a03 */
[----:B------:R-:W-:-:S04]  /*1160*/  IMAD.HI.U32 R8, R2, R6, RZ ;  /* 0x0000000602087227 */ /* 0x000fc800078e00ff */
[----:B------:R-:W-:Y:S02]  /*1170*/  IMAD R15, R0, R3, R15 ;  /* 0x00000003000f7224 */ /* 0x000fe400078e020f */
[----:B------:R-:W-:Y:S02]  /*1180*/  IMAD.MOV R8, RZ, RZ, -R8 ;  /* 0x000000ffff087224 */ /* 0x000fe400078e0a08 */
[----:B------:R-:W-:Y:S01]  /*1190*/  @!P5 IMAD.MOV R5, RZ, RZ, -R5 ;  /* 0x000000ffff05d224 */ /* 0x000fe200078e0a05 */
[----:B------:R-:W-:Y:S01]  /*11a0*/  ISETP.GE.AND P5, PT, R4, RZ, PT ;  /* 0x000000ff0400720c */ /* 0x000fe20003fa6270 */
[----:B------:R-:W-:Y:S01]  /*11b0*/  @!P6 IMAD.IADD R21, R21, 0x1, -R0 ;  /* 0x000000011515e824 */ /* 0x000fe200078e0a00 */
[C---:B------:R-:W-:Y:S01]  /*11c0*/  ISETP.GT.U32.AND P6, PT, R0.reuse, R15, PT ;  /* 0x0000000f0000720c */ /* 0x040fe20003fc4070 */
[----:B------:R-:W-:Y:S01]  /*11d0*/  IMAD R6, R0, R8, R6 ;  /* 0x0000000800067224 */ /* 0x000fe200078e0206 */
[----:B------:R0:W-:Y:S01]  /*11e0*/  STL [R1+0xd4], R5 ;  /* 0x0000d40501007387 */ /* 0x0001e20000100800 */
[----:B------:R-:W-:-:S02]  /*11f0*/  @!P3 IMAD.IADD R11, R11, 0x1, -R0 ;  /* 0x000000010b0bb824 */ /* 0x000fc400078e0a00 */
[----:B------:R-:W-:Y:S01]  /*1200*/  IMAD.MOV R23, RZ, RZ, -R23 ;  /* 0x000000ffff177224 */ /* 0x000fe200078e0a17 */
[----:B------:R-:W-:Y:S01]  /*1210*/  ISETP.GT.U32.AND P3, PT, R0, R6, PT ;  /* 0x000000060000720c */ /* 0x000fe20003f64070 */
[----:B------:R-:W-:Y:S02]  /*1220*/  VIADD R4, R24, 0x73 ;  /* 0x0000007318047836 */ /* 0x000fe40000000000 */
[----:B------:R-:W-:Y:S02]  /*1230*/  IMAD R14, R0, R23, R14 ;  /* 0x00000017000e7224 */ /* 0x000fe400078e020e */
[----:B------:R-:W-:Y:S01]  /*1240*/  VIADD R12, R24, 0x71 ;  /* 0x00000071180c7836 */ /* 0x000fe20000000000 */
[----:B------:R-:W-:Y:S01]  /*1250*/  IABS R17, R4 ;  /* 0x0000000400117213 */ /* 0x000fe20000000000 */
[----:B0-----:R-:W-:Y:S02]  /*1260*/  IMAD.MOV.U32 R5, RZ, RZ, R10 ;  /* 0x000000ffff057224 */ /* 0x001fe400078e000a */
[----:B------:R-:W-:Y:S01]  /*1270*/  @!P6 IMAD.IADD R15, R15, 0x1, -R0 ;  /* 0x000000010f0fe824 */ /* 0x000fe200078e0a00 */
[----:B------:R-:W-:Y:S01]  /*1280*/  ISETP.GT.U32.AND P6, PT, R0, R14, PT ;  /* 0x0000000e0000720c */ /* 0x000fe20003fc4070 */
[----:B------:R-:W-:Y:S01]  /*1290*/  @!P2 IMAD.MOV R5, RZ, RZ, -R5 ;  /* 0x000000ffff05a224 */ /* 0x000fe200078e0a05 */
[----:B------:R-:W-:Y:S01]  /*12a0*/  IABS R3, R12 ;  /* 0x0000000c00037213 */ /* 0x000fe20000000000 */
[----:B------:R-:W-:Y:S01]  /*12b0*/  IMAD.HI.U32 R22, R2, R17, RZ ;  /* 0x0000001102167227 */ /* 0x000fe200078e00ff */
[----:B------:R-:W-:-:S02]  /*12c0*/  ISETP.GT.U32.AND P2, PT, R0, R15, PT ;  /* 0x0000000f0000720c */ /* 0x000fc40003f44070 */
[----:B------:R0:W-:Y:S01]  /*12d0*/  STL [R1+0xd0], R5 ;  /* 0x0000d00501007387 */ /* 0x0001e20000100800 */
[----:B------:R-:W-:Y:S01]  /*12e0*/  @!P3 IMAD.IADD R6, R6, 0x1, -R0 ;  /* 0x000000010606b824 */ /* 0x000fe200078e0a00 */
[----:B------:R-:W-:Y:S01]  /*12f0*/  ISETP.GT.U32.AND P3, PT, R0, R11, PT ;  /* 0x0000000b0000720c */ /* 0x000fe20003f64070 */
[----:B------:R-:W-:-:S04]  /*1300*/  IMAD.HI.U32 R8, R2, R7, RZ ;  /* 0x0000000702087227 */ /* 0x000fc800078e00ff */
[----:B------:R-:W-:Y:S02]  /*1310*/  IMAD.MOV R22, RZ, RZ, -R22 ;  /* 0x000000ffff167224 */ /* 0x000fe400078e0a16 */
[----:B------:R-:W-:Y:S02]  /*1320*/  IMAD.MOV R23, RZ, RZ, -R8 ;  /* 0x000000ffff177224 */ /* 0x000fe400078e0a08 */
[----:B0-----:R-:W-:Y:S02]  /*1330*/  IMAD.MOV.U32 R5, RZ, RZ, R9 ;  /* 0x000000ffff057224 */ /* 0x001fe400078e0009 */
[C---:B------:R-:W-:Y:S02]  /*1340*/  IMAD R8, R0.reuse, R22, R17 ;  /* 0x0000001600087224 */ /* 0x040fe400078e0211 */
[----:B------:R-:W-:Y:S02]  /*1350*/  @!P4 IMAD.MOV R5, RZ, RZ, -R5 ;  /* 0x000000ffff05c224 */ /* 0x000fe400078e0a05 */
[----:B------:R-:W-:-:S02]  /*1360*/  IMAD R7, R0, R23, R7 ;  /* 0x0000001700077224 */ /* 0x000fc400078e0207 */
[--C-:B------:R-:W-:Y:S01]  /*1370*/  @!P6 IMAD.IADD R14, R14, 0x1, -R0.reuse ;  /* 0x000000010e0ee824 */ /* 0x100fe200078e0a00 */
[----:B------:R0:W-:Y:S01]  /*1380*/  STL [R1+0xcc], R5 ;  /* 0x0000cc0501007387 */ /* 0x0001e20000100800 */
[----:B------:R-:W-:Y:S01]  /*1390*/  ISETP.GT.U32.AND P6, PT, R0, R6, PT ;  /* 0x000000060000720c */ /* 0x000fe20003fc4070 */
[----:B------:R-:W-:Y:S02]  /*13a0*/  IMAD.HI.U32 R13, R2, R3, RZ ;  /* 0x00000003020d7227 */ /* 0x000fe400078e00ff */
[C---:B------:R-:W-:Y:S02]  /*13b0*/  ISETP.GT.U32.AND P4, PT, R0.reuse, R14, PT ;  /* 0x0000000e0000720c */ /* 0x040fe40003f84070 */
[----:B------:R-:W-:Y:S01]  /*13c0*/  @!P3 IMAD.IADD R11, R11, 0x1, -R0 ;  /* 0x000000010b0bb824 */ /* 0x000fe200078e0a00 */
[----:B------:R-:W-:Y:S01]  /*13d0*/  ISETP.GT.U32.AND P3, PT, R0, R7, PT ;  /* 0x000000070000720c */ /* 0x000fe20003f64070 */
[----:B------:R-:W-:Y:S02]  /*13e0*/  IMAD.MOV R17, RZ, RZ, -R13 ;  /* 0x000000ffff117224 */ /* 0x000fe400078e0a0d */
[----:B0-----:R-:W-:-:S02]  /*13f0*/  IMAD.MOV.U32 R5, RZ, RZ, R21 ;  /* 0x000000ffff057224 */ /* 0x001fc400078e0015 */
[C---:B------:R-:W-:Y:S02]  /*1400*/  IMAD R3, R0.reuse, R17, R3 ;  /* 0x0000001100037224 */ /* 0x040fe400078e0203 */
[----:B------:R-:W-:Y:S01]  /*1410*/  @!P0 IMAD.MOV R5, RZ, RZ, -R5 ;  /* 0x000000ffff058224 */ /* 0x000fe200078e0a05 */
[----:B------:R-:W-:Y:S01]  /*1420*/  ISETP.GT.U32.AND P0, PT, R0, R8, PT ;  /* 0x000000080000720c */ /* 0x000fe20003f04070 */
[C---:B------:R-:W-:Y:S02]  /*1430*/  VIADD R10, R24.reuse, 0x6f ;  /* 0x0000006f180a7836 */ /* 0x040fe40000000000 */
[----:B------:R-:W-:Y:S01]  /*1440*/  VIADD R13, R24, 0x70 ;  /* 0x00000070180d7836 */ /* 0x000fe20000000000 */
[----:B------:R0:W-:Y:S01]  /*1450*/  STL [R1+0x1dc], R5 ;  /* 0x0001dc0501007387 */ /* 0x0001e20000100800 */
[--C-:B------:R-:W-:Y:S01]  /*1460*/  @!P2 IMAD.IADD R15, R15, 0x1, -R0.reuse ;  /* 0x000000010f0fa824 */ /* 0x100fe200078e0a00 */
[----:B------:R-:W-:Y:S01]  /*1470*/  IABS R9, R10 ;  /* 0x0000000a00097213 */ /* 0x000fe20000000000 */
[--C-:B------:R-:W-:Y:S01]  /*1480*/  @!P6 IMAD.IADD R6, R6, 0x1, -R0.reuse ;  /* 0x000000010606e824 */ /* 0x100fe200078e0a00 */
[----:B------:R-:W-:Y:S01]  /*1490*/  ISETP.GT.U32.AND P6, PT, R0, R3, PT ;  /* 0x000000030000720c */ /* 0x000fe20003fc4070 */
[----:B------:R-:W-:Y:S01]  /*14a0*/  IMAD.MOV.U32 R16, RZ, RZ, R11 ;  /* 0x000000ffff107224 */ /* 0x000fe200078e000b */
[----:B------:R-:W-:Y:S01]  /*14b0*/  IABS R17, R13 ;  /* 0x0000000d00117213 */ /* 0x000fe20000000000 */
[--C-:B------:R-:W-:Y:S01]  /*14c0*/  @!P3 IMAD.IADD R7, R7, 0x1, -R0.reuse ;  /* 0x000000010707b824 */ /* 0x100fe200078e0a00 */
[----:B------:R-:W-:Y:S01]  /*14d0*/  ISETP.GE.AND P2, PT, R19, RZ, PT ;  /* 0x000000ff1300720c */ /* 0x000fe20003f46270 */
[--C-:B------:R-:W-:Y:S01]  /*14e0*/  @!P0 IMAD.IADD R8, R8, 0x1, -R0.reuse ;  /* 0x0000000108088824 */ /* 0x100fe200078e0a00 */
[----:B------:R-:W-:Y:S01]  /*14f0*/  ISETP.GE.AND P0, PT, R4, RZ, PT ;  /* 0x000000ff0400720c */ /* 0x000fe20003f06270 */
[----:B0-----:R-:W-:Y:S01]  /*1500*/  IMAD.MOV.U32 R5, RZ, RZ, R15 ;  /* 0x000000ffff057224 */ /* 0x001fe200078e000f */
[----:B------:R-:W-:Y:S01]  /*1510*/  ISETP.GE.AND P3, PT, R18, RZ, PT ;  /* 0x000000ff1200720c */ /* 0x000fe20003f66270 */
[----:B------:R-:W-:Y:S01]  /*1520*/  @!P4 IMAD.IADD R14, R14, 0x1, -R0 ;  /* 0x000000010e0ec824 */ /* 0x000fe200078e0a00 */
[----:B------:R-:W-:Y:S01]  /*1530*/  ISETP.GE.AND P4, PT, R20, RZ, PT ;  /* 0x000000ff1400720c */ /* 0x000fe20003f86270 */
[----:B------:R-:W-:Y:S01]  /*1540*/  @!P5 IMAD.MOV R16, RZ, RZ, -R16 ;  /* 0x000000ffff10d224 */ /* 0x000fe200078e0a10 */
[----:B------:R-:W-:Y:S01]  /*1550*/  ISETP.GT.U32.AND P5, PT, R0, R8, PT ;  /* 0x000000080000720c */ /* 0x000fe20003fa4070 */
[----:B------:R-:W-:-:S03]  /*1560*/  IMAD.HI.U32 R19, R2, R9, RZ ;  /* 0x0000000902137227 */ /* 0x000fc600078e00ff */
[----:B------:R-:W-:Y:S01]  /*1570*/  STL [R1+0xf0], R16 ;  /* 0x0000f01001007387 */ /* 0x000fe20000100800 */
[----:B------:R-:W-:Y:S01]  /*1580*/  @!P1 IMAD.MOV R5, RZ, RZ, -R5 ;  /* 0x000000ffff059224 */ /* 0x000fe200078e0a05 */
[----:B------:R-:W-:Y:S01]  /*1590*/  ISETP.GT.U32.AND P1, PT, R0, R7, PT ;  /* 0x000000070000720c */ /* 0x000fe20003f24070 */
[----:B------:R-:W-:-:S03]  /*15a0*/  IMAD.HI.U32 R21, R2, R17, RZ ;  /* 0x0000001102157227 */ /* 0x000fc600078e00ff */
[----:B------:R0:W-:Y:S01]  /*15b0*/  STL [R1+0x114], R5 ;  /* 0x0001140501007387 */ /* 0x0001e20000100800 */
[----:B------:R-:W-:Y:S02]  /*15c0*/  IMAD.MOV R19, RZ, RZ, -R19 ;  /* 0x000000ffff137224 */ /* 0x000fe400078e0a13 */
[----:B------:R-:W-:Y:S02]  /*15d0*/  IMAD.MOV R21, RZ, RZ, -R21 ;  /* 0x000000ffff157224 */ /* 0x000fe400078e0a15 */
[----:B------:R-:W-:Y:S02]  /*15e0*/  IMAD.MOV.U32 R15, RZ, RZ, R6 ;  /* 0x000000ffff0f7224 */ /* 0x000fe400078e0006 */
[----:B------:R-:W-:Y:S02]  /*15f0*/  @!P6 IMAD.IADD R3, R3, 0x1, -R0 ;  /* 0x000000010303e824 */ /* 0x000fe400078e0a00 */
[C---:B------:R-:W-:Y:S02]  /*1600*/  IMAD R9, R0.reuse, R19, R9 ;  /* 0x0000001300097224 */ /* 0x040fe400078e0209 */
[----:B0-----:R-:W-:Y:S01]  /*1610*/  IMAD.MOV.U32 R5, RZ, RZ, R14 ;  /* 0x000000ffff057224 */ /* 0x001fe200078e000e */
[C---:B------:R-:W-:Y:S01]  /*1620*/  ISETP.GT.U32.AND P6, PT, R0.reuse, R3, PT ;  /* 0x000000030000720c */ /* 0x040fe20003fc4070 */
[----:B------:R-:W-:-:S02]  /*1630*/  IMAD R4, R0, R21, R17 ;  /* 0x0000001500047224 */ /* 0x000fc400078e0211 */
[----:B------:R-:W-:Y:S02]  /*1640*/  @!P2 IMAD.MOV R15, RZ, RZ, -R15 ;  /* 0x000000ffff0fa224 */ /* 0x000fe400078e0a0f */
[----:B------:R-:W-:Y:S01]  /*1650*/  VIADD R11, R24, 0x6e ;  /* 0x0000006e180b7836 */ /* 0x000fe20000000000 */
[----:B------:R-:W-:Y:S01]  /*1660*/  ISETP.GT.U32.AND P2, PT, R0, R4, PT ;  /* 0x000000040000720c */ /* 0x000fe20003f44070 */
[----:B------:R-:W-:Y:S01]  /*1670*/  @!P4 IMAD.MOV R5, RZ, RZ, -R5 ;  /* 0x000000ffff05c224 */ /* 0x000fe200078e0a05 */
[----:B------:R0:W-:Y:S01]  /*1680*/  STL [R1+0x140], R15 ;  /* 0x0001400f01007387 */ /* 0x0001e20000100800 */
[--C-:B------:R-:W-:Y:S01]  /*1690*/  @!P5 IMAD.IADD R8, R8, 0x1, -R0.reuse ;  /* 0x000000010808d824 */ /* 0x100fe200078e0a00 */
[----:B------:R-:W-:Y:S01]  /*16a0*/  ISETP.GT.U32.AND P5, PT, R0, R9, PT ;  /* 0x000000090000720c */ /* 0x000fe20003fa4070 */
[----:B------:R-:W-:Y:S01]  /*16b0*/  @!P1 IMAD.IADD R7, R7, 0x1, -R0 ;  /* 0x0000000107079824 */ /* 0x000fe200078e0a00 */
[----:B------:R1:W-:Y:S01]  /*16c0*/  STL [R1+0x150], R5 ;  /* 0x0001500501007387 */ /* 0x0003e20000100800 */
[----:B------:R-:W-:Y:S01]  /*16d0*/  IMAD.MOV.U32 R14, RZ, RZ, R8 ;  /* 0x000000ffff0e7224 */ /* 0x000fe200078e0008 */
[----:B------:R-:W-:Y:S01]  /*16e0*/  ISETP.GE.AND P4, PT, R12, RZ, PT ;  /* 0x000000ff0c00720c */ /* 0x000fe20003f86270 */
[----:B------:R-:W-:Y:S01]  /*16f0*/  VIADD R6, R24, 0x6d ;  /* 0x0000006d18067836 */ /* 0x000fe20000000000 */
[----:B------:R-:W-:Y:S01]  /*1700*/  ISETP.GE.AND P1, PT, R13, RZ, PT ;  /* 0x000000ff0d00720c */ /* 0x000fe20003f26270 */
[----:B------:R-:W-:Y:S01]  /*1710*/  @!P0 IMAD.MOV R14, RZ, RZ, -R14 ;  /* 0x000000ffff0e8224 */ /* 0x000fe200078e0a0e */
[----:B0-----:R-:W-:Y:S01]  /*1720*/  IABS R15, R11 ;  /* 0x0000000b000f7213 */ /* 0x001fe20000000000 */
[--C-:B------:R-:W-:Y:S01]  /*1730*/  @!P6 IMAD.IADD R3, R3, 0x1, -R0.reuse ;  /* 0x000000010303e824 */ /* 0x100fe200078e0a00 */
[----:B------:R-:W-:Y:S01]  /*1740*/  IABS R12, R6 ;  /* 0x00000006000c7213 */ /* 0x000fe20000000000 */
[----:B------:R-:W-:Y:S01]  /*1750*/  @!P2 IMAD.IADD R4, R4, 0x1, -R0 ;  /* 0x000000010404a824 */ /* 0x000fe200078e0a00 */
[----:B------:R0:W-:Y:S01]  /*1760*/  STL [R1+0x1c0], R14 ;  /* 0x0001c00e01007387 */ /* 0x0001e20000100800 */
[----:B-1----:R-:W-:Y:S01]  /*1770*/  IMAD.MOV.U32 R5, RZ, RZ, R7 ;  /* 0x000000ffff057224 */ /* 0x002fe200078e0007 */
[----:B------:R-:W-:Y:S01]  /*1780*/  ISETP.GE.AND P6, PT, R10, RZ, PT ;  /* 0x000000ff0a00720c */ /* 0x000fe20003fc6270 */
[----:B------:R-:W-:Y:S01]  /*1790*/  IMAD.HI.U32 R13, R2, R15, RZ ;  /* 0x0000000f020d7227 */ /* 0x000fe200078e00ff */
[----:B------:R-:W-:-:S02]  /*17a0*/  ISETP.GT.U32.AND P0, PT, R0, R4, PT ;  /* 0x000000040000720c */ /* 0x000fc40003f04070 */
[----:B------:R-:W-:Y:S01]  /*17b0*/  ISETP.GE.AND P2, PT, R11, RZ, PT ;  /* 0x000000ff0b00720c */ /* 0x000fe20003f46270 */
[----:B------:R-:W-:Y:S01]  /*17c0*/  @!P3 IMAD.MOV R5, RZ, RZ, -R5 ;  /* 0x000000ffff05b224 */ /* 0x000fe200078e0a05 */
[----:B------:R-:W-:Y:S01]  /*17d0*/  ISETP.GE.AND P3, PT, R6, RZ, PT ;  /* 0x000000ff0600720c */ /* 0x000fe20003f66270 */
[----:B------:R-:W-:Y:S02]  /*17e0*/  IMAD.MOV R13, RZ, RZ, -R13 ;  /* 0x000000ffff0d7224 */ /* 0x000fe400078e0a0d */
[----:B------:R-:W-:Y:S01]  /*17f0*/  @!P5 IMAD.IADD R9, R9, 0x1, -R0 ;  /* 0x000000010909d824 */ /* 0x000fe200078e0a00 */
[----:B------:R1:W-:Y:S01]  /*1800*/  STL [R1+0x1c4], R5 ;  /* 0x0001c40501007387 */ /* 0x0003e20000100800 */
[----:B------:R-:W-:Y:S02]  /*1810*/  IMAD R15, R0, R13, R15 ;  /* 0x0000000d000f7224 */ /* 0x000fe400078e020f */
[----:B------:R-:W-:Y:S01]  /*1820*/  IMAD.HI.U32 R10, R2, R12, RZ ;  /* 0x0000000c020a7227 */ /* 0x000fe200078e00ff */
[----:B------:R-:W-:-:S03]  /*1830*/  ISETP.GT.U32.AND P5, PT, R0, R9, PT ;  /* 0x000000090000720c */ /* 0x000fc60003fa4070 */
[----:B------:R-:W-:Y:S02]  /*1840*/  IMAD.MOV R10, RZ, RZ, -R10 ;  /* 0x000000ffff0a7224 */ /* 0x000fe400078e0a0a */
[----:B0-----:R-:W-:Y:S02]  /*1850*/  VIADD R14, R24, 0x6c ;  /* 0x0000006c180e7836 */ /* 0x001fe40000000000 */
[----:B-1----:R-:W-:Y:S02]  /*1860*/  IMAD.MOV.U32 R5, RZ, RZ, R3 ;  /* 0x000000ffff057224 */ /* 0x002fe400078e0003 */
[C---:B------:R-:W-:Y:S02]  /*1870*/  IMAD R12, R0.reuse, R10, R12 ;  /* 0x0000000a000c7224 */ /* 0x040fe400078e020c */
[----:B------:R-:W-:Y:S01]  /*1880*/  @!P4 IMAD.MOV R5, RZ, RZ, -R5 ;  /* 0x000000ffff05c224 */ /* 0x000fe200078e0a05 */
[C---:B------:R-:W-:Y:S01]  /*1890*/  ISETP.GT.U32.AND P4, PT, R0.reuse, R15, PT ;  /* 0x0000000f0000720c */ /* 0x040fe20003f84070 */
[--C-:B------:R-:W-:Y:S01]  /*18a0*/  @!P5 IMAD.IADD R9, R9, 0x1, -R0.reuse ;  /* 0x000000010909d824 */ /* 0x100fe200078e0a00 */
[----:B------:R-:W-:Y:S01]  /*18b0*/  ISETP.GT.U32.AND P5, PT, R0, R12, PT ;  /* 0x0000000c0000720c */ /* 0x000fe20003fa4070 */
[----:B------:R-:W-:Y:S01]  /*18c0*/  @!P0 IMAD.IADD R4, R4, 0x1, -R0 ;  /* 0x0000000104048824 */ /* 0x000fe200078e0a00 */
[----:B------:R-:W-:Y:S01]  /*18d0*/  ISETP.GE.AND P0, PT, R14, RZ, PT ;  /* 0x000000ff0e00720c */ /* 0x000fe20003f06270 */
[----:B------:R0:W-:Y:S01]  /*18e0*/  STL [R1+0x1cc], R5 ;  /* 0x0001cc0501007387 */ /* 0x0001e20000100800 */
[----:B------:R-:W-:Y:S01]  /*18f0*/  IABS R14, R14 ;  /* 0x0000000e000e7213 */ /* 0x000fe20000000000 */
[----:B------:R-:W-:-:S02]  /*1900*/  VIADD R3, R24, 0x6b ;  /* 0x0000006b18037836 */ /* 0x000fc40000000000 */
[----:B------:R-:W-:Y:S02]  /*1910*/  VIADD R7, R24, 0x6a ;  /* 0x0000006a18077836 */ /* 0x000fe40000000000 */
[----:B------:R-:W-:Y:S01]  /*1920*/  IMAD.HI.U32 R8, R2, R14, RZ ;  /* 0x0000000e02087227 */ /* 0x000fe200078e00ff */
[----:B------:R-:W-:Y:S02]  /*1930*/  IABS R6, R3 ;  /* 0x0000000300067213 */ /* 0x000fe40000000000 */
[----:B------:R-:W-:Y:S01]  /*1940*/  IABS R11, R7 ;  /* 0x00000007000b7213 */ /* 0x000fe20000000000 */
[----:B------:R-:W-:Y:S02]  /*1950*/  @!P4 IMAD.IADD R15, R15, 0x1, -R0 ;  /* 0x000000010f0fc824 */ /* 0x000fe400078e0a00 */
[----:B0-----:R-:W-:Y:S02]  /*1960*/  IMAD.MOV.U32 R5, RZ, RZ, R4 ;  /* 0x000000ffff057224 */ /* 0x001fe400078e0004 */
[----:B------:R-:W-:Y:S01]  /*1970*/  IMAD.MOV R8, RZ, RZ, -R8 ;  /* 0x000000ffff087224 */ /* 0x000fe200078e0a08 */
[----:B------:R-:W-:Y:S01]  /*1980*/  ISETP.GT.U32.AND P4, PT, R0, R15, PT ;  /* 0x0000000f0000720c */ /* 0x000fe20003f84070 */
[----:B------:R-:W-:Y:S01]  /*1990*/  @!P1 IMAD.MOV R5, RZ, RZ, -R5 ;  /* 0x000000ffff059224 */ /* 0x000fe200078e0a05 */
[----:B------:R-:W-:Y:S01]  /*19a0*/  ISETP.GE.AND P1, PT, R3, RZ, PT ;  /* 0x000000ff0300720c */ /* 0x000fe20003f26270 */
[----:B------:R-:W-:-:S02]  /*19b0*/  @!P5 IMAD.IADD R12, R12, 0x1, -R0 ;  /* 0x000000010c0cd824 */ /* 0x000fc400078e0a00 */
[----:B------:R-:W-:Y:S01]  /*19c0*/  IMAD.MOV.U32 R4, RZ, RZ, R6 ;  /* 0x000000ffff047224 */ /* 0x000fe200078e0006 */
[----:B------:R0:W-:Y:S01]  /*19d0*/  STL [R1+0x1d8], R5 ;  /* 0x0001d80501007387 */ /* 0x0001e20000100800 */
[C---:B------:R-:W-:Y:S01]  /*19e0*/  IMAD R14, R0.reuse, R8, R14 ;  /* 0x00000008000e7224 */ /* 0x040fe200078e020e */
[----:B------:R-:W-:Y:S01]  /*19f0*/  ISETP.GT.U32.AND P5, PT, R0, R12, PT ;  /* 0x0000000c0000720c */ /* 0x000fe20003fa4070 */
[----:B------:R-:W-:-:S04]  /*1a00*/  IMAD.HI.U32 R3, R2, R11, RZ ;  /* 0x0000000b02037227 */ /* 0x000fc800078e00ff */
[----:B------:R-:W-:-:S04]  /*1a10*/  IMAD.HI.U32 R6, R2, R4, RZ ;  /* 0x0000000402067227 */ /* 0x000fc800078e00ff */
[----:B0-----:R-:W-:Y:S02]  /*1a20*/  IMAD.MOV.U32 R5, RZ, RZ, R9 ;  /* 0x000000ffff057224 */ /* 0x001fe400078e0009 */
[----:B------:R-:W-:Y:S01]  /*1a30*/  @!P4 IMAD.IADD R15, R15, 0x1, -R0 ;  /* 0x000000010f0fc824 */ /* 0x000fe200078e0a00 */
[C---:B------:R-:W-:Y:S01]  /*1a40*/  ISETP.GT.U32.AND P4, PT, R0.reuse, R14, PT ;  /* 0x0000000e0000720c */ /* 0x040fe20003f84070 */
[----:B------:R-:W-:Y:S01]  /*1a50*/  @!P6 IMAD.MOV R5, RZ, RZ, -R5 ;  /* 0x000000ffff05e224 */ /* 0x000fe200078e0a05 */
[----:B------:R-:W-:Y:S01]  /*1a60*/  ISETP.GE.AND P6, PT, R7, RZ, PT ;  /* 0x000000ff0700720c */ /* 0x000fe20003fc6270 */
[----:B------:R-:W-:Y:S02]  /*1a70*/  IMAD.MOV R7, RZ, RZ, -R3 ;  /* 0x000000ffff077224 */ /* 0x000fe400078e0a03 */
[----:B------:R-:W-:Y:S01]  /*1a80*/  IMAD.MOV R6, RZ, RZ, -R6 ;  /* 0x000000ffff067224 */ /* 0x000fe200078e0a06 */
[----:B------:R0:W-:Y:S01]  /*1a90*/  STL [R1+0x1d4], R5 ;  /* 0x0001d40501007387 */ /* 0x0001e20000100800 */
[----:B------:R-:W-:-:S02]  /*1aa0*/  IMAD R11, R0, R7, R11 ;  /* 0x00000007000b7224 */ /* 0x000fc400078e020b */
[----:B------:R-:W-:Y:S02]  /*1ab0*/  IMAD R4, R0, R6, R4 ;  /* 0x0000000600047224 */ /* 0x000fe400078e0204 */
[C---:B------:R-:W-:Y:S02]  /*1ac0*/  VIADD R10, R24.reuse, 0x68 ;  /* 0x00000068180a7836 */ /* 0x040fe40000000000 */
[----:B------:R-:W-:Y:S02]  /*1ad0*/  VIADD R3, R24, 0x69 ;  /* 0x0000006918037836 */ /* 0x000fe40000000000 */
[--C-:B------:R-:W-:Y:S01]  /*1ae0*/  @!P5 IMAD.IADD R12, R12, 0x1, -R0.reuse ;  /* 0x000000010c0cd824 */ /* 0x100fe200078e0a00 */
[----:B------:R-:W-:Y:S01]  /*1af0*/  ISETP.GT.U32.AND P5, PT, R0, R4, PT ;  /* 0x000000040000720c */ /* 0x000fe20003fa4070 */
[----:B0-----:R-:W-:Y:S01]  /*1b00*/  IMAD.MOV.U32 R5, RZ, RZ, R15 ;  /* 0x000000ffff057224 */ /* 0x001fe200078e000f */
[----:B------:R-:W-:Y:S01]  /*1b10*/  IABS R17, R10 ;  /* 0x0000000a00117213 */ /* 0x000fe20000000000 */
[----:B------:R-:W-:Y:S01]  /*1b20*/  @!P4 IMAD.IADD R14, R14, 0x1, -R0 ;  /* 0x000000010e0ec824 */ /* 0x000fe200078e0a00 */
[----:B------:R-:W-:Y:S01]  /*1b30*/  IABS R9, R3 ;  /* 0x0000000300097213 */ /* 0x000fe20000000000 */
[----:B------:R-:W-:Y:S01]  /*1b40*/  @!P2 IMAD.MOV R5, RZ, RZ, -R5 ;  /* 0x000000ffff05a224 */ /* 0x000fe200078e0a05 */
[----:B------:R-:W-:Y:S01]  /*1b50*/  ISETP.GT.U32.AND P2, PT, R0, R11, PT ;  /* 0x0000000b0000720c */ /* 0x000fe20003f44070 */
[----:B------:R-:W-:Y:S01]  /*1b60*/  VIADD R8, R24, 0x67 ;  /* 0x0000006718087836 */ /* 0x000fe20000000000 */
[----:B------:R-:W-:Y:S01]  /*1b70*/  ISETP.GT.U32.AND P4, PT, R0, R14, PT ;  /* 0x0000000e0000720c */ /* 0x000fe20003f84070 */
[----:B------:R-:W-:Y:S01]  /*1b80*/  IMAD.MOV.U32 R15, RZ, RZ, R17 ;  /* 0x000000ffff0f7224 */ /* 0x000fe200078e0011 */
[----:B------:R0:W-:Y:S01]  /*1b90*/  STL [R1+0x1d0], R5 ;  /* 0x0001d00501007387 */ /* 0x0001e20000100800 */
[----:B------:R-:W-:Y:S01]  /*1ba0*/  IMAD.HI.U32 R17, R2, R9, RZ ;  /* 0x0000000902117227 */ /* 0x000fe200078e00ff */
[----:B------:R-:W-:-:S03]  /*1bb0*/  IABS R13, R8 ;  /* 0x00000008000d7213 */ /* 0x000fc60000000000 */
[----:B------:R-:W-:Y:S02]  /*1bc0*/  IMAD.MOV R17, RZ, RZ, -R17 ;  /* 0x000000ffff117224 */ /* 0x000fe400078e0a11 */
[--C-:B------:R-:W-:Y:S02]  /*1bd0*/  @!P5 IMAD.IADD R4, R4, 0x1, -R0.reuse ;  /* 0x000000010404d824 */ /* 0x100fe400078e0a00 */
[----:B------:R-:W-:Y:S02]  /*1be0*/  @!P2 IMAD.IADD R11, R11, 0x1, -R0 ;  /* 0x000000010b0ba824 */ /* 0x000fe400078e0a00 */
[----:B0-----:R-:W-:Y:S01]  /*1bf0*/  IMAD.MOV.U32 R5, RZ, RZ, R12 ;  /* 0x000000ffff057224 */ /* 0x001fe200078e000c */
[----:B------:R-:W-:Y:S01]  /*1c00*/  ISETP.GT.U32.AND P5, PT, R0, R4, PT ;  /* 0x000000040000720c */ /* 0x000fe20003fa4070 */
[----:B------:R-:W-:Y:S01]  /*1c10*/  VIADD R6, R24, 0x66 ;  /* 0x0000006618067836 */ /* 0x000fe20000000000 */
[C---:B------:R-:W-:Y:S01]  /*1c20*/  ISETP.GT.U32.AND P2, PT, R0.reuse, R11, PT ;  /* 0x0000000b0000720c */ /* 0x040fe20003f44070 */
[----:B------:R-:W-:Y:S01]  /*1c30*/  @!P3 IMAD.MOV R5, RZ, RZ, -R5 ;  /* 0x000000ffff05b224 */ /* 0x000fe200078e0a05 */
[----:B------:R-:W-:Y:S01]  /*1c40*/  ISETP.GE.AND P3, PT, R3, RZ, PT ;  /* 0x000000ff0300720c */ /* 0x000fe20003f66270 */
[----:B------:R-:W-:Y:S01]  /*1c50*/  IMAD R3, R0, R17, R9 ;  /* 0x0000001100037224 */ /* 0x000fe200078e0209 */
[----:B------:R-:W-:Y:S01]  /*1c60*/  IABS R7, R6 ;  /* 0x0000000600077213 */ /* 0x000fe20000000000 */
[----:B------:R-:W-:Y:S01]  /*1c70*/  IMAD.MOV.U32 R12, RZ, RZ, R13 ;  /* 0x000000ffff0c7224 */ /* 0x000fe200078e000d */
[----:B------:R0:W-:Y:S01]  /*1c80*/  STL [R1+0x1c8], R5 ;  /* 0x0001c80501007387 */ /* 0x0001e20000100800 */
[----:B------:R-:W-:Y:S01]  /*1c90*/  @!P4 IMAD.IADD R14, R14, 0x1, -R0 ;  /* 0x000000010e0ec824 */ /* 0x000fe200078e0a00 */
[----:B------:R-:W-:Y:S01]  /*1ca0*/  ISETP.GT.U32.AND P4, PT, R0, R3, PT ;  /* 0x000000030000720c */ /* 0x000fe20003f84070 */
[----:B------:R-:W-:-:S04]  /*1cb0*/  IMAD.HI.U32 R9, R2, R12, RZ ;  /* 0x0000000c02097227 */ /* 0x000fc800078e00ff */
[----:B------:R-:W-:-:S04]  /*1cc0*/  IMAD.HI.U32 R17, R2, R15, RZ ;  /* 0x0000000f02117227 */ /* 0x000fc800078e00ff */
[----:B0-----:R-:W-:Y:S02]  /*1cd0*/  IMAD.MOV.U32 R5, RZ, RZ, R14 ;  /* 0x000000ffff057224 */ /* 0x001fe400078e000e */
[----:B------:R-:W-:-:S04]  /*1ce0*/  IMAD.HI.U32 R13, R2, R7, RZ ;  /* 0x00000007020d7227 */ /* 0x000fc800078e00ff */
[----:B------:R-:W-:Y:S02]  /*1cf0*/  IMAD.MOV R9, RZ, RZ, -R9 ;  /* 0x000000ffff097224 */ /* 0x000fe400078e0a09 */
[----:B------:R-:W-:Y:S02]  /*1d00*/  @!P0 IMAD.MOV R5, RZ, RZ, -R5 ;  /* 0x000000ffff058224 */ /* 0x000fe400078e0a05 */
[----:B------:R-:W-:Y:S02]  /*1d10*/  IMAD.MOV R17, RZ, RZ, -R17 ;  /* 0x000000ffff117224 */ /* 0x000fe400078e0a11 */
[----:B------:R-:W-:Y:S01]  /*1d20*/  IMAD.MOV R13, RZ, RZ, -R13 ;  /* 0x000000ffff0d7224 */ /* 0x000fe200078e0a0d */
[----:B------:R0:W-:Y:S01]  /*1d30*/  STL [R1+0x1ac], R5 ;  /* 0x0001ac0501007387 */ /* 0x0001e20000100800 */
[----:B------:R-:W-:Y:S02]  /*1d40*/  IMAD R12, R0, R9, R12 ;  /* 0x00000009000c7224 */ /* 0x000fe400078e020c */
[----:B------:R-:W-:-:S02]  /*1d50*/  @!P2 IMAD.IADD R11, R11, 0x1, -R0 ;  /* 0x000000010b0ba824 */ /* 0x000fc400078e0a00 */
[----:B------:R-:W-:Y:S01]  /*1d60*/  VIADD R9, R24, 0x65 ;  /* 0x0000006518097836 */ /* 0x000fe20000000000 */
[----:B------:R-:W-:Y:S01]  /*1d70*/  ISETP.GT.U32.AND P2, PT, R0, R12, PT ;  /* 0x0000000c0000720c */ /* 0x000fe20003f44070 */
[--C-:B------:R-:W-:Y:S01]  /*1d80*/  @!P5 IMAD.IADD R4, R4, 0x1, -R0.reuse ;  /* 0x000000010404d824 */ /* 0x100fe200078e0a00 */
[----:B------:R-:W-:Y:S01]  /*1d90*/  ISETP.GE.AND P5, PT, R10, RZ, PT ;  /* 0x000000ff0a00720c */ /* 0x000fe20003fa6270 */
[C---:B------:R-:W-:Y:S02]  /*1da0*/  IMAD R10, R0.reuse, R17, R15 ;  /* 0x00000011000a7224 */ /* 0x040fe400078e020f */
[C---:B------:R-:W-:Y:S01]  /*1db0*/  IMAD R7, R0.reuse, R13, R7 ;  /* 0x0000000d00077224 */ /* 0x040fe200078e0207 */
[----:B------:R-:W-:Y:S01]  /*1dc0*/  IABS R13, R9 ;  /* 0x00000009000d7213 */ /* 0x000fe20000000000 */
[----:B0-----:R-:W-:Y:S01]  /*1dd0*/  IMAD.MOV.U32 R5, RZ, RZ, R11 ;  /* 0x000000ffff057224 */ /* 0x001fe200078e000b */
[----:B------:R-:W-:Y:S01]  /*1de0*/  ISETP.GT.U32.AND P0, PT, R0, R10, PT ;  /* 0x0000000a0000720c */ /* 0x000fe20003f04070 */
[----:B------:R-:W-:-:S02]  /*1df0*/  @!P4 IMAD.IADD R3, R3, 0x1, -R0 ;  /* 0x000000010303c824 */ /* 0x000fc400078e0a00 */
[----:B------:R-:W-:Y:S02]  /*1e00*/  IMAD.MOV.U32 R14, RZ, RZ, R4 ;  /* 0x000000ffff0e7224 */ /* 0x000fe400078e0004 */
[----:B------:R-:W-:Y:S01]  /*1e10*/  @!P6 IMAD.MOV R5, RZ, RZ, -R5 ;  /* 0x000000ffff05e224 */ /* 0x000fe200078e0a05 */
[C---:B------:R-:W-:Y:S01]  /*1e20*/  ISETP.GT.U32.AND P6, PT, R0.reuse, R7, PT ;  /* 0x000000070000720c */ /* 0x040fe20003fc4070 */
[----:B------:R-:W-:Y:S01]  /*1e30*/  IMAD.MOV.U32 R4, RZ, RZ, R13 ;  /* 0x000000ffff047224 */ /* 0x000fe200078e000d */
[----:B------:R-:W-:Y:S01]  /*1e40*/  ISETP.GT.U32.AND P4, PT, R0, R3, PT ;  /* 0x000000030000720c */ /* 0x000fe20003f84070 */
[----:B------:R-:W-:Y:S01]  /*1e50*/  @!P1 IMAD.MOV R14, RZ, RZ, -R14 ;  /* 0x000000ffff0e9224 */ /* 0x000fe200078e0a0e */
[----:B------:R-:W-:Y:S01]  /*1e60*/  ISETP.GE.AND P1, PT, R8, RZ, PT ;  /* 0x000000ff0800720c */ /* 0x000fe20003f26270 */
[----:B------:R-:W-:Y:S02]  /*1e70*/  VIADD R8, R24, 0x64 ;  /* 0x0000006418087836 */ /* 0x000fe40000000000 */
[----:B------:R-:W-:Y:S01]  /*1e80*/  IMAD.HI.U32 R11, R2, R4, RZ ;  /* 0x00000004020b7227 */ /* 0x000fe200078e00ff */
[----:B------:R-:W-:Y:S02]  /*1e90*/  STL [R1+0x1b4], R14 ;  /* 0x0001b40e01007387 */ /* 0x000fe40000100800 */
[----:B------:R-:W-:Y:S01]  /*1ea0*/  IABS R13, R8 ;  /* 0x00000008000d7213 */ /* 0x000fe20000000000 */
[----:B------:R-:W-:Y:S01]  /*1eb0*/  @!P2 IMAD.IADD R12, R12, 0x1, -R0 ;  /* 0x000000010c0ca824 */ /* 0x000fe200078e0a00 */
[----:B------:R0:W-:Y:S01]  /*1ec0*/  STL [R1+0x1b8], R5 ;  /* 0x0001b80501007387 */ /* 0x0001e20000100800 */
[----:B------:R-:W-:-:S02]  /*1ed0*/  IMAD.MOV R11, RZ, RZ, -R11 ;  /* 0x000000ffff0b7224 */ /* 0x000fc400078e0a0b */
[--C-:B------:R-:W-:Y:S01]  /*1ee0*/  @!P0 IMAD.IADD R10, R10, 0x1, -R0.reuse ;  /* 0x000000010a0a8824 */ /* 0x100fe200078e0a00 */
[----:B------:R-:W-:Y:S01]  /*1ef0*/  ISETP.GE.AND P0, PT, R9, RZ, PT ;  /* 0x000000ff0900720c */ /* 0x000fe20003f06270 */
[--C-:B------:R-:W-:Y:S01]  /*1f00*/  @!P6 IMAD.IADD R7, R7, 0x1, -R0.reuse ;  /* 0x000000010707e824 */ /* 0x100fe200078e0a00 */
[C---:B------:R-:W-:Y:S01]  /*1f10*/  ISETP.GT.U32.AND P6, PT, R0.reuse, R12, PT ;  /* 0x0000000c0000720c */ /* 0x040fe20003fc4070 */
[----:B------:R-:W-:Y:S01]  /*1f20*/  @!P4 IMAD.IADD R3, R3, 0x1, -R0 ;  /* 0x000000010303c824 */ /* 0x000fe200078e0a00 */
[C---:B------:R-:W-:Y:S01]  /*1f30*/  ISETP.GT.U32.AND P2, PT, R0.reuse, R10, PT ;  /* 0x0000000a0000720c */ /* 0x040fe20003f44070 */
[----:B------:R-:W-:Y:S01]  /*1f40*/  IMAD R4, R0, R11, R4 ;  /* 0x0000000b00047224 */ /* 0x000fe200078e0204 */
[----:B------:R-:W-:Y:S01]  /*1f50*/  ISETP.GE.AND P4, PT, R6, RZ, PT ;  /* 0x000000ff0600720c */ /* 0x000fe20003f86270 */
[----:B------:R-:W-:-:S04]  /*1f60*/  IMAD.HI.U32 R11, R2, R13, RZ ;  /* 0x0000000d020b7227 */ /* 0x000fc800078e00ff */
[----:B0-----:R-:W-:Y:S02]  /*1f70*/  IMAD.MOV.U32 R5, RZ, RZ, R3 ;  /* 0x000000ffff057224 */ /* 0x001fe400078e0003 */
[----:B------:R-:W-:Y:S02]  /*1f80*/  IMAD.MOV R11, RZ, RZ, -R11 ;  /* 0x000000ffff0b7224 */ /* 0x000fe400078e0a0b */
[----:B------:R-:W-:Y:S01]  /*1f90*/  @!P3 IMAD.MOV R5, RZ, RZ, -R5 ;  /* 0x000000ffff05b224 */ /* 0x000fe200078e0a05 */
[C---:B------:R-:W-:Y:S01]  /*1fa0*/  ISETP.GT.U32.AND P3, PT, R0.reuse, R7, PT ;  /* 0x000000070000720c */ /* 0x040fe20003f64070 */
[----:B------:R-:W-:Y:S02]  /*1fb0*/  IMAD R13, R0, R11, R13 ;  /* 0x0000000b000d7224 */ /* 0x000fe400078e020d */
[----:B------:R-:W-:Y:S01]  /*1fc0*/  @!P6 IMAD.IADD R12, R12, 0x1, -R0 ;  /* 0x000000010c0ce824 */ /* 0x000fe200078e0a00 */
[----:B------:R0:W-:Y:S01]  /*1fd0*/  STL [R1+0x1bc], R5 ;  /* 0x0001bc0501007387 */ /* 0x0001e20000100800 */
[----:B------:R-:W-:Y:S01]  /*1fe0*/  VIADD R9, R24, 0x61 ;  /* 0x0000006118097836 */ /* 0x000fe20000000000 */
[----:B------:R-:W-:Y:S01]  /*1ff0*/  ISETP.GT.U32.AND P6, PT, R0, R13, PT ;  /* 0x0000000d0000720c */ /* 0x000fe20003fc4070 */
[----:B------:R-:W-:-:S02]  /*2000*/  VIADD R6, R24, 0x63 ;  /* 0x0000006318067836 */ /* 0x000fc40000000000 */
[--C-:B------:R-:W-:Y:S01]  /*2010*/  @!P2 IMAD.IADD R10, R10, 0x1, -R0.reuse ;  /* 0x000000010a0aa824 */ /* 0x100fe200078e0a00 */
[----:B------:R-:W-:Y:S01]  /*2020*/  ISETP.GT.U32.AND P2, PT, R0, R4, PT ;  /* 0x000000040000720c */ /* 0x000fe20003f44070 */
[----:B------:R-:W-:Y:S01]  /*2030*/  VIADD R3, R24, 0x62 ;  /* 0x0000006218037836 */ /* 0x000fe20000000000 */
[----:B------:R-:W-:Y:S01]  /*2040*/  IABS R15, R9 ;  /* 0x00000009000f7213 */ /* 0x000fe20000000000 */
[----:B------:R-:W-:Y:S01]  /*2050*/  @!P3 IMAD.IADD R7, R7, 0x1, -R0 ;  /* 0x000000010707b824 */ /* 0x000fe200078e0a00 */
[----:B------:R-:W-:Y:S01]  /*2060*/  IABS R14, R6 ;  /* 0x00000006000e7213 */ /* 0x000fe20000000000 */
[----:B0-----:R-:W-:Y:S01]  /*2070*/  IMAD.MOV.U32 R5, RZ, RZ, R10 ;  /* 0x000000ffff057224 */ /* 0x001fe200078e000a */
[----:B------:R-:W-:Y:S01]  /*2080*/  ISETP.GE.AND P3, PT, R8, RZ, PT ;  /* 0x000000ff0800720c */ /* 0x000fe20003f66270 */
[----:B------:R-:W-:Y:S01]  /*2090*/  IMAD.MOV.U32 R8, RZ, RZ, R15 ;  /* 0x000000ffff087224 */ /* 0x000fe200078e000f */
[----:B------:R-:W-:Y:S01]  /*20a0*/  IABS R11, R3 ;  /* 0x00000003000b7213 */ /* 0x000fe20000000000 */
[----:B------:R-:W-:-:S04]  /*20b0*/  IMAD.HI.U32 R15, R2, R14, RZ ;  /* 0x0000000e020f7227 */ /* 0x000fc800078e00ff */
[----:B------:R-:W-:Y:S02]  /*20c0*/  @!P6 IMAD.IADD R13, R13, 0x1, -R0 ;  /* 0x000000010d0de824 */ /* 0x000fe400078e0a00 */
[----:B------:R-:W-:-:S03]  /*20d0*/  IMAD.HI.U32 R17, R2, R11, RZ ;  /* 0x0000000b02117227 */ /* 0x000fc600078e00ff */
[----:B------:R-:W-:Y:S01]  /*20e0*/  ISETP.GT.U32.AND P6, PT, R0, R13, PT ;  /* 0x0000000d0000720c */ /* 0x000fe20003fc4070 */
[----:B------:R-:W-:Y:S02]  /*20f0*/  IMAD.MOV R15, RZ, RZ, -R15 ;  /* 0x000000ffff0f7224 */ /* 0x000fe400078e0a0f */
[----:B------:R-:W-:Y:S01]  /*2100*/  @!P2 IMAD.IADD R4, R4, 0x1, -R0 ;  /* 0x000000010404a824 */ /* 0x000fe200078e0a00 */
[----:B------:R-:W-:Y:S01]  /*2110*/  ISETP.GE.AND P2, PT, R6, RZ, PT ;  /* 0x000000ff0600720c */ /* 0x000fe20003f46270 */
[----:B------:R-:W-:Y:S02]  /*2120*/  @!P5 IMAD.MOV R5, RZ, RZ, -R5 ;  /* 0x000000ffff05d224 */ /* 0x000fe400078e0a05 */
[----:B------:R-:W-:Y:S01]  /*2130*/  IMAD.HI.U32 R6, R2, R8, RZ ;  /* 0x0000000802067227 */ /* 0x000fe200078e00ff */
[----:B------:R-:W-:Y:S02]  /*2140*/  ISETP.GT.U32.AND P5, PT, R0, R4, PT ;  /* 0x000000040000720c */ /* 0x000fe40003fa4070 */
[----:B------:R0:W-:Y:S01]  /*2150*/  STL [R1+0x1b0], R5 ;  /* 0x0001b00501007387 */ /* 0x0001e20000100800 */
[----:B------:R-:W-:-:S02]  /*2160*/  IMAD.MOV R10, RZ, RZ, -R17 ;  /* 0x000000ffff0a7224 */ /* 0x000fc400078e0a11 */
[C---:B------:R-:W-:Y:S02]  /*2170*/  IMAD R14, R0.reuse, R15, R14 ;  /* 0x0000000f000e7224 */ /* 0x040fe400078e020e */
[----:B------:R-:W-:Y:S02]  /*2180*/  IMAD.MOV R6, RZ, RZ, -R6 ;  /* 0x000000ffff067224 */ /* 0x000fe400078e0a06 */
[C---:B------:R-:W-:Y:S02]  /*2190*/  IMAD R11, R0.reuse, R10, R11 ;  /* 0x0000000a000b7224 */ /* 0x040fe400078e020b */
[----:B------:R-:W-:Y:S01]  /*21a0*/  @!P1 IMAD.MOV R12, RZ, RZ, -R12 ;  /* 0x000000ffff0c9224 */ /* 0x000fe200078e0a0c */
[C---:B------:R-:W-:Y:S01]  /*21b0*/  ISETP.GT.U32.AND P1, PT, R0.reuse, R14, PT ;  /* 0x0000000e0000720c */ /* 0x040fe20003f24070 */
[----:B0-----:R-:W-:Y:S02]  /*21c0*/  IMAD.MOV.U32 R5, RZ, RZ, R7 ;  /* 0x000000ffff057224 */ /* 0x001fe400078e0007 */
[C---:B------:R-:W-:Y:S01]  /*21d0*/  IMAD R8, R0.reuse, R6, R8 ;  /* 0x0000000600087224 */ /* 0x040fe200078e0208 */
[----:B------:R-:W-:Y:S01]  /*21e0*/  STL [R1+0x154], R12 ;  /* 0x0001540c01007387 */ /* 0x000fe20000100800 */
[----:B------:R-:W-:Y:S01]  /*21f0*/  @!P4 IMAD.MOV R5, RZ, RZ, -R5 ;  /* 0x000000ffff05c224 */ /* 0x000fe200078e0a05 */
[C---:B------:R-:W-:Y:S01]  /*2200*/  ISETP.GT.U32.AND P4, PT, R0.reuse, R11, PT ;  /* 0x0000000b0000720c */ /* 0x040fe20003f84070 */
[--C-:B------:R-:W-:Y:S01]  /*2210*/  @!P6 IMAD.IADD R13, R13, 0x1, -R0.reuse ;  /* 0x000000010d0de824 */ /* 0x100fe200078e0a00 */
[----:B------:R-:W-:Y:S01]  /*2220*/  ISETP.GT.U32.AND P6, PT, R0, R8, PT ;  /* 0x000000080000720c */ /* 0x000fe20003fc4070 */
[----:B------:R-:W-:Y:S01]  /*2230*/  VIADD R15, R24, 0x60 ;  /* 0x00000060180f7836 */ /* 0x000fe20000000000 */
[----:B------:R0:W-:Y:S01]  /*2240*/  STL [R1+0x1a4], R5 ;  /* 0x0001a40501007387 */ /* 0x0001e20000100800 */
[--C-:B------:R-:W-:Y:S01]  /*2250*/  @!P5 IMAD.IADD R4, R4, 0x1, -R0.reuse ;  /* 0x000000010404d824 */ /* 0x100fe200078e0a00 */
[----:B------:R-:W-:Y:S01]  /*2260*/  ISETP.GE.AND P5, PT, R3, RZ, PT ;  /* 0x000000ff0300720c */ /* 0x000fe20003fa6270 */
[----:B------:R-:W-:Y:S01]  /*2270*/  VIADD R3, R24, 0x5f ;  /* 0x0000005f18037836 */ /* 0x000fe20000000000 */
[----:B------:R-:W-:Y:S01]  /*2280*/  IABS R6, R15 ;  /* 0x0000000f00067213 */ /* 0x000fe20000000000 */
[--C-:B------:R-:W-:Y:S01]  /*2290*/  @!P1 IMAD.IADD R14, R14, 0x1, -R0.reuse ;  /* 0x000000010e0e9824 */ /* 0x100fe200078e0a00 */
[----:B------:R-:W-:Y:S01]  /*22a0*/  ISETP.GE.AND P1, PT, R9, RZ, PT ;  /* 0x000000ff0900720c */ /* 0x000fe20003f26270 */
[----:B------:R-:W-:Y:S01]  /*22b0*/  VIADD R9, R24, 0x5e ;  /* 0x0000005e18097836 */ /* 0x000fe20000000000 */
[----:B------:R-:W-:Y:S01]  /*22c0*/  IABS R7, R3 ;  /* 0x0000000300077213 */ /* 0x000fe20000000000 */
[----:B------:R-:W-:Y:S01]  /*22d0*/  @!P4 IMAD.IADD R11, R11, 0x1, -R0 ;  /* 0x000000010b0bc824 */ /* 0x000fe200078e0a00 */
[----:B------:R-:W-:Y:S01]  /*22e0*/  ISETP.GT.U32.AND P4, PT, R0, R14, PT ;  /* 0x0000000e0000720c */ /* 0x000fe20003f84070 */
[----:B------:R-:W-:Y:S01]  /*22f0*/  IMAD.HI.U32 R10, R2, R6, RZ ;  /* 0x00000006020a7227 */ /* 0x000fe200078e00ff */
[----:B------:R-:W-:-:S03]  /*2300*/  IABS R18, R9 ;  /* 0x0000000900127213 */ /* 0x000fc60000000000 */
[----:B------:R-:W-:Y:S01]  /*2310*/  @!P6 IMAD.IADD R8, R8, 0x1, -R0 ;  /* 0x000000010808e824 */ /* 0x000fe200078e0a00 */
[----:B------:R-:W-:Y:S01]  /*2320*/  ISETP.GT.U32.AND P6, PT, R0, R11, PT ;  /* 0x0000000b0000720c */ /* 0x000fe20003fc4070 */
[----:B0-----:R-:W-:Y:S02]  /*2330*/  IMAD.MOV.U32 R5, RZ, RZ, R4 ;  /* 0x000000ffff057224 */ /* 0x001fe400078e0004 */
[----:B------:R-:W-:Y:S02]  /*2340*/  IMAD.MOV R10, RZ, RZ, -R10 ;  /* 0x000000ffff0a7224 */ /* 0x000fe400078e0a0a */
[----:B------:R-:W-:-:S04]  /*2350*/  IMAD.HI.U32 R4, R2, R7, RZ ;  /* 0x0000000702047227 */ /* 0x000fc800078e00ff */
[----:B------:R-:W-:Y:S02]  /*2360*/  IMAD R6, R0, R10, R6 ;  /* 0x0000000a00067224 */ /* 0x000fe400078e0206 */
[----:B------:R-:W-:Y:S02]  /*2370*/  IMAD.MOV R4, RZ, RZ, -R4 ;  /* 0x000000ffff047224 */ /* 0x000fe400078e0a04 */
[--C-:B------:R-:W-:Y:S01]  /*2380*/  @!P4 IMAD.IADD R14, R14, 0x1, -R0.reuse ;  /* 0x000000010e0ec824 */ /* 0x100fe200078e0a00 */
[C---:B------:R-:W-:Y:S01]  /*2390*/  ISETP.GT.U32.AND P4, PT, R0.reuse, R6, PT ;  /* 0x000000060000720c */ /* 0x040fe20003f84070 */
[C---:B------:R-:W-:Y:S02]  /*23a0*/  IMAD R7, R0.reuse, R4, R7 ;  /* 0x0000000400077224 */ /* 0x040fe400078e0207 */
[--C-:B------:R-:W-:Y:S02]  /*23b0*/  @!P6 IMAD.IADD R11, R11, 0x1, -R0.reuse ;  /* 0x000000010b0be824 */ /* 0x100fe400078e0a00 */
[----:B------:R-:W-:Y:S01]  /*23c0*/  @!P0 IMAD.MOV R5, RZ, RZ, -R5 ;  /* 0x000000ffff058224 */ /* 0x000fe200078e0a05 */
[----:B------:R-:W-:Y:S01]  /*23d0*/  ISETP.GT.U32.AND P6, PT, R0, R7, PT ;  /* 0x000000070000720c */ /* 0x000fe20003fc4070 */
[----:B------:R-:W-:Y:S01]  /*23e0*/  VIADD R10, R24, 0x5d ;  /* 0x0000005d180a7836 */ /* 0x000fe20000000000 */
[----:B------:R-:W-:Y:S01]  /*23f0*/  ISETP.GT.U32.AND P0, PT, R0, R8, PT ;  /* 0x000000080000720c */ /* 0x000fe20003f04070 */
[----:B------:R-:W-:Y:S01]  /*2400*/  IMAD.HI.U32 R19, R2, R18, RZ ;  /* 0x0000001202137227 */ /* 0x000fe200078e00ff */
[----:B------:R0:W-:Y:S02]  /*2410*/  STL [R1+0x1a8], R5 ;  /* 0x0001a80501007387 */ /* 0x0001e40000100800 */
[----:B------:R-:W-:Y:S01]  /*2420*/  IABS R4, R10 ;  /* 0x0000000a00047213 */ /* 0x000fe20000000000 */
[----:B------:R-:W-:Y:S01]  /*2430*/  @!P4 IMAD.IADD R6, R6, 0x1, -R0 ;  /* 0x000000010606c824 */ /* 0x000fe200078e0a00 */
[----:B------:R-:W-:Y:S01]  /*2440*/  ISETP.GE.AND P4, PT, R3, RZ, PT ;  /* 0x000000ff0300720c */ /* 0x000fe20003f86270 */
[----:B------:R-:W-:-:S02]  /*2450*/  @!P3 IMAD.MOV R13, RZ, RZ, -R13 ;  /* 0x000000ffff0db224 */ /* 0x000fc400078e0a0d */
[----:B------:R-:W-:Y:S02]  /*2460*/  IMAD.MOV R19, RZ, RZ, -R19 ;  /* 0x000000ffff137224 */ /* 0x000fe400078e0a13 */
[----:B------:R-:W-:Y:S01]  /*2470*/  @!P6 IMAD.IADD R7, R7, 0x1, -R0 ;  /* 0x000000010707e824 */ /* 0x000fe200078e0a00 */
[----:B------:R-:W-:Y:S01]  /*2480*/  ISETP.GT.U32.AND P6, PT, R0, R6, PT ;  /* 0x000000060000720c */ /* 0x000fe20003fc4070 */
[----:B0-----:R-:W-:Y:S01]  /*2490*/  IMAD.MOV.U32 R5, RZ, RZ, R14 ;  /* 0x000000ffff057224 */ /* 0x001fe200078e000e */
[----:B------:R-:W-:Y:S01]  /*24a0*/  STL [R1+0x1a0], R13 ;  /* 0x0001a00d01007387 */ /* 0x000fe20000100800 */
[----:B------:R-:W-:-:S04]  /*24b0*/  IMAD.HI.U32 R17, R2, R4, RZ ;  /* 0x0000000402117227 */ /* 0x000fc800078e00ff */
[----:B------:R-:W-:Y:S01]  /*24c0*/  @!P2 IMAD.MOV R5, RZ, RZ, -R5 ;  /* 0x000000ffff05a224 */ /* 0x000fe200078e0a05 */
[----:B------:R-:W-:Y:S01]  /*24d0*/  ISETP.GT.U32.AND P2, PT, R0, R7, PT ;  /* 0x000000070000720c */ /* 0x000fe20003f44070 */
[----:B------:R-:W-:Y:S01]  /*24e0*/  @!P0 IMAD.IADD R8, R8, 0x1, -R0 ;  /* 0x0000000108088824 */ /* 0x000fe200078e0a00 */
[----:B------:R-:W-:Y:S01]  /*24f0*/  ISETP.GE.AND P0, PT, R15, RZ, PT ;  /* 0x000000ff0f00720c */ /* 0x000fe20003f06270 */
[----:B------:R-:W-:Y:S01]  /*2500*/  IMAD R3, R0, R19, R18 ;  /* 0x0000001300037224 */ /* 0x000fe200078e0212 */
[----:B------:R0:W-:Y:S01]  /*2510*/  STL [R1+0x19c], R5 ;  /* 0x00019c0501007387 */ /* 0x0001e20000100800 */
[----:B------:R-:W-:Y:S02]  /*2520*/  IMAD.MOV R17, RZ, RZ, -R17 ;  /* 0x000000ffff117224 */ /* 0x000fe400078e0a11 */
[----:B------:R-:W-:Y:S01]  /*2530*/  VIADD R12, R24, 0x5c ;  /* 0x0000005c180c7836 */ /* 0x000fe20000000000 */
[----:B------:R-:W-:Y:S01]  /*2540*/  ISETP.GT.U32.AND P3, PT, R0, R3, PT ;  /* 0x000000030000720c */ /* 0x000fe20003f64070 */
[----:B------:R-:W-:Y:S01]  /*2550*/  @!P5 IMAD.MOV R11, RZ, RZ, -R11 ;  /* 0x000000ffff0bd224 */ /* 0x000fe200078e0a0b */
[----:B------:R-:W-:Y:S01]  /*2560*/  ISETP.GE.AND P5, PT, R9, RZ, PT ;  /* 0x000000ff0900720c */ /* 0x000fe20003fa6270 */
[--C-:B------:R-:W-:Y:S01]  /*2570*/  @!P6 IMAD.IADD R6, R6, 0x1, -R0.reuse ;  /* 0x000000010606e824 */ /* 0x100fe200078e0a00 */
[----:B------:R-:W-:Y:S01]  /*2580*/  IABS R15, R12 ;  /* 0x0000000c000f7213 */ /* 0x000fe20000000000 */
[----:B------:R-:W-:Y:S01]  /*2590*/  @!P2 IMAD.IADD R7, R7, 0x1, -R0 ;  /* 0x000000010707a824 */ /* 0x000fe200078e0a00 */
[----:B------:R-:W-:Y:S01]  /*25a0*/  STL [R1+0x198], R11 ;  /* 0x0001980b01007387 */ /* 0x000fe20000100800 */
[----:B0-----:R-:W-:Y:S01]  /*25b0*/  IMAD.MOV.U32 R5, RZ, RZ, R8 ;  /* 0x000000ffff057224 */ /* 0x001fe200078e0008 */
[----:B------:R-:W-:Y:S01]  /*25c0*/  ISETP.GE.AND P2, PT, R12, RZ, PT ;  /* 0x000000ff0c00720c */ /* 0x000fe20003f46270 */
[----:B------:R-:W-:-:S02]  /*25d0*/  IMAD R8, R0, R17, R4 ;  /* 0x0000001100087224 */ /* 0x000fc400078e0204 */
[----:B------:R-:W-:Y:S01]  /*25e0*/  @!P1 IMAD.MOV R5, RZ, RZ, -R5 ;  /* 0x000000ffff059224 */ /* 0x000fe200078e0a05 */
[----:B------:R-:W-:Y:S01]  /*25f0*/  ISETP.GE.AND P1, PT, R10, RZ, PT ;  /* 0x000000ff0a00720c */ /* 0x000fe20003f26270 */
[----:B------:R-:W-:Y:S01]  /*2600*/  IMAD.HI.U32 R9, R2, R15, RZ ;  /* 0x0000000f02097227 */ /* 0x000fe200078e00ff */
[----:B------:R-:W-:Y:S02]  /*2610*/  ISETP.GT.U32.AND P6, PT, R0, R8, PT ;  /* 0x000000080000720c */ /* 0x000fe40003fc4070 */
[----:B------:R0:W-:Y:S01]  /*2620*/  STL [R1+0x194], R5 ;  /* 0x0001940501007387 */ /* 0x0001e20000100800 */
[----:B------:R-:W-:Y:S02]  /*2630*/  VIADD R4, R24, 0x5b ;  /* 0x0000005b18047836 */ /* 0x000fe40000000000 */
[----:B------:R-:W-:Y:S02]  /*2640*/  IMAD.MOV R9, RZ, RZ, -R9 ;  /* 0x000000ffff097224 */ /* 0x000fe400078e0a09 */
[----:B------:R-:W-:Y:S01]  /*2650*/  @!P3 IMAD.IADD R3, R3, 0x1, -R0 ;  /* 0x000000010303b824 */ /* 0x000fe200078e0a00 */
[----:B------:R-:W-:Y:S01]  /*2660*/  IABS R18, R4 ;  /* 0x0000000400127213 */ /* 0x000fe20000000000 */
[----:B------:R-:W-:Y:S01]  /*2670*/  IMAD R19, R0, R9, R15 ;  /* 0x0000000900137224 */ /* 0x000fe200078e020f */
[----:B------:R-:W-:Y:S01]  /*2680*/  ISETP.GE.AND P3, PT, R4, RZ, PT ;  /* 0x000000ff0400720c */ /* 0x000fe20003f66270 */
[----:B------:R-:W-:-:S02]  /*2690*/  VIADD R10, R24, 0x5a ;  /* 0x0000005a180a7836 */ /* 0x000fc40000000000 */
[----:B0-----:R-:W-:Y:S02]  /*26a0*/  IMAD.MOV.U32 R5, RZ, RZ, R6 ;  /* 0x000000ffff057224 */ /* 0x001fe400078e0006 */
[----:B------:R-:W-:Y:S01]  /*26b0*/  @!P6 IMAD.IADD R8, R8, 0x1, -R0 ;  /* 0x000000010808e824 */ /* 0x000fe200078e0a00 */
[----:B------:R-:W-:Y:S01]  /*26c0*/  ISETP.GT.U32.AND P6, PT, R0, R3, PT ;  /* 0x000000030000720c */ /* 0x000fe20003fc4070 */
[----:B------:R-:W-:Y:S01]  /*26d0*/  @!P0 IMAD.MOV R5, RZ, RZ, -R5 ;  /* 0x000000ffff058224 */ /* 0x000fe200078e0a05 */
[----:B------:R-:W-:Y:S01]  /*26e0*/  IABS R13, R10 ;  /* 0x0000000a000d7213 */ /* 0x000fe20000000000 */
[----:B------:R-:W-:Y:S01]  /*26f0*/  IMAD.HI.U32 R6, R2, R18, RZ ;  /* 0x0000001202067227 */ /* 0x000fe200078e00ff */
[----:B------:R-:W-:Y:S02]  /*2700*/  ISETP.GT.U32.AND P0, PT, R0, R8, PT ;  /* 0x000000080000720c */ /* 0x000fe40003f04070 */
[----:B------:R0:W-:Y:S01]  /*2710*/  STL [R1+0x190], R5 ;  /* 0x0001900501007387 */ /* 0x0001e20000100800 */
[----:B------:R-:W-:-:S02]  /*2720*/  IMAD.MOV R6, RZ, RZ, -R6 ;  /* 0x000000ffff067224 */ /* 0x000fc400078e0a06 */
[----:B------:R-:W-:Y:S02]  /*2730*/  VIADD R9, R24, 0x59 ;  /* 0x0000005918097836 */ /* 0x000fe40000000000 */
[----:B------:R-:W-:Y:S02]  /*2740*/  IMAD R18, R0, R6, R18 ;  /* 0x0000000600127224 */ /* 0x000fe400078e0212 */
[----:B------:R-:W-:Y:S01]  /*2750*/  @!P6 IMAD.IADD R3, R3, 0x1, -R0 ;  /* 0x000000010303e824 */ /* 0x000fe200078e0a00 */
[----:B------:R-:W-:Y:S01]  /*2760*/  IABS R17, R9 ;  /* 0x0000000900117213 */ /* 0x000fe20000000000 */
[----:B------:R-:W-:Y:S01]  /*2770*/  IMAD.HI.U32 R6, R2, R13, RZ ;  /* 0x0000000d02067227 */ /* 0x000fe200078e00ff */
[----:B------:R-:W-:-:S03]  /*2780*/  ISETP.GT.U32.AND P6, PT, R0, R18, PT ;  /* 0x000000120000720c */ /* 0x000fc60003fc4070 */
[----:B0-----:R-:W-:Y:S02]  /*2790*/  IMAD.MOV.U32 R5, RZ, RZ, R7 ;  /* 0x000000ffff057224 */ /* 0x001fe400078e0007 */
[----:B------:R-:W-:Y:S01]  /*27a0*/  @!P0 IMAD.IADD R8, R8, 0x1, -R0 ;  /* 0x0000000108088824 */ /* 0x000fe200078e0a00 */
[----:B------:R-:W-:Y:S01]  /*27b0*/  ISETP.GE.AND P0, PT, R10, RZ, PT ;  /* 0x000000ff0a00720c */ /* 0x000fe20003f06270 */
[----:B------:R-:W-:Y:S01]  /*27c0*/  @!P4 IMAD.MOV R5, RZ, RZ, -R5 ;  /* 0x000000ffff05c224 */ /* 0x000fe200078e0a05 */
[----:B------:R-:W-:Y:S01]  /*27d0*/  ISETP.GT.U32.AND P4, PT, R0, R19, PT ;  /* 0x000000130000720c */ /* 0x000fe20003f84070 */
[----:B------:R-:W-:-:S03]  /*27e0*/  IMAD.HI.U32 R7, R2, R17, RZ ;  /* 0x0000001102077227 */ /* 0x000fc600078e00ff */
[----:B------:R0:W-:Y:S01]  /*27f0*/  STL [R1+0x18c], R5 ;  /* 0x00018c0501007387 */ /* 0x0001e20000100800 */
[----:B------:R-:W-:Y:S02]  /*2800*/  IMAD.MOV R10, RZ, RZ, -R6 ;  /* 0x000000ffff0a7224 */ /* 0x000fe400078e0a06 */
[----:B------:R-:W-:Y:S02]  /*2810*/  VIADD R4, R24, 0x58 ;  /* 0x0000005818047836 */ /* 0x000fe40000000000 */
[----:B------:R-:W-:Y:S02]  /*2820*/  IMAD.MOV R7, RZ, RZ, -R7 ;  /* 0x000000ffff077224 */ /* 0x000fe400078e0a07 */
[----:B------:R-:W-:Y:S01]  /*2830*/  IMAD R13, R0, R10, R13 ;  /* 0x0000000a000d7224 */ /* 0x000fe200078e020d */
[----:B------:R-:W-:Y:S01]  /*2840*/  IABS R15, R4 ;  /* 0x00000004000f7213 */ /* 0x000fe20000000000 */
[----:B------:R-:W-:Y:S01]  /*2850*/  @!P4 IMAD.IADD R19, R19, 0x1, -R0 ;  /* 0x000000011313c824 */ /* 0x000fe200078e0a00 */
[----:B------:R-:W-:Y:S01]  /*2860*/  ISETP.GE.AND P4, PT, R9, RZ, PT ;  /* 0x000000ff0900720c */ /* 0x000fe20003f86270 */
[----:B0-----:R-:W-:-:S02]  /*2870*/  IMAD.MOV.U32 R5, RZ, RZ, R3 ;  /* 0x000000ffff057224 */ /* 0x001fc400078e0003 */
[----:B------:R-:W-:Y:S02]  /*2880*/  @!P6 IMAD.IADD R18, R18, 0x1, -R0 ;  /* 0x000000011212e824 */ /* 0x000fe400078e0a00 */
[----:B------:R-:W-:Y:S01]  /*2890*/  @!P5 IMAD.MOV R5, RZ, RZ, -R5 ;  /* 0x000000ffff05d224 */ /* 0x000fe200078e0a05 */
[C---:B------:R-:W-:Y:S01]  /*28a0*/  ISETP.GT.U32.AND P5, PT, R0.reuse, R19, PT ;  /* 0x000000130000720c */ /* 0x040fe20003fa4070 */
[C---:B------:R-:W-:Y:S01]  /*28b0*/  IMAD R17, R0.reuse, R7, R17 ;  /* 0x0000000700117224 */ /* 0x040fe200078e0211 */
[----:B------:R-:W-:Y:S01]  /*28c0*/  ISETP.GT.U32.AND P6, PT, R0, R18, PT ;  /* 0x000000120000720c */ /* 0x000fe20003fc4070 */
[----:B------:R-:W-:Y:S01]  /*28d0*/  IMAD.HI.U32 R6, R2, R15, RZ ;  /* 0x0000000f02067227 */ /* 0x000fe200078e00ff */
[----:B------:R0:W-:Y:S03]  /*28e0*/  STL [R1+0x188], R5 ;  /* 0x0001880501007387 */ /* 0x0001e60000100800 */
[----:B------:R-:W-:-:S02]  /*28f0*/  IMAD.MOV R6, RZ, RZ, -R6 ;  /* 0x000000ffff067224 */ /* 0x000fc400078e0a06 */
[----:B------:R-:W-:Y:S02]  /*2900*/  VIADD R9, R24, 0x57 ;  /* 0x0000005718097836 */ /* 0x000fe40000000000 */
[C---:B------:R-:W-:Y:S02]  /*2910*/  IMAD R15, R0.reuse, R6, R15 ;  /* 0x00000006000f7224 */ /* 0x040fe400078e020f */
[----:B------:R-:W-:Y:S01]  /*2920*/  @!P5 IMAD.IADD R19, R19, 0x1, -R0 ;  /* 0x000000011313d824 */ /* 0x000fe200078e0a00 */
[----:B------:R-:W-:Y:S01]  /*2930*/  ISETP.GT.U32.AND P5, PT, R0, R17, PT ;  /* 0x000000110000720c */ /* 0x000fe20003fa4070 */
[----:B0-----:R-:W-:Y:S01]  /*2940*/  IMAD.MOV.U32 R5, RZ, RZ, R8 ;  /* 0x000000ffff057224 */ /* 0x001fe200078e0008 */
[----:B------:R-:W-:Y:S01]  /*2950*/  IABS R11, R9 ;  /* 0x00000009000b7213 */ /* 0x000fe20000000000 */
[----:B------:R-:W-:Y:S01]  /*2960*/  @!P6 IMAD.IADD R18, R18, 0x1, -R0 ;  /* 0x000000011212e824 */ /* 0x000fe200078e0a00 */
[C---:B------:R-:W-:Y:S01]  /*2970*/  ISETP.GT.U32.AND P6, PT, R0.reuse, R15, PT ;  /* 0x0000000f0000720c */ /* 0x040fe20003fc4070 */
[----:B------:R-:W-:Y:S01]  /*2980*/  @!P1 IMAD.MOV R5, RZ, RZ, -R5 ;  /* 0x000000ffff059224 */ /* 0x000fe200078e0a05 */
[----:B------:R-:W-:Y:S01]  /*2990*/  ISETP.GT.U32.AND P1, PT, R0, R13, PT ;  /* 0x0000000d0000720c */ /* 0x000fe20003f24070 */
[----:B------:R-:W-:-:S03]  /*29a0*/  IMAD.HI.U32 R14, R2, R11, RZ ;  /* 0x0000000b020e7227 */ /* 0x000fc600078e00ff */
[----:B------:R0:W-:Y:S01]  /*29b0*/  STL [R1+0x184], R5 ;  /* 0x0001840501007387 */ /* 0x0001e20000100800 */
[----:B------:R-:W-:Y:S02]  /*29c0*/  VIADD R3, R24, 0x56 ;  /* 0x0000005618037836 */ /* 0x000fe40000000000 */
[----:B------:R-:W-:Y:S02]  /*29d0*/  @!P5 IMAD.IADD R17, R17, 0x1, -R0 ;  /* 0x000000011111d824 */ /* 0x000fe400078e0a00 */
[----:B------:R-:W-:Y:S01]  /*29e0*/  IMAD.MOV R14, RZ, RZ, -R14 ;  /* 0x000000ffff0e7224 */ /* 0x000fe200078e0a0e */
[----:B------:R-:W-:Y:S01]  /*29f0*/  IABS R8, R3 ;  /* 0x0000000300087213 */ /* 0x000fe20000000000 */
[--C-:B------:R-:W-:Y:S01]  /*2a00*/  @!P6 IMAD.IADD R15, R15, 0x1, -R0.reuse ;  /* 0x000000010f0fe824 */ /* 0x100fe200078e0a00 */
[----:B------:R-:W-:Y:S01]  /*2a10*/  ISETP.GT.U32.AND P6, PT, R0, R17, PT ;  /* 0x000000110000720c */ /* 0x000fe20003fc4070 */
[----:B------:R-:W-:Y:S01]  /*2a20*/  @!P1 IMAD.IADD R13, R13, 0x1, -R0 ;  /* 0x000000010d0d9824 */ /* 0x000fe200078e0a00 */
[----:B------:R-:W-:Y:S01]  /*2a30*/  ISETP.GE.AND P1, PT, R4, RZ, PT ;  /* 0x000000ff0400720c */ /* 0x000fe20003f26270 */
[----:B------:R-:W-:-:S02]  /*2a40*/  IMAD R11, R0, R14, R11 ;  /* 0x0000000e000b7224 */ /* 0x000fc400078e020b */
[----:B------:R-:W-:Y:S01]  /*2a50*/  VIADD R12, R24, 0x54 ;  /* 0x00000054180c7836 */ /* 0x000fe20000000000 */
[----:B------:R-:W-:Y:S01]  /*2a60*/  ISETP.GT.U32.AND P5, PT, R0, R13, PT ;  /* 0x0000000d0000720c */ /* 0x000fe20003fa4070 */
[----:B------:R-:W-:-:S03]  /*2a70*/  IMAD.HI.U32 R4, R2, R8, RZ ;  /* 0x0000000802047227 */ /* 0x000fc600078e00ff */
[----:B------:R-:W-:Y:S01]  /*2a80*/  IABS R6, R12 ;  /* 0x0000000c00067213 */ /* 0x000fe20000000000 */
[----:B------:R-:W-:Y:S02]  /*2a90*/  IMAD.MOV.U32 R16, RZ, RZ, R19 ;  /* 0x000000ffff107224 */ /* 0x000fe400078e0013 */
[----:B------:R-:W-:Y:S02]  /*2aa0*/  IMAD.MOV R4, RZ, RZ, -R4 ;  /* 0x000000ffff047224 */ /* 0x000fe400078e0a04 */
[----:B0-----:R-:W-:Y:S02]  /*2ab0*/  IMAD.MOV.U32 R5, RZ, RZ, R18 ;  /* 0x000000ffff057224 */ /* 0x001fe400078e0012 */
[----:B------:R-:W-:Y:S01]  /*2ac0*/  @!P2 IMAD.MOV R16, RZ, RZ, -R16 ;  /* 0x000000ffff10a224 */ /* 0x000fe200078e0a10 */
[C---:B------:R-:W-:Y:S01]  /*2ad0*/  ISETP.GT.U32.AND P2, PT, R0.reuse, R15, PT ;  /* 0x0000000f0000720c */ /* 0x040fe20003f44070 */
[----:B------:R-:W-:Y:S01]  /*2ae0*/  @!P5 IMAD.IADD R13, R13, 0x1, -R0 ;  /* 0x000000010d0dd824 */ /* 0x000fe200078e0a00 */
[C---:B------:R-:W-:Y:S01]  /*2af0*/  ISETP.GT.U32.AND P5, PT, R0.reuse, R11, PT ;  /* 0x0000000b0000720c */ /* 0x040fe20003fa4070 */
[----:B------:R-:W-:Y:S01]  /*2b00*/  @!P3 IMAD.MOV R5, RZ, RZ, -R5 ;  /* 0x000000ffff05b224 */ /* 0x000fe200078e0a05 */
[----:B------:R-:W-:Y:S01]  /*2b10*/  ISETP.GE.AND P3, PT, R9, RZ, PT ;  /* 0x000000ff0900720c */ /* 0x000fe20003f66270 */
[----:B------:R-:W-:Y:S01]  /*2b20*/  IMAD R8, R0, R4, R8 ;  /* 0x0000000400087224 */ /* 0x000fe200078e0208 */
[----:B------:R-:W-:Y:S01]  /*2b30*/  STL [R1+0x180], R16 ;  /* 0x0001801001007387 */ /* 0x000fe20000100800 */
[----:B------:R-:W-:-:S03]  /*2b40*/  IMAD.HI.U32 R9, R2, R6, RZ ;  /* 0x0000000602097227 */ /* 0x000fc600078e00ff */
[----:B------:R0:W-:Y:S01]  /*2b50*/  STL [R1+0x17c], R5 ;  /* 0x00017c0501007387 */ /* 0x0001e20000100800 */
[--C-:B------:R-:W-:Y:S01]  /*2b60*/  @!P6 IMAD.IADD R17, R17, 0x1, -R0.reuse ;  /* 0x000000011111e824 */ /* 0x100fe200078e0a00 */
[----:B------:R-:W-:Y:S01]  /*2b70*/  ISETP.GT.U32.AND P6, PT, R0, R8, PT ;  /* 0x000000080000720c */ /* 0x000fe20003fc4070 */
[----:B------:R-:W-:Y:S02]  /*2b80*/  VIADD R10, R24, 0x55 ;  /* 0x00000055180a7836 */ /* 0x000fe40000000000 */
[----:B------:R-:W-:Y:S02]  /*2b90*/  IMAD.MOV R9, RZ, RZ, -R9 ;  /* 0x000000ffff097224 */ /* 0x000fe400078e0a09 */
[----:B------:R-:W-:Y:S01]  /*2ba0*/  @!P5 IMAD.IADD R11, R11, 0x1, -R0 ;  /* 0x000000010b0bd824 */ /* 0x000fe200078e0a00 */
[----:B------:R-:W-:Y:S01]  /*2bb0*/  IABS R7, R10 ;  /* 0x0000000a00077213 */ /* 0x000fe20000000000 */
[----:B------:R-:W-:Y:S02]  /*2bc0*/  IMAD R6, R0, R9, R6 ;  /* 0x0000000900067224 */ /* 0x000fe400078e0206 */
[----:B0-----:R-:W-:-:S02]  /*2bd0*/  IMAD.MOV.U32 R5, RZ, RZ, R13 ;  /* 0x000000ffff057224 */ /* 0x001fc400078e000d */
[----:B------:R-:W-:Y:S02]  /*2be0*/  IMAD.MOV.U32 R16, RZ, RZ, R17 ;  /* 0x000000ffff107224 */ /* 0x000fe400078e0011 */
[----:B------:R-:W-:Y:S01]  /*2bf0*/  @!P0 IMAD.MOV R5, RZ, RZ, -R5 ;  /* 0x000000ffff058224 */ /* 0x000fe200078e0a05 */
[----:B------:R-:W-:Y:S01]  /*2c00*/  ISETP.GT.U32.AND P0, PT, R0, R11, PT ;  /* 0x0000000b0000720c */ /* 0x000fe20003f04070 */
[----:B------:R-:W-:Y:S02]  /*2c10*/  VIADD R4, R24, 0x53 ;  /* 0x0000005318047836 */ /* 0x000fe40000000000 */
[----:B------:R-:W-:Y:S01]  /*2c20*/  @!P2 IMAD.IADD R15, R15, 0x1, -R0 ;  /* 0x000000010f0fa824 */ /* 0x000fe200078e0a00 */
[----:B------:R0:W-:Y:S01]  /*2c30*/  STL [R1+0x178], R5 ;  /* 0x0001780501007387 */ /* 0x0001e20000100800 */
[----:B------:R-:W-:Y:S01]  /*2c40*/  @!P4 IMAD.MOV R16, RZ, RZ, -R16 ;  /* 0x000000ffff10c224 */ /* 0x000fe200078e0a10 */
[----:B------:R-:W-:Y:S01]  /*2c50*/  ISETP.GT.U32.AND P4, PT, R0, R6, PT ;  /* 0x000000060000720c */ /* 0x000fe20003f84070 */
[----:B------:R-:W-:Y:S01]  /*2c60*/  IMAD.HI.U32 R14, R2, R7, RZ ;  /* 0x00000007020e7227 */ /* 0x000fe200078e00ff */
[----:B------:R-:W-:-:S02]  /*2c70*/  ISETP.GE.AND P2, PT, R3, RZ, PT ;  /* 0x000000ff0300720c */ /* 0x000fc40003f46270 */
[----:B------:R-:W-:Y:S01]  /*2c80*/  IABS R3, R4 ;  /* 0x0000000400037213 */ /* 0x000fe20000000000 */
[----:B------:R-:W-:Y:S01]  /*2c90*/  @!P6 IMAD.IADD R8, R8, 0x1, -R0 ;  /* 0x000000010808e824 */ /* 0x000fe200078e0a00 */
[----:B------:R-:W-:Y:S01]  /*2ca0*/  STL [R1+0x174], R16 ;  /* 0x0001741001007387 */ /* 0x000fe20000100800 */
[----:B------:R-:W-:Y:S02]  /*2cb0*/  IMAD.MOV R14, RZ, RZ, -R14 ;  /* 0x000000ffff0e7224 */ /* 0x000fe400078e0a0e */
[----:B0-----:R-:W-:Y:S01]  /*2cc0*/  IMAD.MOV.U32 R5, RZ, RZ, R15 ;  /* 0x000000ffff057224 */ /* 0x001fe200078e000f */
[----:B------:R-:W-:Y:S01]  /*2cd0*/  ISETP.GT.U32.AND P6, PT, R0, R8, PT ;  /* 0x000000080000720c */ /* 0x000fe20003fc4070 */
[----:B------:R-:W-:Y:S02]  /*2ce0*/  VIADD R9, R24, 0x52 ;  /* 0x0000005218097836 */ /* 0x000fe40000000000 */
[----:B------:R-:W-:Y:S01]  /*2cf0*/  @!P1 IMAD.MOV R5, RZ, RZ, -R5 ;  /* 0x000000ffff059224 */ /* 0x000fe200078e0a05 */
[----:B------:R-:W-:Y:S01]  /*2d00*/  ISETP.GE.AND P1, PT, R10, RZ, PT ;  /* 0x000000ff0a00720c */ /* 0x000fe20003f26270 */
[----:B------:R-:W-:Y:S01]  /*2d10*/  IMAD R7, R0, R14, R7 ;  /* 0x0000000e00077224 */ /* 0x000fe200078e0207 */
[----:B------:R-:W-:Y:S01]  /*2d20*/  IABS R14, R9 ;  /* 0x00000009000e7213 */ /* 0x000fe20000000000 */
[----:B------:R-:W-:Y:S01]  /*2d30*/  IMAD.HI.U32 R13, R2, R3, RZ ;  /* 0x00000003020d7227 */ /* 0x000fe200078e00ff */
[----:B------:R0:W-:Y:S02]  /*2d40*/  STL [R1+0x170], R5 ;  /* 0x0001700501007387 */ /* 0x0001e40000100800 */
[----:B------:R-:W-:Y:S01]  /*2d50*/  ISETP.GT.U32.AND P5, PT, R0, R7, PT ;  /* 0x000000070000720c */ /* 0x000fe20003fa4070 */
[----:B------:R-:W-:Y:S01]  /*2d60*/  @!P0 IMAD.IADD R11, R11, 0x1, -R0 ;  /* 0x000000010b0b8824 */ /* 0x000fe200078e0a00 */
[----:B------:R-:W-:Y:S01]  /*2d70*/  ISETP.GE.AND P0, PT, R12, RZ, PT ;  /* 0x000000ff0c00720c */ /* 0x000fe20003f06270 */
[----:B------:R-:W-:-:S02]  /*2d80*/  IMAD.MOV R13, RZ, RZ, -R13 ;  /* 0x000000ffff0d7224 */ /* 0x000fc400078e0a0d */
[----:B------:R-:W-:Y:S01]  /*2d90*/  @!P4 IMAD.IADD R6, R6, 0x1, -R0 ;  /* 0x000000010606c824 */ /* 0x000fe200078e0a00 */
[----:B------:R-:W-:Y:S01]  /*2da0*/  ISETP.GE.AND P4, PT, R4, RZ, PT ;  /* 0x000000ff0400720c */ /* 0x000fe20003f86270 */
[----:B------:R-:W-:Y:S02]  /*2db0*/  IMAD.MOV.U32 R10, RZ, RZ, R14 ;  /* 0x000000ffff0a7224 */ /* 0x000fe400078e000e */
[----:B0-----:R-:W-:Y:S02]  /*2dc0*/  IMAD.MOV.U32 R5, RZ, RZ, R11 ;  /* 0x000000ffff057224 */ /* 0x001fe400078e000b */
[C---:B------:R-:W-:Y:S02]  /*2dd0*/  IMAD R3, R0.reuse, R13, R3 ;  /* 0x0000000d00037224 */ /* 0x040fe400078e0203 */
[----:B------:R-:W-:Y:S01]  /*2de0*/  @!P3 IMAD.MOV R5, RZ, RZ, -R5 ;  /* 0x000000ffff05b224 */ /* 0x000fe200078e0a05 */
[----:B------:R-:W-:Y:S01]  /*2df0*/  ISETP.GT.U32.AND P3, PT, R0, R6, PT ;  /* 0x000000060000720c */ /* 0x000fe20003f64070 */
[----:B------:R-:W-:-:S03]  /*2e00*/  IMAD.HI.U32 R12, R2, R10, RZ ;  /* 0x0000000a020c7227 */ /* 0x000fc600078e00ff */
[----:B------:R0:W-:Y:S01]  /*2e10*/  STL [R1+0x16c], R5 ;  /* 0x00016c0501007387 */ /* 0x0001e20000100800 */
[----:B------:R-:W-:Y:S01]  /*2e20*/  @!P6 IMAD.IADD R8, R8, 0x1, -R0 ;  /* 0x000000010808e824 */ /* 0x000fe200078e0a00 */
[C---:B------:R-:W-:Y:S01]  /*2e30*/  ISETP.GT.U32.AND P6, PT, R0.reuse, R3, PT ;  /* 0x000000030000720c */ /* 0x040fe20003fc4070 */
[----:B------:R-:W-:Y:S02]  /*2e40*/  IMAD.MOV R12, RZ, RZ, -R12 ;  /* 0x000000ffff0c7224 */ /* 0x000fe400078e0a0c */
[----:B------:R-:W-:Y:S02]  /*2e50*/  @!P5 IMAD.IADD R7, R7, 0x1, -R0 ;  /* 0x000000010707d824 */ /* 0x000fe400078e0a00 */
[----:B------:R-:W-:Y:S02]  /*2e60*/  IMAD R4, R0, R12, R10 ;  /* 0x0000000c00047224 */ /* 0x000fe400078e020a */
[----:B------:R-:W-:Y:S01]  /*2e70*/  @!P3 IMAD.IADD R6, R6, 0x1, -R0 ;  /* 0x000000010606b824 */ /* 0x000fe200078e0a00 */
[C---:B------:R-:W-:Y:S01]  /*2e80*/  ISETP.GT.U32.AND P5, PT, R0.reuse, R7, PT ;  /* 0x000000070000720c */ /* 0x040fe20003fa4070 */
[----:B0-----:R-:W-:Y:S01]  /*2e90*/  IMAD.MOV.U32 R5, RZ, RZ, R8 ;  /* 0x000000ffff057224 */ /* 0x001fe200078e0008 */
[----:B------:R-:W-:Y:S01]  /*2ea0*/  ISETP.GT.U32.AND P3, PT, R0, R4, PT ;  /* 0x000000040000720c */ /* 0x000fe20003f64070 */
[----:B------:R-:W-:-:S02]  /*2eb0*/  VIADD R19, R24, 0x51 ;  /* 0x0000005118137836 */ /* 0x000fc40000000000 */
[--C-:B------:R-:W-:Y:S02]  /*2ec0*/  @!P6 IMAD.IADD R3, R3, 0x1, -R0.reuse ;  /* 0x000000010303e824 */ /* 0x100fe400078e0a00 */
[----:B------:R-:W-:Y:S01]  /*2ed0*/  @!P2 IMAD.MOV R5, RZ, RZ, -R5 ;  /* 0x000000ffff05a224 */ /* 0x000fe200078e0a05 */
[----:B------:R-:W-:Y:S01]  /*2ee0*/  ISETP.GE.AND P2, PT, R19, RZ, PT ;  /* 0x000000ff1300720c */ /* 0x000fe20003f46270 */
[----:B------:R-:W-:Y:S01]  /*2ef0*/  VIADD R11, R24, 0x50 ;  /* 0x00000050180b7836 */ /* 0x000fe20000000000 */
[----:B------:R-:W-:Y:S01]  /*2f00*/  ISETP.GT.U32.AND P6, PT, R0, R3, PT ;  /* 0x000000030000720c */ /* 0x000fe20003fc4070 */
[----:B------:R-:W-:Y:S01]  /*2f10*/  VIADD R8, R24, 0x4e ;  /* 0x0000004e18087836 */ /* 0x000fe20000000000 */
[----:B------:R0:W-:Y:S01]  /*2f20*/  STL [R1+0x168], R5 ;  /* 0x0001680501007387 */ /* 0x0001e20000100800 */
[--C-:B------:R-:W-:Y:S01]  /*2f30*/  @!P5 IMAD.IADD R7, R7, 0x1, -R0.reuse ;  /* 0x000000010707d824 */ /* 0x100fe200078e0a00 */
[----:B------:R-:W-:Y:S01]  /*2f40*/  IABS R19, R19 ;  /* 0x0000001300137213 */ /* 0x000fe20000000000 */
[----:B------:R-:W-:Y:S01]  /*2f50*/  @!P3 IMAD.IADD R4, R4, 0x1, -R0 ;  /* 0x000000010404b824 */ /* 0x000fe200078e0a00 */
[----:B------:R-:W-:Y:S01]  /*2f60*/  ISETP.GE.AND P5, PT, R9, RZ, PT ;  /* 0x000000ff0900720c */ /* 0x000fe20003fa6270 */
[----:B------:R-:W-:-:S02]  /*2f70*/  VIADD R9, R24, 0x4f ;  /* 0x0000004f18097836 */ /* 0x000fc40000000000 */
[----:B------:R-:W-:Y:S01]  /*2f80*/  @!P1 IMAD.MOV R7, RZ, RZ, -R7 ;  /* 0x000000ffff079224 */ /* 0x000fe200078e0a07 */
[----:B------:R-:W-:Y:S01]  /*2f90*/  ISETP.GT.U32.AND P3, PT, R0, R4, PT ;  /* 0x000000040000720c */ /* 0x000fe20003f64070 */
[----:B------:R-:W-:Y:S01]  /*2fa0*/  IMAD.HI.U32 R10, R2, R19, RZ ;  /* 0x00000013020a7227 */ /* 0x000fe200078e00ff */
[----:B------:R-:W-:Y:S02]  /*2fb0*/  ISETP.GE.AND P1, PT, R11, RZ, PT ;  /* 0x000000ff0b00720c */ /* 0x000fe40003f26270 */
[----:B------:R-:W-:Y:S01]  /*2fc0*/  IABS R11, R11 ;  /* 0x0000000b000b7213 */ /* 0x000fe20000000000 */
[----:B0-----:R-:W-:Y:S01]  /*2fd0*/  IMAD.MOV.U32 R5, RZ, RZ, R6 ;  /* 0x000000ffff057224 */ /* 0x001fe200078e0006 */
[----:B------:R0:W-:Y:S01]  /*2fe0*/  STL [R1+0x164], R7 ;  /* 0x0001640701007387 */ /* 0x0001e20000100800 */
[----:B------:R-:W-:Y:S01]  /*2ff0*/  @!P6 IMAD.IADD R3, R3, 0x1, -R0 ;  /* 0x000000010303e824 */ /* 0x000fe200078e0a00 */
[----:B------:R-:W-:Y:S01]  /*3000*/  ISETP.GE.AND P6, PT, R8, RZ, PT ;  /* 0x000000ff0800720c */ /* 0x000fe20003fc6270 */
[----:B------:R-:W-:Y:S01]  /*3010*/  @!P0 IMAD.MOV R5, RZ, RZ, -R5 ;  /* 0x000000ffff058224 */ /* 0x000fe200078e0a05 */
[----:B------:R-:W-:Y:S01]  /*3020*/  ISETP.GE.AND P0, PT, R9, RZ, PT ;  /* 0x000000ff0900720c */ /* 0x000fe20003f06270 */
[----:B------:R-:W-:Y:S01]  /*3030*/  IMAD.MOV R10, RZ, RZ, -R10 ;  /* 0x000000ffff0a7224 */ /* 0x000fe200078e0a0a */
[----:B------:R-:W-:Y:S01]  /*3040*/  IABS R9, R9 ;  /* 0x0000000900097213 */ /* 0x000fe20000000000 */
[----:B------:R-:W-:Y:S01]  /*3050*/  @!P3 IMAD.IADD R4, R4, 0x1, -R0 ;  /* 0x000000010404b824 */ /* 0x000fe200078e0a00 */
[----:B------:R1:W-:Y:S01]  /*3060*/  STL [R1+0x160], R5 ;  /* 0x0001600501007387 */ /* 0x0003e20000100800 */
[----:B------:R-:W-:Y:S01]  /*3070*/  IMAD R19, R0, R10, R19 ;  /* 0x0000000a00137224 */ /* 0x000fe200078e0213 */
[----:B------:R-:W-:Y:S01]  /*3080*/  IABS R8, R8 ;  /* 0x0000000800087213 */ /* 0x000fe20000000000 */
[----:B0-----:R-:W-:-:S04]  /*3090*/  IMAD.HI.U32 R7, R2, R11, RZ ;  /* 0x0000000b02077227 */ /* 0x001fc800078e00ff */
[----:B------:R-:W-:-:S04]  /*30a0*/  IMAD.HI.U32 R6, R2, R9, RZ ;  /* 0x0000000902067227 */ /* 0x000fc800078e00ff */
[----:B-1----:R-:W-:Y:S02]  /*30b0*/  IMAD.MOV.U32 R5, RZ, RZ, R3 ;  /* 0x000000ffff057224 */ /* 0x002fe400078e0003 */
[----:B------:R-:W-:Y:S02]  /*30c0*/  IMAD.MOV R7, RZ, RZ, -R7 ;  /* 0x000000ffff077224 */ /* 0x000fe400078e0a07 */
[----:B------:R-:W-:Y:S01]  /*30d0*/  @!P4 IMAD.MOV R5, RZ, RZ, -R5 ;  /* 0x000000ffff05c224 */ /* 0x000fe200078e0a05 */
[C---:B------:R-:W-:Y:S01]  /*30e0*/  ISETP.GT.U32.AND P4, PT, R0.reuse, R19, PT ;  /* 0x000000130000720c */ /* 0x040fe20003f84070 */
[----:B------:R-:W-:Y:S02]  /*30f0*/  IMAD.MOV R6, RZ, RZ, -R6 ;  /* 0x000000ffff067224 */ /* 0x000fe400078e0a06 */
[C---:B------:R-:W-:Y:S01]  /*3100*/  IMAD R11, R0.reuse, R7, R11 ;  /* 0x00000007000b7224 */ /* 0x040fe200078e020b */
[----:B------:R0:W-:Y:S01]  /*3110*/  STL [R1+0x15c], R5 ;  /* 0x00015c0501007387 */ /* 0x0001e20000100800 */
[----:B------:R-:W-:-:S02]  /*3120*/  IMAD R9, R0, R6, R9 ;  /* 0x0000000600097224 */ /* 0x000fc400078e0209 */
[----:B------:R-:W-:Y:S01]  /*3130*/  VIADD R18, R24, 0x4d ;  /* 0x0000004d18127836 */ /* 0x000fe20000000000 */
[----:B------:R-:W-:Y:S01]  /*3140*/  ISETP.GT.U32.AND P3, PT, R0, R11, PT ;  /* 0x0000000b0000720c */ /* 0x000fe20003f64070 */
[----:B------:R-:W-:Y:S02]  /*3150*/  VIADD R14, R24, 0x4c ;  /* 0x0000004c180e7836 */ /* 0x000fe40000000000 */
[----:B------:R-:W-:-:S03]  /*3160*/  IMAD.HI.U32 R3, R2, R8, RZ ;  /* 0x0000000802037227 */ /* 0x000fc600078e00ff */
[----:B------:R-:W-:Y:S01]  /*3170*/  IABS R17, R14 ;  /* 0x0000000e00117213 */ /* 0x000fe20000000000 */
[----:B0-----:R-:W-:Y:S01]  /*3180*/  IMAD.MOV.U32 R5, RZ, RZ, R4 ;  /* 0x000000ffff057224 */ /* 0x001fe200078e0004 */
[----:B------:R-:W-:Y:S01]  /*3190*/  IABS R4, R18 ;  /* 0x0000001200047213 */ /* 0x000fe20000000000 */
[--C-:B------:R-:W-:Y:S02]  /*31a0*/  @!P4 IMAD.IADD R19, R19, 0x1, -R0.reuse ;  /* 0x000000011313c824 */ /* 0x100fe400078e0a00 */
[----:B------:R-:W-:Y:S01]  /*31b0*/  @!P5 IMAD.MOV R5, RZ, RZ, -R5 ;  /* 0x000000ffff05d224 */ /* 0x000fe200078e0a05 */
[C---:B------:R-:W-:Y:S01]  /*31c0*/  ISETP.GT.U32.AND P5, PT, R0.reuse, R9, PT ;  /* 0x000000090000720c */ /* 0x040fe20003fa4070 */
[----:B------:R-:W-:Y:S01]  /*31d0*/  @!P3 IMAD.IADD R11, R11, 0x1, -R0 ;  /* 0x000000010b0bb824 */ /* 0x000fe200078e0a00 */
[----:B------:R-:W-:Y:S01]  /*31e0*/  ISETP.GT.U32.AND P4, PT, R0, R19, PT ;  /* 0x000000130000720c */ /* 0x000fe20003f84070 */
[----:B------:R-:W-:Y:S01]  /*31f0*/  IMAD.MOV R3, RZ, RZ, -R3 ;  /* 0x000000ffff037224 */ /* 0x000fe200078e0a03 */
[----:B------:R0:W-:Y:S01]  /*3200*/  STL [R1+0x158], R5 ;  /* 0x0001580501007387 */ /* 0x0001e20000100800 */
[----:B------:R-:W-:Y:S01]  /*3210*/  IMAD.HI.U32 R10, R2, R4, RZ ;  /* 0x00000004020a7227 */ /* 0x000fe200078e00ff */
[----:B------:R-:W-:-:S03]  /*3220*/  ISETP.GT.U32.AND P3, PT, R0, R11, PT ;  /* 0x0000000b0000720c */ /* 0x000fc60003f64070 */
[----:B------:R-:W-:Y:S02]  /*3230*/  IMAD R8, R0, R3, R8 ;  /* 0x0000000300087224 */ /* 0x000fe400078e0208 */
[----:B------:R-:W-:-:S04]  /*3240*/  IMAD.HI.U32 R3, R2, R17, RZ ;  /* 0x0000001102037227 */ /* 0x000fc800078e00ff */
[----:B------:R-:W-:Y:S02]  /*3250*/  @!P5 IMAD.IADD R9, R9, 0x1, -R0 ;  /* 0x000000010909d824 */ /* 0x000fe400078e0a00 */
[----:B------:R-:W-:Y:S02]  /*3260*/  IMAD.MOV R10, RZ, RZ, -R10 ;  /* 0x000000ffff0a7224 */ /* 0x000fe400078e0a0a */
[----:B------:R-:W-:Y:S01]  /*3270*/  IMAD.MOV R3, RZ, RZ, -R3 ;  /* 0x000000ffff037224 */ /* 0x000fe200078e0a03 */
[C---:B------:R-:W-:Y:S01]  /*3280*/  ISETP.GT.U32.AND P5, PT, R0.reuse, R9, PT ;  /* 0x000000090000720c */ /* 0x040fe20003fa4070 */
[----:B------:R-:W-:Y:S01]  /*3290*/  @!P4 IMAD.IADD R19, R19, 0x1, -R0 ;  /* 0x000000011313c824 */ /* 0x000fe200078e0a00 */
[C---:B------:R-:W-:Y:S01]  /*32a0*/  ISETP.GT.U32.AND P4, PT, R0.reuse, R8, PT ;  /* 0x000000080000720c */ /* 0x040fe20003f84070 */
[C---:B------:R-:W-:Y:S02]  /*32b0*/  IMAD R4, R0.reuse, R10, R4 ;  /* 0x0000000a00047224 */ /* 0x040fe400078e0204 */
[----:B------:R-:W-:-:S02]  /*32c0*/  IMAD R17, R0, R3, R17 ;  /* 0x0000000300117224 */ /* 0x000fc400078e0211 */
[--C-:B------:R-:W-:Y:S01]  /*32d0*/  @!P3 IMAD.IADD R11, R11, 0x1, -R0.reuse ;  /* 0x000000010b0bb824 */ /* 0x100fe200078e0a00 */
[----:B------:R-:W-:Y:S01]  /*32e0*/  ISETP.GT.U32.AND P3, PT, R0, R4, PT ;  /* 0x000000040000720c */ /* 0x000fe20003f64070 */
[C---:B------:R-:W-:Y:S02]  /*32f0*/  VIADD R7, R24.reuse, 0x4a ;  /* 0x0000004a18077836 */ /* 0x040fe40000000000 */
[----:B------:R-:W-:Y:S02]  /*3300*/  VIADD R6, R24, 0x4b ;  /* 0x0000004b18067836 */ /* 0x000fe40000000000 */
[--C-:B------:R-:W-:Y:S01]  /*3310*/  @!P5 IMAD.IADD R9, R9, 0x1, -R0.reuse ;  /* 0x000000010909d824 */ /* 0x100fe200078e0a00 */
[----:B------:R-:W-:Y:S01]  /*3320*/  ISETP.GT.U32.AND P5, PT, R0, R17, PT ;  /* 0x000000110000720c */ /* 0x000fe20003fa4070 */
[----:B------:R-:W-:Y:S01]  /*3330*/  VIADD R3, R24, 0x49 ;  /* 0x0000004918037836 */ /* 0x000fe20000000000 */
[----:B------:R-:W-:Y:S01]  /*3340*/  IABS R15, R7 ;  /* 0x00000007000f7213 */ /* 0x000fe20000000000 */
[----:B0-----:R-:W-:Y:S01]  /*3350*/  IMAD.MOV.U32 R5, RZ, RZ, R19 ;  /* 0x000000ffff057224 */ /* 0x001fe200078e0013 */
[----:B------:R-:W-:Y:S01]  /*3360*/  IABS R12, R6 ;  /* 0x00000006000c7213 */ /* 0x000fe20000000000 */
[----:B------:R-:W-:Y:S01]  /*3370*/  @!P4 IMAD.IADD R8, R8, 0x1, -R0 ;  /* 0x000000010808c824 */ /* 0x000fe200078e0a00 */
[----:B------:R-:W-:Y:S01]  /*3380*/  ISETP.GE.AND P4, PT, R18, RZ, PT ;  /* 0x000000ff1200720c */ /* 0x000fe20003f86270 */
[----:B------:R-:W-:Y:S01]  /*3390*/  @!P2 IMAD.MOV R5, RZ, RZ, -R5 ;  /* 0x000000ffff05a224 */ /* 0x000fe200078e0a05 */
[----:B------:R-:W-:Y:S01]  /*33a0*/  IABS R18, R3 ;  /* 0x0000000300127213 */ /* 0x000fe20000000000 */
[----:B------:R-:W-:Y:S01]  /*33b0*/  IMAD.HI.U32 R10, R2, R15, RZ ;  /* 0x0000000f020a7227 */ /* 0x000fe200078e00ff */
[----:B------:R-:W-:-:S02]  /*33c0*/  ISETP.GT.U32.AND P2, PT, R0, R8, PT ;  /* 0x000000080000720c */ /* 0x000fc40003f44070 */
[----:B------:R0:W-:Y:S01]  /*33d0*/  STL [R1+0x14c], R5 ;  /* 0x00014c0501007387 */ /* 0x0001e20000100800 */
[--C-:B------:R-:W-:Y:S01]  /*33e0*/  @!P3 IMAD.IADD R4, R4, 0x1, -R0.reuse ;  /* 0x000000010404b824 */ /* 0x100fe200078e0a00 */
[----:B------:R-:W-:Y:S01]  /*33f0*/  ISETP.GE.AND P3, PT, R14, RZ, PT ;  /* 0x000000ff0e00720c */ /* 0x000fe20003f66270 */
[----:B------:R-:W-:Y:S02]  /*3400*/  @!P5 IMAD.IADD R17, R17, 0x1, -R0 ;  /* 0x000000011111d824 */ /* 0x000fe400078e0a00 */
[----:B------:R-:W-:Y:S02]  /*3410*/  IMAD.MOV R10, RZ, RZ, -R10 ;  /* 0x000000ffff0a7224 */ /* 0x000fe400078e0a0a */
[----:B------:R-:W-:Y:S01]  /*3420*/  IMAD.HI.U32 R13, R2, R12, RZ ;  /* 0x0000000c020d7227 */ /* 0x000fe200078e00ff */
[----:B------:R-:W-:-:S03]  /*3430*/  ISETP.GT.U32.AND P5, PT, R0, R17, PT ;  /* 0x000000110000720c */ /* 0x000fc60003fa4070 */
[----:B------:R-:W-:Y:S02]  /*3440*/  IMAD.MOV.U32 R14, RZ, RZ, R18 ;  /* 0x000000ffff0e7224 */ /* 0x000fe400078e0012 */
[----:B0-----:R-:W-:Y:S02]  /*3450*/  IMAD.MOV.U32 R5, RZ, RZ, R11 ;  /* 0x000000ffff057224 */ /* 0x001fe400078e000b */
[----:B------:R-:W-:Y:S02]  /*3460*/  IMAD R15, R0, R10, R15 ;  /* 0x0000000a000f7224 */ /* 0x000fe400078e020f */
[----:B------:R-:W-:Y:S02]  /*3470*/  IMAD.MOV R13, RZ, RZ, -R13 ;  /* 0x000000ffff0d7224 */ /* 0x000fe400078e0a0d */
[----:B------:R-:W-:-:S04]  /*3480*/  IMAD.HI.U32 R10, R2, R14, RZ ;  /* 0x0000000e020a7227 */ /* 0x000fc800078e00ff */
[----:B------:R-:W-:Y:S01]  /*3490*/  @!P1 IMAD.MOV R5, RZ, RZ, -R5 ;  /* 0x000000ffff059224 */ /* 0x000fe200078e0a05 */
[C---:B------:R-:W-:Y:S01]  /*34a0*/  ISETP.GT.U32.AND P1, PT, R0.reuse, R4, PT ;  /* 0x000000040000720c */ /* 0x040fe20003f24070 */
[----:B------:R-:W-:Y:S02]  /*34b0*/  IMAD R12, R0, R13, R12 ;  /* 0x0000000d000c7224 */ /* 0x000fe400078e020c */
[----:B------:R-:W-:Y:S01]  /*34c0*/  @!P2 IMAD.IADD R8, R8, 0x1, -R0 ;  /* 0x000000010808a824 */ /* 0x000fe200078e0a00 */
[----:B------:R0:W-:Y:S01]  /*34d0*/  STL [R1+0x148], R5 ;  /* 0x0001480501007387 */ /* 0x0001e20000100800 */
[----:B------:R-:W-:Y:S01]  /*34e0*/  IMAD.MOV R10, RZ, RZ, -R10 ;  /* 0x000000ffff0a7224 */ /* 0x000fe200078e0a0a */
[C---:B------:R-:W-:Y:S01]  /*34f0*/  ISETP.GT.U32.AND P2, PT, R0.reuse, R12, PT ;  /* 0x0000000c0000720c */ /* 0x040fe20003f44070 */
[----:B------:R-:W-:Y:S02]  /*3500*/  @!P5 IMAD.IADD R17, R17, 0x1, -R0 ;  /* 0x000000011111d824 */ /* 0x000fe400078e0a00 */
[----:B------:R-:W-:-:S02]  /*3510*/  IMAD R14, R0, R10, R14 ;  /* 0x0000000a000e7224 */ /* 0x000fc400078e020e */
[----:B------:R-:W-:Y:S01]  /*3520*/  @!P0 IMAD.MOV R9, RZ, RZ, -R9 ;  /* 0x000000ffff098224 */ /* 0x000fe200078e0a09 */
[----:B------:R-:W-:Y:S01]  /*3530*/  ISETP.GE.AND P0, PT, R6, RZ, PT ;  /* 0x000000ff0600720c */ /* 0x000fe20003f06270 */
[----:B------:R-:W-:Y:S01]  /*3540*/  VIADD R6, R24, 0x48 ;  /* 0x0000004818067836 */ /* 0x000fe20000000000 */
[----:B------:R-:W-:Y:S01]  /*3550*/  ISETP.GT.U32.AND P5, PT, R0, R14, PT ;  /* 0x0000000e0000720c */ /* 0x000fe20003fa4070 */
[----:B0-----:R-:W-:Y:S01]  /*3560*/  IMAD.MOV.U32 R5, RZ, RZ, R8 ;  /* 0x000000ffff057224 */ /* 0x001fe200078e0008 */
[----:B------:R0:W-:Y:S01]  /*3570*/  STL [R1+0x144], R9 ;  /* 0x0001440901007387 */ /* 0x0001e20000100800 */
[--C-:B------:R-:W-:Y:S01]  /*3580*/  @!P1 IMAD.IADD R4, R4, 0x1, -R0.reuse ;  /* 0x0000000104049824 */ /* 0x100fe200078e0a00 */
[----:B------:R-:W-:Y:S01]  /*3590*/  ISETP.GE.AND P1, PT, R7, RZ, PT ;  /* 0x000000ff0700720c */ /* 0x000fe20003f26270 */
[----:B------:R-:W-:Y:S01]  /*35a0*/  @!P6 IMAD.MOV R5, RZ, RZ, -R5 ;  /* 0x000000ffff05e224 */ /* 0x000fe200078e0a05 */
[----:B------:R-:W-:Y:S01]  /*35b0*/  ISETP.GT.U32.AND P6, PT, R0, R15, PT ;  /* 0x0000000f0000720c */ /* 0x000fe20003fc4070 */
[----:B------:R-:W-:Y:S01]  /*35c0*/  VIADD R7, R24, 0x47 ;  /* 0x0000004718077836 */ /* 0x000fe20000000000 */
[----:B------:R-:W-:Y:S01]  /*35d0*/  IABS R8, R6 ;  /* 0x0000000600087213 */ /* 0x000fe20000000000 */
[--C-:B------:R-:W-:Y:S01]  /*35e0*/  @!P2 IMAD.IADD R12, R12, 0x1, -R0.reuse ;  /* 0x000000010c0ca824 */ /* 0x100fe200078e0a00 */
[----:B------:R1:W-:Y:S01]  /*35f0*/  STL [R1+0x13c], R5 ;  /* 0x00013c0501007387 */ /* 0x0003e20000100800 */
[----:B------:R-:W-:Y:S01]  /*3600*/  ISETP.GE.AND P2, PT, R3, RZ, PT ;  /* 0x000000ff0300720c */ /* 0x000fe20003f46270 */
[----:B------:R-:W-:Y:S01]  /*3610*/  VIADD R10, R24, 0x46 ;  /* 0x00000046180a7836 */ /* 0x000fe20000000000 */
[----:B------:R-:W-:Y:S01]  /*3620*/  IABS R3, R7 ;  /* 0x0000000700037213 */ /* 0x000fe20000000000 */
[----:B------:R-:W-:-:S02]  /*3630*/  @!P5 IMAD.IADD R14, R14, 0x1, -R0 ;  /* 0x000000010e0ed824 */ /* 0x000fc400078e0a00 */
[----:B0-----:R-:W-:-:S04]  /*3640*/  IMAD.HI.U32 R9, R2, R8, RZ ;  /* 0x0000000802097227 */ /* 0x001fc800078e00ff */
[----:B------:R-:W-:Y:S01]  /*3650*/  @!P6 IMAD.IADD R15, R15, 0x1, -R0 ;  /* 0x000000010f0fe824 */ /* 0x000fe200078e0a00 */
[C---:B------:R-:W-:Y:S01]  /*3660*/  ISETP.GT.U32.AND P6, PT, R0.reuse, R12, PT ;  /* 0x0000000c0000720c */ /* 0x040fe20003fc4070 */
[----:B-1----:R-:W-:Y:S02]  /*3670*/  IMAD.MOV.U32 R5, RZ, RZ, R4 ;  /* 0x000000ffff057224 */ /* 0x002fe400078e0004 */
[----:B------:R-:W-:Y:S01]  /*3680*/  IMAD.MOV R9, RZ, RZ, -R9 ;  /* 0x000000ffff097224 */ /* 0x000fe200078e0a09 */
[C---:B------:R-:W-:Y:S01]  /*3690*/  ISETP.GT.U32.AND P5, PT, R0.reuse, R15, PT ;  /* 0x0000000f0000720c */ /* 0x040fe20003fa4070 */
[----:B------:R-:W-:Y:S01]  /*36a0*/  @!P4 IMAD.MOV R5, RZ, RZ, -R5 ;  /* 0x000000ffff05c224 */ /* 0x000fe200078e0a05 */
[----:B------:R-:W-:Y:S01]  /*36b0*/  ISETP.GT.U32.AND P4, PT, R0, R14, PT ;  /* 0x0000000e0000720c */ /* 0x000fe20003f84070 */
[----:B------:R-:W-:-:S03]  /*36c0*/  IMAD.HI.U32 R11, R2, R3, RZ ;  /* 0x00000003020b7227 */ /* 0x000fc600078e00ff */
[----:B------:R0:W-:Y:S01]  /*36d0*/  STL [R1+0x138], R5 ;  /* 0x0001380501007387 */ /* 0x0001e20000100800 */
[----:B------:R-:W-:Y:S01]  /*36e0*/  IMAD R8, R0, R9, R8 ;  /* 0x0000000900087224 */ /* 0x000fe200078e0208 */
[----:B------:R-:W-:Y:S01]  /*36f0*/  IABS R9, R10 ;  /* 0x0000000a00097213 */ /* 0x000fe20000000000 */
[----:B------:R-:W-:Y:S02]  /*3700*/  IMAD.MOV R11, RZ, RZ, -R11 ;  /* 0x000000ffff0b7224 */ /* 0x000fe400078e0a0b */
[--C-:B------:R-:W-:Y:S01]  /*3710*/  @!P6 IMAD.IADD R12, R12, 0x1, -R0.reuse ;  /* 0x000000010c0ce824 */ /* 0x100fe200078e0a00 */
[C---:B------:R-:W-:Y:S01]  /*3720*/  ISETP.GT.U32.AND P6, PT, R0.reuse, R8, PT ;  /* 0x000000080000720c */ /* 0x040fe20003fc4070 */
[----:B------:R-:W-:Y:S02]  /*3730*/  IMAD R3, R0, R11, R3 ;  /* 0x0000000b00037224 */ /* 0x000fe400078e0203 */
[----:B------:R-:W-:Y:S02]  /*3740*/  @!P4 IMAD.IADD R14, R14, 0x1, -R0 ;  /* 0x000000010e0ec824 */ /* 0x000fe400078e0a00 */
[----:B------:R-:W-:Y:S01]  /*3750*/  VIADD R4, R24, 0x45 ;  /* 0x0000004518047836 */ /* 0x000fe20000000000 */
[----:B------:R-:W-:Y:S01]  /*3760*/  ISETP.GT.U32.AND P4, PT, R0, R3, PT ;  /* 0x000000030000720c */ /* 0x000fe20003f84070 */
[----:B------:R-:W-:-:S03]  /*3770*/  IMAD.HI.U32 R11, R2, R9, RZ ;  /* 0x00000009020b7227 */ /* 0x000fc600078e00ff */
[----:B------:R-:W-:Y:S01]  /*3780*/  IABS R19, R4 ;  /* 0x0000000400137213 */ /* 0x000fe20000000000 */
[----:B------:R-:W-:Y:S02]  /*3790*/  IMAD.MOV.U32 R16, RZ, RZ, R17 ;  /* 0x000000ffff107224 */ /* 0x000fe400078e0011 */
[--C-:B------:R-:W-:Y:S01]  /*37a0*/  @!P6 IMAD.IADD R8, R8, 0x1, -R0.reuse ;  /* 0x000000010808e824 */ /* 0x100fe200078e0a00 */
[----:B------:R-:W-:Y:S01]  /*37b0*/  ISETP.GE.AND P6, PT, R7, RZ, PT ;  /* 0x000000ff0700720c */ /* 0x000fe20003fc6270 */
[----:B------:R-:W-:Y:S01]  /*37c0*/  @!P5 IMAD.IADD R15, R15, 0x1, -R0 ;  /* 0x000000010f0fd824 */ /* 0x000fe200078e0a00 */
[----:B------:R-:W-:Y:S01]  /*37d0*/  ISETP.GE.AND P5, PT, R6, RZ, PT ;  /* 0x000000ff0600720c */ /* 0x000fe20003fa6270 */
[----:B------:R-:W-:-:S04]  /*37e0*/  IMAD.HI.U32 R13, R2, R19, RZ ;  /* 0x00000013020d7227 */ /* 0x000fc800078e00ff */
[----:B------:R-:W-:Y:S02]  /*37f0*/  VIADD R6, R24, 0x44 ;  /* 0x0000004418067836 */ /* 0x000fe40000000000 */
[----:B------:R-:W-:Y:S02]  /*3800*/  IMAD.MOV R11, RZ, RZ, -R11 ;  /* 0x000000ffff0b7224 */ /* 0x000fe400078e0a0b */
[----:B------:R-:W-:Y:S02]  /*3810*/  @!P4 IMAD.IADD R3, R3, 0x1, -R0 ;  /* 0x000000010303c824 */ /* 0x000fe400078e0a00 */
[----:B------:R-:W-:Y:S01]  /*3820*/  @!P3 IMAD.MOV R16, RZ, RZ, -R16 ;  /* 0x000000ffff10b224 */ /* 0x000fe200078e0a10 */
[C---:B------:R-:W-:Y:S01]  /*3830*/  ISETP.GT.U32.AND P3, PT, R0.reuse, R8, PT ;  /* 0x000000080000720c */ /* 0x040fe20003f64070 */
[----:B0-----:R-:W-:Y:S01]  /*3840*/  IMAD.MOV.U32 R5, RZ, RZ, R12 ;  /* 0x000000ffff057224 */ /* 0x001fe200078e000c */
[----:B------:R-:W-:Y:S01]  /*3850*/  ISETP.GT.U32.AND P4, PT, R0, R3, PT ;  /* 0x000000030000720c */ /* 0x000fe20003f84070 */
[----:B------:R-:W-:Y:S01]  /*3860*/  IMAD.MOV R13, RZ, RZ, -R13 ;  /* 0x000000ffff0d7224 */ /* 0x000fe200078e0a0d */
[----:B------:R-:W-:Y:S01]  /*3870*/  STL [R1+0x134], R16 ;  /* 0x0001341001007387 */ /* 0x000fe20000100800 */
[----:B------:R-:W-:-:S02]  /*3880*/  VIADD R7, R24, 0x43 ;  /* 0x0000004318077836 */ /* 0x000fc40000000000 */
[C---:B------:R-:W-:Y:S01]  /*3890*/  IMAD R9, R0.reuse, R11, R9 ;  /* 0x0000000b00097224 */ /* 0x040fe200078e0209 */
[----:B------:R-:W-:Y:S01]  /*38a0*/  IABS R11, R6 ;  /* 0x00000006000b7213 */ /* 0x000fe20000000000 */
[----:B------:R-:W-:Y:S02]  /*38b0*/  @!P0 IMAD.MOV R5, RZ, RZ, -R5 ;  /* 0x000000ffff058224 */ /* 0x000fe400078e0a05 */
[----:B------:R-:W-:Y:S01]  /*38c0*/  IMAD R19, R0, R13, R19 ;  /* 0x0000000d00137224 */ /* 0x000fe200078e0213 */
[----:B------:R-:W-:Y:S01]  /*38d0*/  IABS R13, R7 ;  /* 0x00000007000d7213 */ /* 0x000fe20000000000 */
[----:B------:R-:W-:Y:S01]  /*38e0*/  IMAD.HI.U32 R12, R2, R11, RZ ;  /* 0x0000000b020c7227 */ /* 0x000fe200078e00ff */
[C---:B------:R-:W-:Y:S01]  /*38f0*/  ISETP.GT.U32.AND P0, PT, R0.reuse, R9, PT ;  /* 0x000000090000720c */ /* 0x040fe20003f04070 */
[----:B------:R0:W-:Y:S02]  /*3900*/  STL [R1+0x130], R5 ;  /* 0x0001300501007387 */ /* 0x0001e40000100800 */
[----:B------:R-:W-:Y:S01]  /*3910*/  @!P1 IMAD.MOV R15, RZ, RZ, -R15 ;  /* 0x000000ffff0f9224 */ /* 0x000fe200078e0a0f */
[----:B------:R-:W-:Y:S01]  /*3920*/  ISETP.GT.U32.AND P1, PT, R0, R19, PT ;  /* 0x000000130000720c */ /* 0x000fe20003f24070 */
[----:B------:R-:W-:Y:S01]  /*3930*/  @!P3 IMAD.IADD R8, R8, 0x1, -R0 ;  /* 0x000000010808b824 */ /* 0x000fe200078e0a00 */
[----:B------:R-:W-:Y:S01]  /*3940*/  ISETP.GE.AND P3, PT, R4, RZ, PT ;  /* 0x000000ff0400720c */ /* 0x000fe20003f66270 */
[----:B------:R-:W-:Y:S01]  /*3950*/  IMAD.MOV R12, RZ, RZ, -R12 ;  /* 0x000000ffff0c7224 */ /* 0x000fe200078e0a0c */
[----:B------:R1:W-:Y:S01]  /*3960*/  STL [R1+0x12c], R15 ;  /* 0x00012c0f01007387 */ /* 0x0003e20000100800 */
[----:B------:R-:W-:Y:S01]  /*3970*/  @!P4 IMAD.IADD R3, R3, 0x1, -R0 ;  /* 0x000000010303c824 */ /* 0x000fe200078e0a00 */
[----:B------:R-:W-:Y:S01]  /*3980*/  ISETP.GE.AND P4, PT, R6, RZ, PT ;  /* 0x000000ff0600720c */ /* 0x000fe20003f86270 */
[----:B0-----:R-:W-:-:S02]  /*3990*/  IMAD.MOV.U32 R5, RZ, RZ, R14 ;  /* 0x000000ffff057224 */ /* 0x001fc400078e000e */
[----:B------:R-:W-:-:S04]  /*39a0*/  IMAD.HI.U32 R14, R2, R13, RZ ;  /* 0x0000000d020e7227 */ /* 0x000fc800078e00ff */
[----:B------:R-:W-:Y:S01]  /*39b0*/  @!P2 IMAD.MOV R5, RZ, RZ, -R5 ;  /* 0x000000ffff05a224 */ /* 0x000fe200078e0a05 */
[----:B------:R-:W-:Y:S01]  /*39c0*/  ISETP.GE.AND P2, PT, R10, RZ, PT ;  /* 0x000000ff0a00720c */ /* 0x000fe20003f46270 */
[----:B------:R-:W-:Y:S02]  /*39d0*/  IMAD.MOV R14, RZ, RZ, -R14 ;  /* 0x000000ffff0e7224 */ /* 0x000fe400078e0a0e */
[C---:B------:R-:W-:Y:S01]  /*39e0*/  IMAD R10, R0.reuse, R12, R11 ;  /* 0x0000000c000a7224 */ /* 0x040fe200078e020b */
[----:B------:R0:W-:Y:S01]  /*39f0*/  STL [R1+0x128], R5 ;  /* 0x0001280501007387 */ /* 0x0001e20000100800 */
[----:B-1----:R-:W-:Y:S02]  /*3a00*/  IMAD.MOV.U32 R15, RZ, RZ, R8 ;  /* 0x000000ffff0f7224 */ /* 0x002fe400078e0008 */
[----:B------:R-:W-:Y:S02]  /*3a10*/  @!P0 IMAD.IADD R9, R9, 0x1, -R0 ;  /* 0x0000000109098824 */ /* 0x000fe400078e0a00 */
[----:B------:R-:W-:-:S02]  /*3a20*/  IMAD R13, R0, R14, R13 ;  /* 0x0000000e000d7224 */ /* 0x000fc400078e020d */
[----:B------:R-:W-:Y:S01]  /*3a30*/  @!P5 IMAD.MOV R15, RZ, RZ, -R15 ;  /* 0x000000ffff0fd224 */ /* 0x000fe200078e0a0f */
[C---:B------:R-:W-:Y:S01]  /*3a40*/  ISETP.GT.U32.AND P5, PT, R0.reuse, R10, PT ;  /* 0x0000000a0000720c */ /* 0x040fe20003fa4070 */
[--C-:B------:R-:W-:Y:S01]  /*3a50*/  @!P1 IMAD.IADD R19, R19, 0x1, -R0.reuse ;  /* 0x0000000113139824 */ /* 0x100fe200078e0a00 */
[----:B------:R-:W-:Y:S01]  /*3a60*/  ISETP.GT.U32.AND P0, PT, R0, R9, PT ;  /* 0x000000090000720c */ /* 0x000fe20003f04070 */
[----:B0-----:R-:W-:Y:S01]  /*3a70*/  IMAD.MOV.U32 R5, RZ, RZ, R3 ;  /* 0x000000ffff057224 */ /* 0x001fe200078e0003 */
[----:B------:R-:W-:Y:S01]  /*3a80*/  STL [R1+0x124], R15 ;  /* 0x0001240f01007387 */ /* 0x000fe20000100800 */
[----:B------:R-:W-:Y:S01]  /*3a90*/  VIADD R4, R24, 0x42 ;  /* 0x0000004218047836 */ /* 0x000fe20000000000 */
[C---:B------:R-:W-:Y:S01]  /*3aa0*/  ISETP.GT.U32.AND P1, PT, R0.reuse, R19, PT ;  /* 0x000000130000720c */ /* 0x040fe20003f24070 */
[----:B------:R-:W-:Y:S01]  /*3ab0*/  @!P6 IMAD.MOV R5, RZ, RZ, -R5 ;  /* 0x000000ffff05e224 */ /* 0x000fe200078e0a05 */
[----:B------:R-:W-:Y:S01]  /*3ac0*/  ISETP.GT.U32.AND P6, PT, R0, R13, PT ;  /* 0x0000000d0000720c */ /* 0x000fe20003fc4070 */
[C---:B------:R-:W-:Y:S01]  /*3ad0*/  VIADD R6, R24.reuse, 0x41 ;  /* 0x0000004118067836 */ /* 0x040fe20000000000 */
[----:B------:R-:W-:Y:S01]  /*3ae0*/  IABS R11, R4 ;  /* 0x00000004000b7213 */ /* 0x000fe20000000000 */
[----:B------:R-:W-:Y:S01]  /*3af0*/  VIADD R8, R24, 0x40 ;  /* 0x0000004018087836 */ /* 0x000fe20000000000 */
[----:B------:R0:W-:Y:S01]  /*3b00*/  STL [R1+0x120], R5 ;  /* 0x0001200501007387 */ /* 0x0001e20000100800 */
[--C-:B------:R-:W-:Y:S01]  /*3b10*/  @!P5 IMAD.IADD R10, R10, 0x1, -R0.reuse ;  /* 0x000000010a0ad824 */ /* 0x100fe200078e0a00 */
[----:B------:R-:W-:Y:S01]  /*3b20*/  IABS R3, R6 ;  /* 0x0000000600037213 */ /* 0x000fe20000000000 */
[----:B------:R-:W-:Y:S01]  /*3b30*/  @!P0 IMAD.IADD R9, R9, 0x1, -R0 ;  /* 0x0000000109098824 */ /* 0x000fe200078e0a00 */
[----:B------:R-:W-:Y:S01]  /*3b40*/  ISETP.GE.AND P0, PT, R7, RZ, PT ;  /* 0x000000ff0700720c */ /* 0x000fe20003f06270 */
[----:B------:R-:W-:Y:S01]  /*3b50*/  IMAD.HI.U32 R7, R2, R11, RZ ;  /* 0x0000000b02077227 */ /* 0x000fe200078e00ff */
[----:B------:R-:W-:-:S02]  /*3b60*/  ISETP.GT.U32.AND P5, PT, R0, R10, PT ;  /* 0x0000000a0000720c */ /* 0x000fc40003fa4070 */
[----:B------:R-:W-:Y:S01]  /*3b70*/  IABS R12, R8 ;  /* 0x00000008000c7213 */ /* 0x000fe20000000000 */
[--C-:B------:R-:W-:Y:S02]  /*3b80*/  @!P6 IMAD.IADD R13, R13, 0x1, -R0.reuse ;  /* 0x000000010d0de824 */ /* 0x100fe400078e0a00 */
[----:B------:R-:W-:Y:S01]  /*3b90*/  @!P1 IMAD.IADD R19, R19, 0x1, -R0 ;  /* 0x0000000113139824 */ /* 0x000fe200078e0a00 */
[----:B------:R-:W-:Y:S01]  /*3ba0*/  ISETP.GE.AND P1, PT, R4, RZ, PT ;  /* 0x000000ff0400720c */ /* 0x000fe20003f26270 */
[----:B------:R-:W-:Y:S01]  /*3bb0*/  IMAD.HI.U32 R4, R2, R3, RZ ;  /* 0x0000000302047227 */ /* 0x000fe200078e00ff */
[----:B------:R-:W-:-:S03]  /*3bc0*/  ISETP.GT.U32.AND P6, PT, R0, R13, PT ;  /* 0x0000000d0000720c */ /* 0x000fc60003fc4070 */
[----:B------:R-:W-:Y:S02]  /*3bd0*/  IMAD.MOV R7, RZ, RZ, -R7 ;  /* 0x000000ffff077224 */ /* 0x000fe400078e0a07 */
[----:B------:R-:W-:Y:S02]  /*3be0*/  IMAD.MOV R4, RZ, RZ, -R4 ;  /* 0x000000ffff047224 */ /* 0x000fe400078e0a04 */
[C---:B------:R-:W-:Y:S02]  /*3bf0*/  IMAD R11, R0.reuse, R7, R11 ;  /* 0x00000007000b7224 */ /* 0x040fe400078e020b */
[----:B------:R-:W-:Y:S02]  /*3c00*/  IMAD R3, R0, R4, R3 ;  /* 0x0000000400037224 */ /* 0x000fe400078e0203 */
[--C-:B------:R-:W-:Y:S01]  /*3c10*/  @!P5 IMAD.IADD R10, R10, 0x1, -R0.reuse ;  /* 0x000000010a0ad824 */ /* 0x100fe200078e0a00 */
[C---:B------:R-:W-:Y:S01]  /*3c20*/  ISETP.GT.U32.AND P5, PT, R0.reuse, R11, PT ;  /* 0x0000000b0000720c */ /* 0x040fe20003fa4070 */
[----:B------:R-:W-:Y:S01]  /*3c30*/  @!P6 IMAD.IADD R13, R13, 0x1, -R0 ;  /* 0x000000010d0de824 */ /* 0x000fe200078e0a00 */
[----:B------:R-:W-:Y:S01]  /*3c40*/  ISETP.GT.U32.AND P6, PT, R0, R3, PT ;  /* 0x000000030000720c */ /* 0x000fe20003fc4070 */
[----:B0-----:R-:W-:-:S02]  /*3c50*/  IMAD.MOV.U32 R5, RZ, RZ, R9 ;  /* 0x000000ffff057224 */ /* 0x001fc400078e0009 */
[----:B------:R-:W-:Y:S02]  /*3c60*/  VIADD R7, R24, 0x3f ;  /* 0x0000003f18077836 */ /* 0x000fe40000000000 */
[----:B------:R-:W-:Y:S01]  /*3c70*/  @!P2 IMAD.MOV R5, RZ, RZ, -R5 ;  /* 0x000000ffff05a224 */ /* 0x000fe200078e0a05 */
[----:B------:R-:W-:Y:S01]  /*3c80*/  ISETP.GE.AND P2, PT, R6, RZ, PT ;  /* 0x000000ff0600720c */ /* 0x000fe20003f46270 */
[----:B------:R-:W-:Y:S01]  /*3c90*/  IMAD.HI.U32 R4, R2, R12, RZ ;  /* 0x0000000c02047227 */ /* 0x000fe200078e00ff */
[----:B------:R-:W-:Y:S02]  /*3ca0*/  IABS R17, R7 ;  /* 0x0000000700117213 */ /* 0x000fe40000000000 */
[----:B------:R0:W-:Y:S01]  /*3cb0*/  STL [R1+0x11c], R5 ;  /* 0x00011c0501007387 */ /* 0x0001e20000100800 */
[--C-:B------:R-:W-:Y:S02]  /*3cc0*/  @!P5 IMAD.IADD R11, R11, 0x1, -R0.reuse ;  /* 0x000000010b0bd824 */ /* 0x100fe400078e0a00 */
[----:B------:R-:W-:-:S02]  /*3cd0*/  @!P6 IMAD.IADD R3, R3, 0x1, -R0 ;  /* 0x000000010303e824 */ /* 0x000fc400078e0a00 */
[----:B------:R-:W-:Y:S01]  /*3ce0*/  IMAD.MOV R4, RZ, RZ, -R4 ;  /* 0x000000ffff047224 */ /* 0x000fe200078e0a04 */
[----:B------:R-:W-:Y:S01]  /*3cf0*/  ISETP.GT.U32.AND P6, PT, R0, R11, PT ;  /* 0x0000000b0000720c */ /* 0x000fe20003fc4070 */
[----:B------:R-:W-:Y:S02]  /*3d00*/  VIADD R9, R24, 0x3e ;  /* 0x0000003e18097836 */ /* 0x000fe40000000000 */
[----:B------:R-:W-:-:S03]  /*3d10*/  IMAD.HI.U32 R20, R2, R17, RZ ;  /* 0x0000001102147227 */ /* 0x000fc600078e00ff */
[----:B------:R-:W-:Y:S01]  /*3d20*/  IABS R18, R9 ;  /* 0x0000000900127213 */ /* 0x000fe20000000000 */
[----:B0-----:R-:W-:Y:S02]  /*3d30*/  IMAD.MOV.U32 R5, RZ, RZ, R19 ;  /* 0x000000ffff057224 */ /* 0x001fe400078e0013 */
[----:B------:R-:W-:Y:S02]  /*3d40*/  IMAD R12, R0, R4, R12 ;  /* 0x00000004000c7224 */ /* 0x000fe400078e020c */
[----:B------:R-:W-:Y:S01]  /*3d50*/  @!P3 IMAD.MOV R5, RZ, RZ, -R5 ;  /* 0x000000ffff05b224 */ /* 0x000fe200078e0a05 */
[----:B------:R-:W-:Y:S01]  /*3d60*/  ISETP.GE.AND P3, PT, R8, RZ, PT ;  /* 0x000000ff0800720c */ /* 0x000fe20003f66270 */
[----:B------:R-:W-:Y:S01]  /*3d70*/  VIADD R6, R24, 0x3d ;  /* 0x0000003d18067836 */ /* 0x000fe20000000000 */
[----:B------:R-:W-:Y:S01]  /*3d80*/  ISETP.GT.U32.AND P5, PT, R0, R12, PT ;  /* 0x0000000c0000720c */ /* 0x000fe20003fa4070 */
[----:B------:R-:W-:Y:S01]  /*3d90*/  IMAD.MOV R20, RZ, RZ, -R20 ;  /* 0x000000ffff147224 */ /* 0x000fe200078e0a14 */
[----:B------:R0:W-:Y:S01]  /*3da0*/  STL [R1+0x118], R5 ;  /* 0x0001180501007387 */ /* 0x0001e20000100800 */
[----:B------:R-:W-:Y:S01]  /*3db0*/  IMAD.HI.U32 R15, R2, R18, RZ ;  /* 0x00000012020f7227 */ /* 0x000fe200078e00ff */
[----:B------:R-:W-:-:S03]  /*3dc0*/  IABS R14, R6 ;  /* 0x00000006000e7213 */ /* 0x000fc60000000000 */
[C---:B------:R-:W-:Y:S02]  /*3dd0*/  IMAD R17, R0.reuse, R20, R17 ;  /* 0x0000001400117224 */ /* 0x040fe400078e0211 */
[----:B------:R-:W-:Y:S02]  /*3de0*/  @!P6 IMAD.IADD R11, R11, 0x1, -R0 ;  /* 0x000000010b0be824 */ /* 0x000fe400078e0a00 */
[----:B------:R-:W-:Y:S01]  /*3df0*/  IMAD.MOV R15, RZ, RZ, -R15 ;  /* 0x000000ffff0f7224 */ /* 0x000fe200078e0a0f */
[----:B------:R-:W-:Y:S01]  /*3e00*/  ISETP.GT.U32.AND P6, PT, R0, R17, PT ;  /* 0x000000110000720c */ /* 0x000fe20003fc4070 */
[----:B0-----:R-:W-:Y:S02]  /*3e10*/  IMAD.MOV.U32 R5, RZ, RZ, R10 ;  /* 0x000000ffff057224 */ /* 0x001fe400078e000a */
[----:B------:R-:W-:-:S04]  /*3e20*/  IMAD.HI.U32 R10, R2, R14, RZ ;  /* 0x0000000e020a7227 */ /* 0x000fc800078e00ff */
[----:B------:R-:W-:Y:S01]  /*3e30*/  @!P4 IMAD.MOV R5, RZ, RZ, -R5 ;  /* 0x000000ffff05c224 */ /* 0x000fe200078e0a05 */
[C---:B------:R-:W-:Y:S01]  /*3e40*/  ISETP.GT.U32.AND P4, PT, R0.reuse, R3, PT ;  /* 0x000000030000720c */ /* 0x040fe20003f84070 */
[----:B------:R-:W-:Y:S02]  /*3e50*/  IMAD R18, R0, R15, R18 ;  /* 0x0000000f00127224 */ /* 0x000fe400078e0212 */
[----:B------:R-:W-:Y:S01]  /*3e60*/  IMAD.MOV R10, RZ, RZ, -R10 ;  /* 0x000000ffff0a7224 */ /* 0x000fe200078e0a0a */
[----:B------:R0:W-:Y:S01]  /*3e70*/  STL [R1+0x110], R5 ;  /* 0x0001100501007387 */ /* 0x0001e20000100800 */
[----:B------:R-:W-:Y:S02]  /*3e80*/  IMAD.MOV.U32 R15, RZ, RZ, R13 ;  /* 0x000000ffff0f7224 */ /* 0x000fe400078e000d */
[----:B------:R-:W-:Y:S02]  /*3e90*/  @!P5 IMAD.IADD R12, R12, 0x1, -R0 ;  /* 0x000000010c0cd824 */ /* 0x000fe400078e0a00 */
[----:B------:R-:W-:-:S02]  /*3ea0*/  IMAD R14, R0, R10, R14 ;  /* 0x0000000a000e7224 */ /* 0x000fc400078e020e */
[----:B------:R-:W-:Y:S01]  /*3eb0*/  @!P0 IMAD.MOV R15, RZ, RZ, -R15 ;  /* 0x000000ffff0f8224 */ /* 0x000fe200078e0a0f */
[----:B------:R-:W-:Y:S01]  /*3ec0*/  ISETP.GT.U32.AND P5, PT, R0, R12, PT ;  /* 0x0000000c0000720c */ /* 0x000fe20003fa4070 */
[----:B------:R-:W-:Y:S01]  /*3ed0*/  VIADD R4, R24, 0x3c ;  /* 0x0000003c18047836 */ /* 0x000fe20000000000 */
[----:B------:R-:W-:Y:S01]  /*3ee0*/  ISETP.GE.AND P0, PT, R7, RZ, PT ;  /* 0x000000ff0700720c */ /* 0x000fe20003f06270 */
[----:B0-----:R-:W-:Y:S01]  /*3ef0*/  IMAD.MOV.U32 R5, RZ, RZ, R11 ;  /* 0x000000ffff057224 */ /* 0x001fe200078e000b */
[----:B------:R0:W-:Y:S01]  /*3f00*/  STL [R1+0x10c], R15 ;  /* 0x00010c0f01007387 */ /* 0x0001e20000100800 */
[--C-:B------:R-:W-:Y:S01]  /*3f10*/  @!P4 IMAD.IADD R3, R3, 0x1, -R0.reuse ;  /* 0x000000010303c824 */ /* 0x100fe200078e0a00 */
[----:B------:R-:W-:Y:S01]  /*3f20*/  IABS R8, R4 ;  /* 0x0000000400087213 */ /* 0x000fe20000000000 */
[----:B------:R-:W-:Y:S01]  /*3f30*/  @!P1 IMAD.MOV R5, RZ, RZ, -R5 ;  /* 0x000000ffff059224 */ /* 0x000fe200078e0a05 */
[C---:B------:R-:W-:Y:S01]  /*3f40*/  ISETP.GT.U32.AND P1, PT, R0.reuse, R18, PT ;  /* 0x000000120000720c */ /* 0x040fe20003f24070 */
[----:B------:R-:W-:Y:S01]  /*3f50*/  @!P6 IMAD.IADD R17, R17, 0x1, -R0 ;  /* 0x000000011111e824 */ /* 0x000fe200078e0a00 */
[----:B------:R-:W-:Y:S01]  /*3f60*/  ISETP.GT.U32.AND P6, PT, R0, R14, PT ;  /* 0x0000000e0000720c */ /* 0x000fe20003fc4070 */
[----:B------:R-:W-:Y:S01]  /*3f70*/  IMAD.HI.U32 R13, R2, R8, RZ ;  /* 0x00000008020d7227 */ /* 0x000fe200078e00ff */
[----:B------:R1:W-:Y:S01]  /*3f80*/  STL [R1+0x108], R5 ;  /* 0x0001080501007387 */ /* 0x0003e20000100800 */
[----:B------:R-:W-:-:S02]  /*3f90*/  ISETP.GE.AND P4, PT, R9, RZ, PT ;  /* 0x000000ff0900720c */ /* 0x000fc40003f86270 */
[----:B0-----:R-:W-:Y:S02]  /*3fa0*/  VIADD R15, R24, 0x3b ;  /* 0x0000003b180f7836 */ /* 0x001fe40000000000 */
[--C-:B------:R-:W-:Y:S01]  /*3fb0*/  @!P5 IMAD.IADD R12, R12, 0x1, -R0.reuse ;  /* 0x000000010c0cd824 */ /* 0x100fe200078e0a00 */
[----:B------:R-:W-:Y:S01]  /*3fc0*/  ISETP.GE.AND P5, PT, R6, RZ, PT ;  /* 0x000000ff0600720c */ /* 0x000fe20003fa6270 */
[----:B------:R-:W-:Y:S01]  /*3fd0*/  IMAD.MOV R13, RZ, RZ, -R13 ;  /* 0x000000ffff0d7224 */ /* 0x000fe200078e0a0d */
[----:B------:R-:W-:Y:S01]  /*3fe0*/  IABS R6, R15 ;  /* 0x0000000f00067213 */ /* 0x000fe20000000000 */
[--C-:B------:R-:W-:Y:S02]  /*3ff0*/  @!P1 IMAD.IADD R18, R18, 0x1, -R0.reuse ;  /* 0x0000000112129824 */ /* 0x100fe400078e0a00 */
[----:B-1----:R-:W-:Y:S02]  /*4000*/  IMAD.MOV.U32 R5, RZ, RZ, R3 ;  /* 0x000000ffff057224 */ /* 0x002fe400078e0003 */
[----:B------:R-:W-:Y:S01]  /*4010*/  @!P6 IMAD.IADD R14, R14, 0x1, -R0 ;  /* 0x000000010e0ee824 */ /* 0x000fe200078e0a00 */
[C---:B------:R-:W-:Y:S01]  /*4020*/  ISETP.GT.U32.AND P1, PT, R0.reuse, R18, PT ;  /* 0x000000120000720c */ /* 0x040fe20003f24070 */
[----:B------:R-:W-:Y:S01]  /*4030*/  @!P2 IMAD.MOV R5, RZ, RZ, -R5 ;  /* 0x000000ffff05a224 */ /* 0x000fe200078e0a05 */
[C---:B------:R-:W-:Y:S01]  /*4040*/  ISETP.GT.U32.AND P2, PT, R0.reuse, R17, PT ;  /* 0x000000110000720c */ /* 0x040fe20003f44070 */
[C---:B------:R-:W-:Y:S01]  /*4050*/  IMAD R8, R0.reuse, R13, R8 ;  /* 0x0000000d00087224 */ /* 0x040fe200078e0208 */
[----:B------:R-:W-:Y:S01]  /*4060*/  ISETP.GT.U32.AND P6, PT, R0, R14, PT ;  /* 0x0000000e0000720c */ /* 0x000fe20003fc4070 */
[----:B------:R-:W-:Y:S01]  /*4070*/  IMAD.HI.U32 R9, R2, R6, RZ ;  /* 0x0000000602097227 */ /* 0x000fe200078e00ff */
[----:B------:R0:W-:Y:S03]  /*4080*/  STL [R1+0x104], R5 ;  /* 0x0001040501007387 */ /* 0x0001e60000100800 */
[----:B------:R-:W-:-:S02]  /*4090*/  VIADD R3, R24, 0x39 ;  /* 0x0000003918037836 */ /* 0x000fc40000000000 */
[----:B------:R-:W-:Y:S02]  /*40a0*/  IMAD.MOV R9, RZ, RZ, -R9 ;  /* 0x000000ffff097224 */ /* 0x000fe400078e0a09 */
[----:B------:R-:W-:Y:S01]  /*40b0*/  VIADD R7, R24, 0x3a ;  /* 0x0000003a18077836 */ /* 0x000fe20000000000 */
[----:B------:R-:W-:Y:S01]  /*40c0*/  IABS R13, R3 ;  /* 0x00000003000d7213 */ /* 0x000fe20000000000 */
[----:B------:R-:W-:Y:S01]  /*40d0*/  @!P2 IMAD.IADD R17, R17, 0x1, -R0 ;  /* 0x000000011111a824 */ /* 0x000fe200078e0a00 */
[C---:B------:R-:W-:Y:S01]  /*40e0*/  ISETP.GT.U32.AND P2, PT, R0.reuse, R8, PT ;  /* 0x000000080000720c */ /* 0x040fe20003f44070 */
[----:B------:R-:W-:Y:S01]  /*40f0*/  IMAD R6, R0, R9, R6 ;  /* 0x0000000900067224 */ /* 0x000fe200078e0206 */
[----:B------:R-:W-:Y:S01]  /*4100*/  IABS R19, R7 ;  /* 0x0000000700137213 */ /* 0x000fe20000000000 */
[----:B------:R-:W-:Y:S01]  /*4110*/  @!P1 IMAD.IADD R18, R18, 0x1, -R0 ;  /* 0x0000000112129824 */ /* 0x000fe200078e0a00 */
[----:B------:R-:W-:Y:S01]  /*4120*/  ISETP.GE.AND P1, PT, R4, RZ, PT ;  /* 0x000000ff0400720c */ /* 0x000fe20003f26270 */
[----:B------:R-:W-:-:S02]  /*4130*/  IMAD.MOV.U32 R16, RZ, RZ, R12 ;  /* 0x000000ffff107224 */ /* 0x000fc400078e000c */
[----:B------:R-:W-:Y:S02]  /*4140*/  VIADD R11, R24, 0x38 ;  /* 0x00000038180b7836 */ /* 0x000fe40000000000 */
[----:B------:R-:W-:-:S03]  /*4150*/  IMAD.HI.U32 R4, R2, R13, RZ ;  /* 0x0000000d02047227 */ /* 0x000fc600078e00ff */
[----:B------:R-:W-:Y:S01]  /*4160*/  IABS R10, R11 ;  /* 0x0000000b000a7213 */ /* 0x000fe20000000000 */
[----:B------:R-:W-:Y:S01]  /*4170*/  @!P6 IMAD.IADD R14, R14, 0x1, -R0 ;  /* 0x000000010e0ee824 */ /* 0x000fe200078e0a00 */
[----:B------:R-:W-:Y:S01]  /*4180*/  ISETP.GT.U32.AND P6, PT, R0, R6, PT ;  /* 0x000000060000720c */ /* 0x000fe20003fc4070 */
[----:B------:R-:W-:Y:S02]  /*4190*/  @!P3 IMAD.MOV R16, RZ, RZ, -R16 ;  /* 0x000000ffff10b224 */ /* 0x000fe400078e0a10 */
[----:B------:R-:W-:-:S03]  /*41a0*/  IMAD.HI.U32 R20, R2, R19, RZ ;  /* 0x0000001302147227 */ /* 0x000fc600078e00ff */
[----:B------:R1:W-:Y:S01]  /*41b0*/  STL [R1+0x100], R16 ;  /* 0x0001001001007387 */ /* 0x0003e20000100800 */
[----:B------:R-:W-:Y:S02]  /*41c0*/  IMAD.MOV R4, RZ, RZ, -R4 ;  /* 0x000000ffff047224 */ /* 0x000fe400078e0a04 */
[----:B------:R-:W-:Y:S01]  /*41d0*/  @!P2 IMAD.IADD R8, R8, 0x1, -R0 ;  /* 0x000000010808a824 */ /* 0x000fe200078e0a00 */
[----:B------:R-:W-:Y:S01]  /*41e0*/  ISETP.GE.AND P2, PT, R15, RZ, PT ;  /* 0x000000ff0f00720c */ /* 0x000fe20003f46270 */
[----:B0-----:R-:W-:Y:S02]  /*41f0*/  IMAD.MOV.U32 R5, RZ, RZ, R17 ;  /* 0x000000ffff057224 */ /* 0x001fe400078e0011 */
[----:B------:R-:W-:Y:S01]  /*4200*/  IMAD.MOV R20, RZ, RZ, -R20 ;  /* 0x000000ffff147224 */ /* 0x000fe200078e0a14 */
[C---:B------:R-:W-:Y:S01]  /*4210*/  ISETP.GT.U32.AND P3, PT, R0.reuse, R8, PT ;  /* 0x000000080000720c */ /* 0x040fe20003f64070 */
[----:B------:R-:W-:Y:S02]  /*4220*/  IMAD R13, R0, R4, R13 ;  /* 0x00000004000d7224 */ /* 0x000fe400078e020d */
[----:B-1----:R-:W-:-:S02]  /*4230*/  IMAD.MOV.U32 R16, RZ, RZ, R18 ;  /* 0x000000ffff107224 */ /* 0x002fc400078e0012 */
[----:B------:R-:W-:-:S04]  /*4240*/  IMAD.HI.U32 R9, R2, R10, RZ ;  /* 0x0000000a02097227 */ /* 0x000fc800078e00ff */
[----:B------:R-:W-:Y:S02]  /*4250*/  @!P0 IMAD.MOV R5, RZ, RZ, -R5 ;  /* 0x000000ffff058224 */ /* 0x000fe400078e0a05 */
[C---:B------:R-:W-:Y:S02]  /*4260*/  IMAD R15, R0.reuse, R20, R19 ;  /* 0x00000014000f7224 */ /* 0x040fe400078e0213 */
[----:B------:R-:W-:Y:S01]  /*4270*/  @!P4 IMAD.MOV R16, RZ, RZ, -R16 ;  /* 0x000000ffff10c224 */ /* 0x000fe200078e0a10 */
[----:B------:R-:W-:Y:S01]  /*4280*/  ISETP.GT.U32.AND P4, PT, R0, R13, PT ;  /* 0x0000000d0000720c */ /* 0x000fe20003f84070 */
[----:B------:R-:W-:Y:S01]  /*4290*/  IMAD.MOV R9, RZ, RZ, -R9 ;  /* 0x000000ffff097224 */ /* 0x000fe200078e0a09 */
[----:B------:R0:W-:Y:S01]  /*42a0*/  STL [R1+0xfc], R5 ;  /* 0x0000fc0501007387 */ /* 0x0001e20000100800 */
[----:B------:R-:W-:Y:S01]  /*42b0*/  @!P6 IMAD.IADD R6, R6, 0x1, -R0 ;  /* 0x000000010606e824 */ /* 0x000fe200078e0a00 */
[C---:B------:R-:W-:Y:S01]  /*42c0*/  ISETP.GT.U32.AND P6, PT, R0.reuse, R15, PT ;  /* 0x0000000f0000720c */ /* 0x040fe20003fc4070 */
[----:B------:R-:W-:Y:S01]  /*42d0*/  IMAD R10, R0, R9, R10 ;  /* 0x00000009000a7224 */ /* 0x000fe200078e020a */
[----:B------:R-:W-:Y:S01]  /*42e0*/  STL [R1+0xf4], R16 ;  /* 0x0000f41001007387 */ /* 0x000fe20000100800 */
[----:B------:R-:W-:Y:S01]  /*42f0*/  VIADD R4, R24, 0x37 ;  /* 0x0000003718047836 */ /* 0x000fe20000000000 */
[----:B------:R-:W-:Y:S01]  /*4300*/  ISETP.GT.U32.AND P0, PT, R0, R6, PT ;  /* 0x000000060000720c */ /* 0x000fe20003f04070 */
[----:B------:R-:W-:-:S02]  /*4310*/  VIADD R9, R24, 0x36 ;  /* 0x0000003618097836 */ /* 0x000fc40000000000 */
[----:B------:R-:W-:Y:S01]  /*4320*/  @!P3 IMAD.IADD R8, R8, 0x1, -R0 ;  /* 0x000000010808b824 */ /* 0x000fe200078e0a00 */
[----:B------:R-:W-:Y:S01]  /*4330*/  IABS R12, R4 ;  /* 0x00000004000c7213 */ /* 0x000fe20000000000 */
[----:B0-----:R-:W-:Y:S01]  /*4340*/  IMAD.MOV.U32 R5, RZ, RZ, R14 ;  /* 0x000000ffff057224 */ /* 0x001fe200078e000e */
[----:B------:R-:W-:Y:S01]  /*4350*/  IABS R17, R9 ;  /* 0x0000000900117213 */ /* 0x000fe20000000000 */
[----:B------:R-:W-:Y:S01]  /*4360*/  @!P4 IMAD.IADD R13, R13, 0x1, -R0 ;  /* 0x000000010d0dc824 */ /* 0x000fe200078e0a00 */
[----:B------:R-:W-:Y:S01]  /*4370*/  ISETP.GT.U32.AND P3, PT, R0, R10, PT ;  /* 0x0000000a0000720c */ /* 0x000fe20003f64070 */
[----:B------:R-:W-:Y:S01]  /*4380*/  @!P5 IMAD.MOV R5, RZ, RZ, -R5 ;  /* 0x000000ffff05d224 */ /* 0x000fe200078e0a05 */
[----:B------:R-:W-:Y:S01]  /*4390*/  ISETP.GE.AND P5, PT, R7, RZ, PT ;  /* 0x000000ff0700720c */ /* 0x000fe20003fa6270 */
[----:B------:R-:W-:-:S03]  /*43a0*/  IMAD.HI.U32 R14, R2, R12, RZ ;  /* 0x0000000c020e7227 */ /* 0x000fc600078e00ff */
[----:B------:R0:W-:Y:S01]  /*43b0*/  STL [R1+0xec], R5 ;  /* 0x0000ec0501007387 */ /* 0x0001e20000100800 */
[----:B------:R-:W-:Y:S02]  /*43c0*/  IMAD.MOV.U32 R7, RZ, RZ, R17 ;  /* 0x000000ffff077224 */ /* 0x000fe400078e0011 */
[----:B------:R-:W-:Y:S01]  /*43d0*/  @!P6 IMAD.IADD R15, R15, 0x1, -R0 ;  /* 0x000000010f0fe824 */ /* 0x000fe200078e0a00 */
[----:B------:R-:W-:Y:S01]  /*43e0*/  ISETP.GE.AND P6, PT, R11, RZ, PT ;  /* 0x000000ff0b00720c */ /* 0x000fe20003fc6270 */
[----:B------:R-:W-:Y:S02]  /*43f0*/  IMAD.MOV R14, RZ, RZ, -R14 ;  /* 0x000000ffff0e7224 */ /* 0x000fe400078e0a0e */
[----:B------:R-:W-:Y:S01]  /*4400*/  @!P0 IMAD.IADD R6, R6, 0x1, -R0 ;  /* 0x0000000106068824 */ /* 0x000fe200078e0a00 */
[----:B------:R-:W-:Y:S01]  /*4410*/  ISETP.GE.AND P0, PT, R3, RZ, PT ;  /* 0x000000ff0300720c */ /* 0x000fe20003f06270 */
[----:B------:R-:W-:Y:S01]  /*4420*/  IMAD.HI.U32 R11, R2, R7, RZ ;  /* 0x00000007020b7227 */ /* 0x000fe200078e00ff */
[----:B------:R-:W-:-:S03]  /*4430*/  ISETP.GT.U32.AND P4, PT, R0, R15, PT ;  /* 0x0000000f0000720c */ /* 0x000fc60003f84070 */
[----:B0-----:R-:W-:Y:S02]  /*4440*/  IMAD.MOV.U32 R5, RZ, RZ, R8 ;  /* 0x000000ffff057224 */ /* 0x001fe400078e0008 */
[C---:B------:R-:W-:Y:S02]  /*4450*/  IMAD R3, R0.reuse, R14, R12 ;  /* 0x0000000e00037224 */ /* 0x040fe400078e020c */
[----:B------:R-:W-:Y:S01]  /*4460*/  @!P1 IMAD.MOV R5, RZ, RZ, -R5 ;  /* 0x000000ffff059224 */ /* 0x000fe200078e0a05 */
[----:B------:R-:W-:Y:S01]  /*4470*/  ISETP.GT.U32.AND P1, PT, R0, R13, PT ;  /* 0x0000000d0000720c */ /* 0x000fe20003f24070 */
[----:B------:R-:W-:Y:S02]  /*4480*/  IMAD.MOV R8, RZ, RZ, -R11 ;  /* 0x000000ffff087224 */ /* 0x000fe400078e0a0b */
[----:B------:R-:W-:Y:S01]  /*4490*/  @!P3 IMAD.IADD R10, R10, 0x1, -R0 ;  /* 0x000000010a0ab824 */ /* 0x000fe200078e0a00 */
[----:B------:R0:W-:Y:S01]  /*44a0*/  STL [R1+0xe8], R5 ;  /* 0x0000e80501007387 */ /* 0x0001e20000100800 */
[----:B------:R-:W-:-:S02]  /*44b0*/  IMAD R7, R0, R8, R7 ;  /* 0x0000000800077224 */ /* 0x000fc400078e0207 */
[----:B------:R-:W-:Y:S01]  /*44c0*/  VIADD R11, R24, 0x35 ;  /* 0x00000035180b7836 */ /* 0x000fe20000000000 */
[----:B------:R-:W-:Y:S01]  /*44d0*/  ISETP.GT.U32.AND P3, PT, R0, R10, PT ;  /* 0x0000000a0000720c */ /* 0x000fe20003f64070 */
[----:B------:R-:W-:Y:S02]  /*44e0*/  VIADD R8, R24, 0x34 ;  /* 0x0000003418087836 */ /* 0x000fe40000000000 */
[--C-:B------:R-:W-:Y:S01]  /*44f0*/  @!P4 IMAD.IADD R15, R15, 0x1, -R0.reuse ;  /* 0x000000010f0fc824 */ /* 0x100fe200078e0a00 */
[----:B------:R-:W-:Y:S01]  /*4500*/  ISETP.GE.AND P4, PT, R4, RZ, PT ;  /* 0x000000ff0400720c */ /* 0x000fe20003f86270 */
[----:B------:R-:W-:Y:S01]  /*4510*/  @!P1 IMAD.IADD R13, R13, 0x1, -R0 ;  /* 0x000000010d0d9824 */ /* 0x000fe200078e0a00 */
[C---:B------:R-:W-:Y:S01]  /*4520*/  ISETP.GT.U32.AND P1, PT, R0.reuse, R7, PT ;  /* 0x000000070000720c */ /* 0x040fe20003f24070 */
[----:B0-----:R-:W-:Y:S01]  /*4530*/  IMAD.MOV.U32 R5, RZ, RZ, R6 ;  /* 0x000000ffff057224 */ /* 0x001fe200078e0006 */
[----:B------:R-:W-:Y:S01]  /*4540*/  IABS R6, R11 ;  /* 0x0000000b00067213 */ /* 0x000fe20000000000 */
[----:B------:R-:W-:Y:S01]  /*4550*/  @!P0 IMAD.MOV R13, RZ, RZ, -R13 ;  /* 0x000000ffff0d8224 */ /* 0x000fe200078e0a0d */
[----:B------:R-:W-:Y:S01]  /*4560*/  IABS R4, R8 ;  /* 0x0000000800047213 */ /* 0x000fe20000000000 */
[----:B------:R-:W-:Y:S01]  /*4570*/  @!P2 IMAD.MOV R5, RZ, RZ, -R5 ;  /* 0x000000ffff05a224 */ /* 0x000fe200078e0a05 */
[----:B------:R-:W-:Y:S01]  /*4580*/  ISETP.GT.U32.AND P2, PT, R0, R3, PT ;  /* 0x000000030000720c */ /* 0x000fe20003f44070 */
[----:B------:R-:W-:-:S03]  /*4590*/  IMAD.HI.U32 R14, R2, R6, RZ ;  /* 0x00000006020e7227 */ /* 0x000fc600078e00ff */
[----:B------:R0:W-:Y:S01]  /*45a0*/  STL [R1+0xc8], R5 ;  /* 0x0000c80501007387 */ /* 0x0001e20000100800 */
[----:B------:R-:W-:-:S04]  /*45b0*/  IMAD.HI.U32 R12, R2, R4, RZ ;  /* 0x00000004020c7227 */ /* 0x000fc800078e00ff */
[--C-:B------:R-:W-:Y:S02]  /*45c0*/  @!P1 IMAD.IADD R7, R7, 0x1, -R0.reuse ;  /* 0x0000000107079824 */ /* 0x100fe400078e0a00 */
[--C-:B------:R-:W-:Y:S01]  /*45d0*/  @!P3 IMAD.IADD R10, R10, 0x1, -R0.reuse ;  /* 0x000000010a0ab824 */ /* 0x100fe200078e0a00 */
[----:B------:R-:W-:Y:S01]  /*45e0*/  ISETP.GE.AND P3, PT, R9, RZ, PT ;  /* 0x000000ff0900720c */ /* 0x000fe20003f66270 */
[----:B------:R-:W-:Y:S01]  /*45f0*/  @!P2 IMAD.IADD R3, R3, 0x1, -R0 ;  /* 0x000000010303a824 */ /* 0x000fe200078e0a00 */
[----:B------:R-:W-:Y:S01]  /*4600*/  ISETP.GE.AND P2, PT, R11, RZ, PT ;  /* 0x000000ff0b00720c */ /* 0x000fe20003f46270 */
[----:B0-----:R-:W-:Y:S02]  /*4610*/  IMAD.MOV.U32 R5, RZ, RZ, R15 ;  /* 0x000000ffff057224 */ /* 0x001fe400078e000f */
[----:B------:R-:W-:Y:S01]  /*4620*/  IMAD.MOV R14, RZ, RZ, -R14 ;  /* 0x000000ffff0e7224 */ /* 0x000fe200078e0a0e */
[C---:B------:R-:W-:Y:S01]  /*4630*/  ISETP.GT.U32.AND P1, PT, R0.reuse, R3, PT ;  /* 0x000000030000720c */ /* 0x040fe20003f24070 */
[----:B------:R-:W-:Y:S01]  /*4640*/  @!P5 IMAD.MOV R5, RZ, RZ, -R5 ;  /* 0x000000ffff05d224 */ /* 0x000fe200078e0a05 */
[----:B------:R-:W-:Y:S01]  /*4650*/  ISETP.GT.U32.AND P5, PT, R0, R7, PT ;  /* 0x000000070000720c */ /* 0x000fe20003fa4070 */
[----:B------:R-:W-:-:S02]  /*4660*/  IMAD.MOV R12, RZ, RZ, -R12 ;  /* 0x000000ffff0c7224 */ /* 0x000fc400078e0a0c */
[----:B------:R-:W-:Y:S01]  /*4670*/  IMAD R6, R0, R14, R6 ;  /* 0x0000000e00067224 */ /* 0x000fe200078e0206 */
[----:B------:R0:W-:Y:S01]  /*4680*/  STL [R1+0xc4], R5 ;  /* 0x0000c40501007387 */ /* 0x0001e20000100800 */
[----:B------:R-:W-:Y:S02]  /*4690*/  VIADD R9, R24, 0x33 ;  /* 0x0000003318097836 */ /* 0x000fe40000000000 */
[C---:B------:R-:W-:Y:S01]  /*46a0*/  IMAD R4, R0.reuse, R12, R4 ;  /* 0x0000000c00047224 */ /* 0x040fe200078e0204 */
[C---:B------:R-:W-:Y:S01]  /*46b0*/  ISETP.GT.U32.AND P0, PT, R0.reuse, R6, PT ;  /* 0x000000060000720c */ /* 0x040fe20003f04070 */
[----:B------:R-:W-:Y:S01]  /*46c0*/  STL [R1+0xc0], R13 ;  /* 0x0000c00d01007387 */ /* 0x000fe20000100800 */
[----:B------:R-:W-:Y:S01]  /*46d0*/  IABS R11, R9 ;  /* 0x00000009000b7213 */ /* 0x000fe20000000000 */
[--C-:B------:R-:W-:Y:S01]  /*46e0*/  @!P1 IMAD.IADD R3, R3, 0x1, -R0.reuse ;  /* 0x0000000103039824 */ /* 0x100fe200078e0a00 */
[----:B------:R-:W-:Y:S01]  /*46f0*/  ISETP.GT.U32.AND P1, PT, R0, R4, PT ;  /* 0x000000040000720c */ /* 0x000fe20003f24070 */
[----:B------:R-:W-:Y:S01]  /*4700*/  @!P5 IMAD.IADD R7, R7, 0x1, -R0 ;  /* 0x000000010707d824 */ /* 0x000fe200078e0a00 */
[----:B------:R-:W-:Y:S01]  /*4710*/  ISETP.GE.AND P5, PT, R9, RZ, PT ;  /* 0x000000ff0900720c */ /* 0x000fe20003fa6270 */
[----:B0-----:R-:W-:-:S02]  /*4720*/  IMAD.MOV.U32 R5, RZ, RZ, R10 ;  /* 0x000000ffff057224 */ /* 0x001fc400078e000a */
[----:B------:R-:W-:-:S04]  /*4730*/  IMAD.HI.U32 R10, R2, R11, RZ ;  /* 0x0000000b020a7227 */ /* 0x000fc800078e00ff */
[----:B------:R-:W-:Y:S01]  /*4740*/  @!P6 IMAD.MOV R5, RZ, RZ, -R5 ;  /* 0x000000ffff05e224 */ /* 0x000fe200078e0a05 */
[----:B------:R-:W-:Y:S01]  /*4750*/  ISETP.GE.AND P6, PT, R8, RZ, PT ;  /* 0x000000ff0800720c */ /* 0x000fe20003fc6270 */
[----:B------:R-:W-:Y:S02]  /*4760*/  IMAD.MOV R10, RZ, RZ, -R10 ;  /* 0x000000ffff0a7224 */ /* 0x000fe400078e0a0a */
[--C-:B------:R-:W-:Y:S01]  /*4770*/  @!P0 IMAD.IADD R6, R6, 0x1, -R0.reuse ;  /* 0x0000000106068824 */ /* 0x100fe200078e0a00 */
[----:B------:R0:W-:Y:S01]  /*4780*/  STL [R1+0xbc], R5 ;  /* 0x0000bc0501007387 */ /* 0x0001e20000100800 */
[----:B------:R-:W-:Y:S02]  /*4790*/  IMAD R11, R0, R10, R11 ;  /* 0x0000000a000b7224 */ /* 0x000fe400078e020b */
[----:B------:R-:W-:Y:S01]  /*47a0*/  @!P1 IMAD.IADD R4, R4, 0x1, -R0 ;  /* 0x0000000104049824 */ /* 0x000fe200078e0a00 */
[----:B------:R-:W-:Y:S01]  /*47b0*/  ISETP.GT.U32.AND P0, PT, R0, R6, PT ;  /* 0x000000060000720c */ /* 0x000fe20003f04070 */
[----:B------:R-:W-:-:S02]  /*47c0*/  VIADD R9, R24, 0x32 ;  /* 0x0000003218097836 */ /* 0x000fc40000000000 */
[----:B------:R-:W-:Y:S01]  /*47d0*/  VIADD R10, R24, 0x31 ;  /* 0x00000031180a7836 */ /* 0x000fe20000000000 */
[----:B------:R-:W-:Y:S01]  /*47e0*/  ISETP.GT.U32.AND P1, PT, R0, R4, PT ;  /* 0x000000040000720c */ /* 0x000fe20003f24070 */
[C---:B------:R-:W-:Y:S02]  /*47f0*/  VIADD R18, R24.reuse, 0x2f ;  /* 0x0000002f18127836 */ /* 0x040fe40000000000 */
[----:B0-----:R-:W-:Y:S01]  /*4800*/  IMAD.MOV.U32 R5, RZ, RZ, R3 ;  /* 0x000000ffff057224 */ /* 0x001fe200078e0003 */
[----:B------:R-:W-:Y:S01]  /*4810*/  IABS R20, R10 ;  /* 0x0000000a00147213 */ /* 0x000fe20000000000 */
[----:B------:R-:W-:Y:S02]  /*4820*/  VIADD R3, R24, 0x30 ;  /* 0x0000003018037836 */ /* 0x000fe40000000000 */
[----:B------:R-:W-:Y:S01]  /*4830*/  @!P4 IMAD.MOV R5, RZ, RZ, -R5 ;  /* 0x000000ffff05c224 */ /* 0x000fe200078e0a05 */
[----:B------:R-:W-:Y:S01]  /*4840*/  ISETP.GE.AND P4, PT, R9, RZ, PT ;  /* 0x000000ff0900720c */ /* 0x000fe20003f86270 */
[----:B------:R-:W-:Y:S01]  /*4850*/  @!P0 IMAD.IADD R6, R6, 0x1, -R0 ;  /* 0x0000000106068824 */ /* 0x000fe200078e0a00 */
[----:B------:R-:W-:Y:S01]  /*4860*/  IABS R9, R9 ;  /* 0x0000000900097213 */ /* 0x000fe20000000000 */
[----:B------:R-:W-:Y:S01]  /*4870*/  IMAD.HI.U32 R8, R2, R20, RZ ;  /* 0x0000001402087227 */ /* 0x000fe200078e00ff */
[----:B------:R0:W-:Y:S01]  /*4880*/  STL [R1+0xb8], R5 ;  /* 0x0000b80501007387 */ /* 0x0001e20000100800 */
[----:B------:R-:W-:-:S02]  /*4890*/  ISETP.GE.AND P0, PT, R10, RZ, PT ;  /* 0x000000ff0a00720c */ /* 0x000fc40003f06270 */
[----:B------:R-:W-:Y:S01]  /*48a0*/  IMAD.HI.U32 R12, R2, R9, RZ ;  /* 0x00000009020c7227 */ /* 0x000fe200078e00ff */
[----:B------:R-:W-:-:S03]  /*48b0*/  IABS R19, R3 ;  /* 0x0000000300137213 */ /* 0x000fc60000000000 */
[----:B------:R-:W-:Y:S02]  /*48c0*/  IMAD.MOV R10, RZ, RZ, -R12 ;  /* 0x000000ffff0a7224 */ /* 0x000fe400078e0a0c */
[----:B------:R-:W-:Y:S01]  /*48d0*/  @!P1 IMAD.IADD R4, R4, 0x1, -R0 ;  /* 0x0000000104049824 */ /* 0x000fe200078e0a00 */
[----:B------:R-:W-:Y:S01]  /*48e0*/  ISETP.GE.AND P1, PT, R3, RZ, PT ;  /* 0x000000ff0300720c */ /* 0x000fe20003f26270 */
[----:B0-----:R-:W-:Y:S02]  /*48f0*/  IMAD.MOV.U32 R5, RZ, RZ, R7 ;  /* 0x000000ffff057224 */ /* 0x001fe400078e0007 */
[C---:B------:R-:W-:Y:S02]  /*4900*/  IMAD R3, R0.reuse, R10, R9 ;  /* 0x0000000a00037224 */ /* 0x040fe400078e0209 */
[----:B------:R-:W-:Y:S01]  /*4910*/  @!P3 IMAD.MOV R5, RZ, RZ, -R5 ;  /* 0x000000ffff05b224 */ /* 0x000fe200078e0a05 */
[----:B------:R-:W-:Y:S01]  /*4920*/  ISETP.GT.U32.AND P3, PT, R0, R11, PT ;  /* 0x0000000b0000720c */ /* 0x000fe20003f64070 */
[----:B------:R-:W-:-:S02]  /*4930*/  IMAD.MOV R8, RZ, RZ, -R8 ;  /* 0x000000ffff087224 */ /* 0x000fc400078e0a08 */
[----:B------:R-:W-:Y:S01]  /*4940*/  IMAD.MOV.U32 R15, RZ, RZ, R6 ;  /* 0x000000ffff0f7224 */ /* 0x000fe200078e0006 */
[----:B------:R0:W-:Y:S01]  /*4950*/  STL [R1+0xb4], R5 ;  /* 0x0000b40501007387 */ /* 0x0001e20000100800 */
[----:B------:R-:W-:Y:S02]  /*4960*/  IMAD R20, R0, R8, R20 ;  /* 0x0000000800147224 */ /* 0x000fe400078e0214 */
[----:B------:R-:W-:Y:S01]  /*4970*/  @!P2 IMAD.MOV R15, RZ, RZ, -R15 ;  /* 0x000000ffff0fa224 */ /* 0x000fe200078e0a0f */
[----:B------:R-:W-:Y:S01]  /*4980*/  ISETP.GE.AND P2, PT, R18, RZ, PT ;  /* 0x000000ff1200720c */ /* 0x000fe20003f46270 */
[----:B------:R-:W-:Y:S01]  /*4990*/  IMAD.HI.U32 R7, R2, R19, RZ ;  /* 0x0000001302077227 */ /* 0x000fe200078e00ff */
[----:B------:R-:W-:Y:S02]  /*49a0*/  IABS R18, R18 ;  /* 0x0000001200127213 */ /* 0x000fe40000000000 */
[----:B------:R1:W-:Y:S01]  /*49b0*/  STL [R1+0xb0], R15 ;  /* 0x0000b00f01007387 */ /* 0x0003e20000100800 */
[----:B------:R-:W-:-:S02]  /*49c0*/  @!P3 IMAD.IADD R11, R11, 0x1, -R0 ;  /* 0x000000010b0bb824 */ /* 0x000fc400078e0a00 */
[----:B0-----:R-:W-:Y:S02]  /*49d0*/  IMAD.MOV.U32 R5, RZ, RZ, R4 ;  /* 0x000000ffff057224 */ /* 0x001fe400078e0004 */
[----:B------:R-:W-:Y:S01]  /*49e0*/  IMAD.MOV R7, RZ, RZ, -R7 ;  /* 0x000000ffff077224 */ /* 0x000fe200078e0a07 */
[C---:B------:R-:W-:Y:S01]  /*49f0*/  ISETP.GT.U32.AND P3, PT, R0.reuse, R11, PT ;  /* 0x0000000b0000720c */ /* 0x040fe20003f64070 */
[----:B------:R-:W-:Y:S01]  /*4a00*/  @!P6 IMAD.MOV R5, RZ, RZ, -R5 ;  /* 0x000000ffff05e224 */ /* 0x000fe200078e0a05 */
[----:B------:R-:W-:Y:S01]  /*4a10*/  ISETP.GT.U32.AND P6, PT, R0, R3, PT ;  /* 0x000000030000720c */ /* 0x000fe20003fc4070 */
[----:B------:R-:W-:Y:S02]  /*4a20*/  VIADD R21, R24, 0x2e ;  /* 0x0000002e18157836 */ /* 0x000fe40000000000 */
[----:B------:R-:W-:Y:S01]  /*4a30*/  IMAD.HI.U32 R10, R2, R18, RZ ;  /* 0x00000012020a7227 */ /* 0x000fe200078e00ff */
[----:B------:R0:W-:Y:S02]  /*4a40*/  STL [R1+0xac], R5 ;  /* 0x0000ac0501007387 */ /* 0x0001e40000100800 */
[----:B------:R-:W-:Y:S01]  /*4a50*/  IABS R17, R21 ;  /* 0x0000001500117213 */ /* 0x000fe20000000000 */
[----:B------:R-:W-:-:S02]  /*4a60*/  IMAD R19, R0, R7, R19 ;  /* 0x0000000700137224 */ /* 0x000fc400078e0213 */
[----:B------:R-:W-:Y:S02]  /*4a70*/  VIADD R13, R24, 0x2d ;  /* 0x0000002d180d7836 */ /* 0x000fe40000000000 */
[--C-:B------:R-:W-:Y:S01]  /*4a80*/  @!P3 IMAD.IADD R11, R11, 0x1, -R0.reuse ;  /* 0x000000010b0bb824 */ /* 0x100fe200078e0a00 */
[C---:B------:R-:W-:Y:S01]  /*4a90*/  ISETP.GT.U32.AND P3, PT, R0.reuse, R20, PT ;  /* 0x000000140000720c */ /* 0x040fe20003f64070 */
[----:B------:R-:W-:Y:S01]  /*4aa0*/  @!P6 IMAD.IADD R3, R3, 0x1, -R0 ;  /* 0x000000010303e824 */ /* 0x000fe200078e0a00 */
[----:B-1----:R-:W-:Y:S01]  /*4ab0*/  IABS R15, R13 ;  /* 0x0000000d000f7213 */ /* 0x002fe20000000000 */
[----:B0-----:R-:W-:Y:S02]  /*4ac0*/  IMAD.MOV.U32 R5, RZ, RZ, R11 ;  /* 0x000000ffff057224 */ /* 0x001fe400078e000b */
[----:B------:R-:W-:Y:S01]  /*4ad0*/  IMAD.MOV R10, RZ, RZ, -R10 ;  /* 0x000000ffff0a7224 */ /* 0x000fe200078e0a0a */
[C---:B------:R-:W-:Y:S01]  /*4ae0*/  ISETP.GT.U32.AND P6, PT, R0.reuse, R3, PT ;  /* 0x000000030000720c */ /* 0x040fe20003fc4070 */
[----:B------:R-:W-:Y:S01]  /*4af0*/  @!P5 IMAD.MOV R5, RZ, RZ, -R5 ;  /* 0x000000ffff05d224 */ /* 0x000fe200078e0a05 */
[C---:B------:R-:W-:Y:S01]  /*4b00*/  ISETP.GT.U32.AND P5, PT, R0.reuse, R19, PT ;  /* 0x000000130000720c */ /* 0x040fe20003fa4070 */
[----:B------:R-:W-:-:S02]  /*4b10*/  IMAD R18, R0, R10, R18 ;  /* 0x0000000a00127224 */ /* 0x000fc400078e0212 */
[----:B------:R-:W-:Y:S01]  /*4b20*/  IMAD.HI.U32 R7, R2, R17, RZ ;  /* 0x0000001102077227 */ /* 0x000fe200078e00ff */
[----:B------:R0:W-:Y:S03]  /*4b30*/  STL [R1+0xa8], R5 ;  /* 0x0000a80501007387 */ /* 0x0001e60000100800 */
[----:B------:R-:W-:Y:S02]  /*4b40*/  @!P3 IMAD.IADD R20, R20, 0x1, -R0 ;  /* 0x000000011414b824 */ /* 0x000fe400078e0a00 */
[----:B------:R-:W-:-:S03]  /*4b50*/  IMAD.HI.U32 R6, R2, R15, RZ ;  /* 0x0000000f02067227 */ /* 0x000fc600078e00ff */
[C---:B------:R-:W-:Y:S01]  /*4b60*/  ISETP.GT.U32.AND P3, PT, R0.reuse, R20, PT ;  /* 0x000000140000720c */ /* 0x040fe20003f64070 */
[----:B------:R-:W-:Y:S01]  /*4b70*/  @!P6 IMAD.IADD R3, R3, 0x1, -R0 ;  /* 0x000000010303e824 */ /* 0x000fe200078e0a00 */
[----:B------:R-:W-:Y:S01]  /*4b80*/  ISETP.GT.U32.AND P6, PT, R0, R18, PT ;  /* 0x000000120000720c */ /* 0x000fe20003fc4070 */
[----:B------:R-:W-:Y:S02]  /*4b90*/  IMAD.MOV R7, RZ, RZ, -R7 ;  /* 0x000000ffff077224 */ /* 0x000fe400078e0a07 */
[----:B------:R-:W-:Y:S02]  /*4ba0*/  VIADD R14, R24, 0x2c ;  /* 0x0000002c180e7836 */ /* 0x000fe40000000000 */
[----:B------:R-:W-:Y:S02]  /*4bb0*/  IMAD R17, R0, R7, R17 ;  /* 0x0000000700117224 */ /* 0x000fe400078e0211 */
[----:B------:R-:W-:Y:S01]  /*4bc0*/  IMAD.MOV R10, RZ, RZ, -R6 ;  /* 0x000000ffff0a7224 */ /* 0x000fe200078e0a06 */
[----:B------:R-:W-:Y:S01]  /*4bd0*/  IABS R8, R14 ;  /* 0x0000000e00087213 */ /* 0x000fe20000000000 */
[----:B------:R-:W-:-:S02]  /*4be0*/  @!P5 IMAD.IADD R19, R19, 0x1, -R0 ;  /* 0x000000011313d824 */ /* 0x000fc400078e0a00 */
[----:B------:R-:W-:Y:S02]  /*4bf0*/  IMAD R15, R0, R10, R15 ;  /* 0x0000000a000f7224 */ /* 0x000fe400078e020f */
[--C-:B------:R-:W-:Y:S01]  /*4c00*/  @!P3 IMAD.IADD R20, R20, 0x1, -R0.reuse ;  /* 0x000000011414b824 */ /* 0x100fe200078e0a00 */
[----:B------:R-:W-:Y:S01]  /*4c10*/  ISETP.GT.U32.AND P3, PT, R0, R17, PT ;  /* 0x000000110000720c */ /* 0x000fe20003f64070 */
[----:B------:R-:W-:Y:S01]  /*4c20*/  @!P6 IMAD.IADD R18, R18, 0x1, -R0 ;  /* 0x000000011212e824 */ /* 0x000fe200078e0a00 */
[----:B------:R-:W-:Y:S01]  /*4c30*/  ISETP.GT.U32.AND P5, PT, R0, R15, PT ;  /* 0x0000000f0000720c */ /* 0x000fe20003fa4070 */
[----:B------:R-:W-:Y:S01]  /*4c40*/  IMAD.HI.U32 R7, R2, R8, RZ ;  /* 0x0000000802077227 */ /* 0x000fe200078e00ff */
[----:B------:R-:W-:-:S03]  /*4c50*/  ISETP.GT.U32.AND P6, PT, R0, R19, PT ;  /* 0x000000130000720c */ /* 0x000fc60003fc4070 */
[----:B------:R-:W-:Y:S02]  /*4c60*/  IMAD.MOV R7, RZ, RZ, -R7 ;  /* 0x000000ffff077224 */ /* 0x000fe400078e0a07 */
[----:B------:R-:W-:Y:S02]  /*4c70*/  VIADD R9, R24, 0x2b ;  /* 0x0000002b18097836 */ /* 0x000fe40000000000 */
[----:B0-----:R-:W-:Y:S02]  /*4c80*/  IMAD.MOV.U32 R5, RZ, RZ, R3 ;  /* 0x000000ffff057224 */ /* 0x001fe400078e0003 */
[C---:B------:R-:W-:Y:S01]  /*4c90*/  IMAD R8, R0.reuse, R7, R8 ;  /* 0x0000000700087224 */ /* 0x040fe200078e0208 */
[----:B------:R-:W-:Y:S01]  /*4ca0*/  IABS R4, R9 ;  /* 0x0000000900047213 */ /* 0x000fe20000000000 */
[----:B------:R-:W-:Y:S01]  /*4cb0*/  @!P3 IMAD.IADD R17, R17, 0x1, -R0 ;  /* 0x000000011111b824 */ /* 0x000fe200078e0a00 */
[----:B------:R-:W-:Y:S01]  /*4cc0*/  ISETP.GT.U32.AND P3, PT, R0, R18, PT ;  /* 0x000000120000720c */ /* 0x000fe20003f64070 */
[----:B------:R-:W-:-:S02]  /*4cd0*/  @!P4 IMAD.MOV R5, RZ, RZ, -R5 ;  /* 0x000000ffff05c224 */ /* 0x000fc400078e0a05 */
[--C-:B------:R-:W-:Y:S01]  /*4ce0*/  @!P5 IMAD.IADD R15, R15, 0x1, -R0.reuse ;  /* 0x000000010f0fd824 */ /* 0x100fe200078e0a00 */
[C---:B------:R-:W-:Y:S01]  /*4cf0*/  ISETP.GT.U32.AND P5, PT, R0.reuse, R17, PT ;  /* 0x000000110000720c */ /* 0x040fe20003fa4070 */
[----:B------:R-:W-:Y:S01]  /*4d00*/  @!P6 IMAD.IADD R19, R19, 0x1, -R0 ;  /* 0x000000011313e824 */ /* 0x000fe200078e0a00 */
[----:B------:R-:W-:Y:S01]  /*4d10*/  ISETP.GT.U32.AND P6, PT, R0, R8, PT ;  /* 0x000000080000720c */ /* 0x000fe20003fc4070 */
[----:B------:R0:W-:Y:S01]  /*4d20*/  STL [R1+0xa4], R5 ;  /* 0x0000a40501007387 */ /* 0x0001e20000100800 */
[----:B------:R-:W-:Y:S01]  /*4d30*/  IMAD.HI.U32 R6, R2, R4, RZ ;  /* 0x0000000402067227 */ /* 0x000fe200078e00ff */
[----:B------:R-:W-:-:S03]  /*4d40*/  ISETP.GT.U32.AND P4, PT, R0, R15, PT ;  /* 0x0000000f0000720c */ /* 0x000fc60003f84070 */
[C---:B------:R-:W-:Y:S02]  /*4d50*/  VIADD R12, R24.reuse, 0x28 ;  /* 0x00000028180c7836 */ /* 0x040fe40000000000 */
[----:B------:R-:W-:Y:S02]  /*4d60*/  IMAD.MOV R6, RZ, RZ, -R6 ;  /* 0x000000ffff067224 */ /* 0x000fe400078e0a06 */
[----:B------:R-:W-:Y:S01]  /*4d70*/  VIADD R10, R24, 0x2a ;  /* 0x0000002a180a7836 */ /* 0x000fe20000000000 */
[----:B------:R-:W-:Y:S01]  /*4d80*/  IABS R3, R12 ;  /* 0x0000000c00037213 */ /* 0x000fe20000000000 */
[----:B0-----:R-:W-:Y:S02]  /*4d90*/  IMAD.MOV.U32 R5, RZ, RZ, R20 ;  /* 0x000000ffff057224 */ /* 0x001fe400078e0014 */
[----:B------:R-:W-:Y:S02]  /*4da0*/  @!P3 IMAD.IADD R18, R18, 0x1, -R0 ;  /* 0x000000011212b824 */ /* 0x000fe400078e0a00 */
[----:B------:R-:W-:-:S02]  /*4db0*/  @!P0 IMAD.MOV R5, RZ, RZ, -R5 ;  /* 0x000000ffff058224 */ /* 0x000fc400078e0a05 */
[----:B------:R-:W-:Y:S01]  /*4dc0*/  IMAD R4, R0, R6, R4 ;  /* 0x0000000600047224 */ /* 0x000fe200078e0204 */
[----:B------:R-:W-:Y:S01]  /*4dd0*/  IABS R6, R10 ;  /* 0x0000000a00067213 */ /* 0x000fe20000000000 */
[----:B------:R-:W-:Y:S01]  /*4de0*/  IMAD.MOV.U32 R16, RZ, RZ, R19 ;  /* 0x000000ffff107224 */ /* 0x000fe200078e0013 */
[----:B------:R0:W-:Y:S01]  /*4df0*/  STL [R1+0xa0], R5 ;  /* 0x0000a00501007387 */ /* 0x0001e20000100800 */
[--C-:B------:R-:W-:Y:S01]  /*4e00*/  @!P5 IMAD.IADD R17, R17, 0x1, -R0.reuse ;  /* 0x000000011111d824 */ /* 0x100fe200078e0a00 */
[----:B------:R-:W-:Y:S01]  /*4e10*/  ISETP.GE.AND P5, PT, R21, RZ, PT ;  /* 0x000000ff1500720c */ /* 0x000fe20003fa6270 */
[----:B------:R-:W-:Y:S01]  /*4e20*/  @!P6 IMAD.IADD R8, R8, 0x1, -R0 ;  /* 0x000000010808e824 */ /* 0x000fe200078e0a00 */
[----:B------:R-:W-:Y:S01]  /*4e30*/  ISETP.GE.AND P6, PT, R13, RZ, PT ;  /* 0x000000ff0d00720c */ /* 0x000fe20003fc6270 */
[----:B------:R-:W-:Y:S01]  /*4e40*/  IMAD.HI.U32 R21, R2, R3, RZ ;  /* 0x0000000302157227 */ /* 0x000fe200078e00ff */
[C---:B------:R-:W-:Y:S02]  /*4e50*/  ISETP.GT.U32.AND P3, PT, R0.reuse, R4, PT ;  /* 0x000000040000720c */ /* 0x040fe40003f64070 */
[----:B------:R-:W-:Y:S01]  /*4e60*/  ISETP.GT.U32.AND P0, PT, R0, R8, PT ;  /* 0x000000080000720c */ /* 0x000fe20003f04070 */
[----:B------:R-:W-:-:S02]  /*4e70*/  @!P1 IMAD.MOV R16, RZ, RZ, -R16 ;  /* 0x000000ffff109224 */ /* 0x000fc400078e0a10 */
[----:B0-----:R-:W-:Y:S02]  /*4e80*/  IMAD.MOV.U32 R5, RZ, RZ, R18 ;  /* 0x000000ffff057224 */ /* 0x001fe400078e0012 */
[----:B------:R-:W-:Y:S01]  /*4e90*/  IMAD.HI.U32 R22, R2, R6, RZ ;  /* 0x0000000602167227 */ /* 0x000fe200078e00ff */
[----:B------:R0:W-:Y:S03]  /*4ea0*/  STL [R1+0x9c], R16 ;  /* 0x00009c1001007387 */ /* 0x0001e60000100800 */
[----:B------:R-:W-:Y:S02]  /*4eb0*/  @!P2 IMAD.MOV R5, RZ, RZ, -R5 ;  /* 0x000000ffff05a224 */ /* 0x000fe400078e0a05 */
[----:B------:R-:W-:Y:S02]  /*4ec0*/  @!P4 IMAD.IADD R15, R15, 0x1, -R0 ;  /* 0x000000010f0fc824 */ /* 0x000fe400078e0a00 */
[----:B------:R-:W-:Y:S01]  /*4ed0*/  IMAD.MOV R21, RZ, RZ, -R21 ;  /* 0x000000ffff157224 */ /* 0x000fe200078e0a15 */
[----:B------:R1:W-:Y:S01]  /*4ee0*/  STL [R1+0x98], R5 ;  /* 0x0000980501007387 */ /* 0x0003e20000100800 */
[----:B------:R-:W-:-:S02]  /*4ef0*/  VIADD R11, R24, 0x29 ;  /* 0x00000029180b7836 */ /* 0x000fc40000000000 */
[----:B------:R-:W-:Y:S02]  /*4f00*/  IMAD.MOV R22, RZ, RZ, -R22 ;  /* 0x000000ffff167224 */ /* 0x000fe400078e0a16 */
[C---:B------:R-:W-:Y:S01]  /*4f10*/  IMAD R3, R0.reuse, R21, R3 ;  /* 0x0000001500037224 */ /* 0x040fe200078e0203 */
[----:B------:R-:W-:Y:S01]  /*4f20*/  IABS R7, R11 ;  /* 0x0000000b00077213 */ /* 0x000fe20000000000 */
[C---:B------:R-:W-:Y:S02]  /*4f30*/  IMAD R6, R0.reuse, R22, R6 ;  /* 0x0000001600067224 */ /* 0x040fe400078e0206 */
[----:B0-----:R-:W-:Y:S02]  /*4f40*/  IMAD.MOV.U32 R16, RZ, RZ, R17 ;  /* 0x000000ffff107224 */ /* 0x001fe400078e0011 */
[----:B-1----:R-:W-:Y:S01]  /*4f50*/  IMAD.MOV.U32 R5, RZ, RZ, R15 ;  /* 0x000000ffff057224 */ /* 0x002fe200078e000f */
[----:B------:R-:W-:Y:S01]  /*4f60*/  ISETP.GT.U32.AND P4, PT, R0, R6, PT ;  /* 0x000000060000720c */ /* 0x000fe20003f84070 */
[----:B------:R-:W-:-:S04]  /*4f70*/  IMAD.HI.U32 R22, R2, R7, RZ ;  /* 0x0000000702167227 */ /* 0x000fc800078e00ff */
[----:B------:R-:W-:Y:S01]  /*4f80*/  @!P6 IMAD.MOV R5, RZ, RZ, -R5 ;  /* 0x000000ffff05e224 */ /* 0x000fe200078e0a05 */
[----:B------:R-:W-:Y:S01]  /*4f90*/  ISETP.GT.U32.AND P6, PT, R0, R3, PT ;  /* 0x000000030000720c */ /* 0x000fe20003fc4070 */
[----:B------:R-:W-:Y:S01]  /*4fa0*/  @!P3 IMAD.IADD R4, R4, 0x1, -R0 ;  /* 0x000000010404b824 */ /* 0x000fe200078e0a00 */
[----:B------:R-:W-:Y:S01]  /*4fb0*/  ISETP.GE.AND P3, PT, R14, RZ, PT ;  /* 0x000000ff0e00720c */ /* 0x000fe20003f66270 */
[----:B------:R-:W-:Y:S01]  /*4fc0*/  @!P5 IMAD.MOV R16, RZ, RZ, -R16 ;  /* 0x000000ffff10d224 */ /* 0x000fe200078e0a10 */
[----:B------:R-:W-:Y:S01]  /*4fd0*/  ISETP.GE.AND P5, PT, R9, RZ, PT ;  /* 0x000000ff0900720c */ /* 0x000fe20003fa6270 */
[----:B------:R-:W-:Y:S01]  /*4fe0*/  IMAD.MOV R22, RZ, RZ, -R22 ;  /* 0x000000ffff167224 */ /* 0x000fe200078e0a16 */
[----:B------:R-:W-:Y:S01]  /*4ff0*/  ISETP.GT.U32.AND P1, PT, R0, R4, PT ;  /* 0x000000040000720c */ /* 0x000fe20003f24070 */
[----:B------:R-:W-:Y:S01]  /*5000*/  VIADD R13, R24, 0x27 ;  /* 0x00000027180d7836 */ /* 0x000fe20000000000 */
[----:B------:R-:W-:Y:S01]  /*5010*/  STL [R1+0x94], R16 ;  /* 0x0000941001007387 */ /* 0x000fe20000100800 */
[--C-:B------:R-:W-:Y:S01]  /*5020*/  @!P0 IMAD.IADD R8, R8, 0x1, -R0.reuse ;  /* 0x0000000108088824 */ /* 0x100fe200078e0a00 */
[----:B------:R-:W-:Y:S01]  /*5030*/  ISETP.GE.AND P0, PT, R10, RZ, PT ;  /* 0x000000ff0a00720c */ /* 0x000fe20003f06270 */
[----:B------:R-:W-:Y:S01]  /*5040*/  IMAD R7, R0, R22, R7 ;  /* 0x0000001600077224 */ /* 0x000fe200078e0207 */
[----:B------:R0:W-:Y:S01]  /*5050*/  STL [R1+0x90], R5 ;  /* 0x0000900501007387 */ /* 0x0001e20000100800 */
[--C-:B------:R-:W-:Y:S01]  /*5060*/  @!P6 IMAD.IADD R3, R3, 0x1, -R0.reuse ;  /* 0x000000010303e824 */ /* 0x100fe200078e0a00 */
[----:B------:R-:W-:Y:S01]  /*5070*/  IABS R14, R13 ;  /* 0x0000000d000e7213 */ /* 0x000fe20000000000 */
[----:B------:R-:W-:Y:S01]  /*5080*/  @!P4 IMAD.IADD R6, R6, 0x1, -R0 ;  /* 0x000000010606c824 */ /* 0x000fe200078e0a00 */
[----:B------:R-:W-:Y:S01]  /*5090*/  ISETP.GT.U32.AND P4, PT, R0, R7, PT ;  /* 0x000000070000720c */ /* 0x000fe20003f84070 */
[----:B------:R-:W-:-:S02]  /*50a0*/  VIADD R10, R24, 0x25 ;  /* 0x00000025180a7836 */ /* 0x000fc40000000000 */
[----:B------:R-:W-:Y:S01]  /*50b0*/  IMAD.HI.U32 R9, R2, R14, RZ ;  /* 0x0000000e02097227 */ /* 0x000fe200078e00ff */
[C---:B------:R-:W-:Y:S02]  /*50c0*/  ISETP.GT.U32.AND P2, PT, R0.reuse, R6, PT ;  /* 0x000000060000720c */ /* 0x040fe40003f44070 */
[----:B------:R-:W-:Y:S01]  /*50d0*/  IABS R18, R10 ;  /* 0x0000000a00127213 */ /* 0x000fe20000000000 */
[----:B0-----:R-:W-:Y:S02]  /*50e0*/  IMAD.MOV.U32 R5, RZ, RZ, R8 ;  /* 0x000000ffff057224 */ /* 0x001fe400078e0008 */
[----:B------:R-:W-:Y:S02]  /*50f0*/  IMAD.MOV R9, RZ, RZ, -R9 ;  /* 0x000000ffff097224 */ /* 0x000fe400078e0a09 */
[----:B------:R-:W-:Y:S01]  /*5100*/  @!P3 IMAD.MOV R5, RZ, RZ, -R5 ;  /* 0x000000ffff05b224 */ /* 0x000fe200078e0a05 */
[C---:B------:R-:W-:Y:S01]  /*5110*/  ISETP.GT.U32.AND P3, PT, R0.reuse, R3, PT ;  /* 0x000000030000720c */ /* 0x040fe20003f64070 */
[----:B------:R-:W-:-:S02]  /*5120*/  IMAD R14, R0, R9, R14 ;  /* 0x00000009000e7224 */ /* 0x000fc400078e020e */
[--C-:B------:R-:W-:Y:S01]  /*5130*/  @!P4 IMAD.IADD R7, R7, 0x1, -R0.reuse ;  /* 0x000000010707c824 */ /* 0x100fe200078e0a00 */
[----:B------:R0:W-:Y:S01]  /*5140*/  STL [R1+0x8c], R5 ;  /* 0x00008c0501007387 */ /* 0x0001e20000100800 */
[--C-:B------:R-:W-:Y:S01]  /*5150*/  @!P2 IMAD.IADD R6, R6, 0x1, -R0.reuse ;  /* 0x000000010606a824 */ /* 0x100fe200078e0a00 */
[----:B------:R-:W-:Y:S01]  /*5160*/  ISETP.GE.AND P2, PT, R12, RZ, PT ;  /* 0x000000ff0c00720c */ /* 0x000fe20003f46270 */
[----:B------:R-:W-:Y:S01]  /*5170*/  VIADD R9, R24, 0x26 ;  /* 0x0000002618097836 */ /* 0x000fe20000000000 */
[----:B------:R-:W-:Y:S01]  /*5180*/  ISETP.GT.U32.AND P6, PT, R0, R7, PT ;  /* 0x000000070000720c */ /* 0x000fe20003fc4070 */
[--C-:B------:R-:W-:Y:S01]  /*5190*/  @!P1 IMAD.IADD R4, R4, 0x1, -R0.reuse ;  /* 0x0000000104049824 */ /* 0x100fe200078e0a00 */
[----:B------:R-:W-:Y:S01]  /*51a0*/  ISETP.GE.AND P1, PT, R11, RZ, PT ;  /* 0x000000ff0b00720c */ /* 0x000fe20003f26270 */
[----:B------:R-:W-:Y:S01]  /*51b0*/  VIADD R8, R24, 0x24 ;  /* 0x0000002418087836 */ /* 0x000fe20000000000 */
[----:B------:R-:W-:Y:S01]  /*51c0*/  IABS R15, R9 ;  /* 0x00000009000f7213 */ /* 0x000fe20000000000 */
[----:B------:R-:W-:Y:S01]  /*51d0*/  @!P3 IMAD.IADD R3, R3, 0x1, -R0 ;  /* 0x000000010303b824 */ /* 0x000fe200078e0a00 */
[----:B------:R-:W-:Y:S01]  /*51e0*/  ISETP.GT.U32.AND P3, PT, R0, R14, PT ;  /* 0x0000000e0000720c */ /* 0x000fe20003f64070 */
[----:B0-----:R-:W-:Y:S01]  /*51f0*/  IMAD.MOV.U32 R5, RZ, RZ, R6 ;  /* 0x000000ffff057224 */ /* 0x001fe200078e0006 */
[----:B------:R-:W-:Y:S01]  /*5200*/  IABS R17, R8 ;  /* 0x0000000800117213 */ /* 0x000fe20000000000 */
[----:B------:R-:W-:Y:S01]  /*5210*/  IMAD.MOV.U32 R11, RZ, RZ, R4 ;  /* 0x000000ffff0b7224 */ /* 0x000fe200078e0004 */
[----:B------:R-:W-:Y:S01]  /*5220*/  ISETP.GE.AND P4, PT, R13, RZ, PT ;  /* 0x000000ff0d00720c */ /* 0x000fe20003f86270 */
[----:B------:R-:W-:Y:S01]  /*5230*/  @!P0 IMAD.MOV R5, RZ, RZ, -R5 ;  /* 0x000000ffff058224 */ /* 0x000fe200078e0a05 */
[----:B------:R-:W-:Y:S01]  /*5240*/  ISETP.GE.AND P0, PT, R10, RZ, PT ;  /* 0x000000ff0a00720c */ /* 0x000fe20003f06270 */
[----:B------:R-:W-:-:S04]  /*5250*/  IMAD.HI.U32 R10, R2, R15, RZ ;  /* 0x0000000f020a7227 */ /* 0x000fc800078e00ff */
[----:B------:R-:W-:Y:S02]  /*5260*/  VIADD R4, R24, 0x23 ;  /* 0x0000002318047836 */ /* 0x000fe40000000000 */
[--C-:B------:R-:W-:Y:S02]  /*5270*/  @!P3 IMAD.IADD R14, R14, 0x1, -R0.reuse ;  /* 0x000000010e0eb824 */ /* 0x100fe400078e0a00 */
[----:B------:R-:W-:Y:S01]  /*5280*/  @!P6 IMAD.IADD R7, R7, 0x1, -R0 ;  /* 0x000000010707e824 */ /* 0x000fe200078e0a00 */
[----:B------:R-:W-:Y:S01]  /*5290*/  ISETP.GE.AND P6, PT, R8, RZ, PT ;  /* 0x000000ff0800720c */ /* 0x000fe20003fc6270 */
[----:B------:R-:W-:Y:S01]  /*52a0*/  IMAD.MOV R10, RZ, RZ, -R10 ;  /* 0x000000ffff0a7224 */ /* 0x000fe200078e0a0a */
[----:B------:R-:W-:Y:S01]  /*52b0*/  ISETP.GT.U32.AND P3, PT, R0, R14, PT ;  /* 0x0000000e0000720c */ /* 0x000fe20003f64070 */
[----:B------:R-:W-:Y:S01]  /*52c0*/  IMAD.HI.U32 R6, R2, R18, RZ ;  /* 0x0000001202067227 */ /* 0x000fe200078e00ff */
[----:B------:R-:W-:-:S03]  /*52d0*/  IABS R13, R4 ;  /* 0x00000004000d7213 */ /* 0x000fc60000000000 */
[----:B------:R-:W-:-:S04]  /*52e0*/  IMAD.HI.U32 R8, R2, R17, RZ ;  /* 0x0000001102087227 */ /* 0x000fc800078e00ff */
[C---:B------:R-:W-:Y:S02]  /*52f0*/  IMAD R15, R0.reuse, R10, R15 ;  /* 0x0000000a000f7224 */ /* 0x040fe400078e020f */
[----:B------:R-:W-:Y:S02]  /*5300*/  IMAD.MOV.U32 R12, RZ, RZ, R7 ;  /* 0x000000ffff0c7224 */ /* 0x000fe400078e0007 */
[----:B------:R-:W-:Y:S02]  /*5310*/  IMAD.MOV R6, RZ, RZ, -R6 ;  /* 0x000000ffff067224 */ /* 0x000fe400078e0a06 */
[----:B------:R-:W-:Y:S01]  /*5320*/  @!P5 IMAD.MOV R11, RZ, RZ, -R11 ;  /* 0x000000ffff0bd224 */ /* 0x000fe200078e0a0b */
[----:B------:R-:W-:Y:S01]  /*5330*/  ISETP.GE.AND P5, PT, R9, RZ, PT ;  /* 0x000000ff0900720c */ /* 0x000fe20003fa6270 */
[----:B------:R-:W-:Y:S02]  /*5340*/  IMAD.MOV R8, RZ, RZ, -R8 ;  /* 0x000000ffff087224 */ /* 0x000fe400078e0a08 */
[----:B------:R-:W-:Y:S01]  /*5350*/  @!P1 IMAD.MOV R12, RZ, RZ, -R12 ;  /* 0x000000ffff0c9224 */ /* 0x000fe200078e0a0c */
[C---:B------:R-:W-:Y:S01]  /*5360*/  ISETP.GT.U32.AND P1, PT, R0.reuse, R15, PT ;  /* 0x0000000f0000720c */ /* 0x040fe20003f24070 */
[----:B------:R-:W-:Y:S01]  /*5370*/  IMAD R18, R0, R6, R18 ;  /* 0x0000000600127224 */ /* 0x000fe200078e0212 */
[----:B------:R-:W-:Y:S01]  /*5380*/  STL [R1+0x88], R11 ;  /* 0x0000880b01007387 */ /* 0x000fe20000100800 */
[----:B------:R-:W-:-:S03]  /*5390*/  IMAD.HI.U32 R6, R2, R13, RZ ;  /* 0x0000000d02067227 */ /* 0x000fc600078e00ff */
[----:B------:R0:W-:Y:S01]  /*53a0*/  STL [R1+0x84], R5 ;  /* 0x0000840501007387 */ /* 0x0001e20000100800 */
[----:B------:R-:W-:Y:S02]  /*53b0*/  IMAD R17, R0, R8, R17 ;  /* 0x0000000800117224 */ /* 0x000fe400078e0211 */
[----:B------:R-:W-:Y:S01]  /*53c0*/  IMAD.MOV R6, RZ, RZ, -R6 ;  /* 0x000000ffff067224 */ /* 0x000fe200078e0a06 */
[----:B------:R1:W-:Y:S01]  /*53d0*/  STL [R1+0x80], R12 ;  /* 0x0000800c01007387 */ /* 0x0003e20000100800 */
[----:B------:R-:W-:Y:S01]  /*53e0*/  @!P3 IMAD.IADD R14, R14, 0x1, -R0 ;  /* 0x000000010e0eb824 */ /* 0x000fe200078e0a00 */
[C---:B------:R-:W-:Y:S01]  /*53f0*/  ISETP.GT.U32.AND P3, PT, R0.reuse, R17, PT ;  /* 0x000000110000720c */ /* 0x040fe20003f64070 */
[----:B------:R-:W-:Y:S02]  /*5400*/  IMAD R13, R0, R6, R13 ;  /* 0x00000006000d7224 */ /* 0x000fe400078e020d */
[----:B------:R-:W-:Y:S02]  /*5410*/  VIADD R9, R24, 0x22 ;  /* 0x0000002218097836 */ /* 0x000fe40000000000 */
[----:B0-----:R-:W-:-:S02]  /*5420*/  IMAD.MOV.U32 R5, RZ, RZ, R3 ;  /* 0x000000ffff057224 */ /* 0x001fc400078e0003 */
[--C-:B------:R-:W-:Y:S01]  /*5430*/  @!P1 IMAD.IADD R15, R15, 0x1, -R0.reuse ;  /* 0x000000010f0f9824 */ /* 0x100fe200078e0a00 */
[C---:B------:R-:W-:Y:S01]  /*5440*/  ISETP.GT.U32.AND P1, PT, R0.reuse, R13, PT ;  /* 0x0000000d0000720c */ /* 0x040fe20003f24070 */
[----:B------:R-:W-:Y:S01]  /*5450*/  @!P2 IMAD.MOV R5, RZ, RZ, -R5 ;  /* 0x000000ffff05a224 */ /* 0x000fe200078e0a05 */
[----:B------:R-:W-:Y:S01]  /*5460*/  ISETP.GT.U32.AND P2, PT, R0, R18, PT ;  /* 0x000000120000720c */ /* 0x000fe20003f44070 */
[C---:B------:R-:W-:Y:S01]  /*5470*/  VIADD R3, R24.reuse, 0x21 ;  /* 0x0000002118037836 */ /* 0x040fe20000000000 */
[----:B------:R-:W-:Y:S01]  /*5480*/  IABS R11, R9 ;  /* 0x00000009000b7213 */ /* 0x000fe20000000000 */
[----:B------:R-:W-:Y:S01]  /*5490*/  @!P3 IMAD.IADD R17, R17, 0x1, -R0 ;  /* 0x000000011111b824 */ /* 0x000fe200078e0a00 */
[----:B------:R0:W-:Y:S01]  /*54a0*/  STL [R1+0x7c], R5 ;  /* 0x00007c0501007387 */ /* 0x0001e20000100800 */
[----:B-1----:R-:W-:Y:S01]  /*54b0*/  VIADD R12, R24, 0x20 ;  /* 0x00000020180c7836 */ /* 0x002fe20000000000 */
[----:B------:R-:W-:Y:S01]  /*54c0*/  IABS R6, R3 ;  /* 0x0000000300067213 */ /* 0x000fe20000000000 */
[----:B------:R-:W-:Y:S01]  /*54d0*/  IMAD.HI.U32 R7, R2, R11, RZ ;  /* 0x0000000b02077227 */ /* 0x000fe200078e00ff */
[----:B------:R-:W-:-:S02]  /*54e0*/  ISETP.GT.U32.AND P3, PT, R0, R17, PT ;  /* 0x000000110000720c */ /* 0x000fc40003f64070 */
[----:B------:R-:W-:Y:S01]  /*54f0*/  IABS R8, R12 ;  /* 0x0000000c00087213 */ /* 0x000fe20000000000 */
[----:B------:R-:W-:Y:S02]  /*5500*/  IMAD.MOV R7, RZ, RZ, -R7 ;  /* 0x000000ffff077224 */ /* 0x000fe400078e0a07 */
[----:B------:R-:W-:Y:S01]  /*5510*/  @!P2 IMAD.IADD R18, R18, 0x1, -R0 ;  /* 0x000000011212a824 */ /* 0x000fe200078e0a00 */
[C---:B------:R-:W-:Y:S01]  /*5520*/  ISETP.GT.U32.AND P2, PT, R0.reuse, R15, PT ;  /* 0x0000000f0000720c */ /* 0x040fe20003f44070 */
[----:B0-----:R-:W-:Y:S02]  /*5530*/  IMAD.MOV.U32 R5, RZ, RZ, R14 ;  /* 0x000000ffff057224 */ /* 0x001fe400078e000e */
        /* <DEDUP_REMOVED lines=8> */
[----:B------:R-:W-:-:S04]  /*55c0*/  IMAD.HI.U32 R14, R2, R8, RZ ;  /* 0x00000008020e7227 */ /* 0x000fc800078e00ff */
[----:B------:R-:W-:Y:S02]  /*55d0*/  IMAD R6, R0, R7, R6 ;  /* 0x0000000700067224 */ /* 0x000fe400078e0206 */
[----:B------:R-:W-:Y:S02]  /*55e0*/  IMAD.MOV R14, RZ, RZ, -R14 ;  /* 0x000000ffff0e7224 */ /* 0x000fe400078e0a0e */
[--C-:B------:R-:W-:Y:S01]  /*55f0*/  @!P3 IMAD.IADD R17, R17, 0x1, -R0.reuse ;  /* 0x000000011111b824 */ /* 0x100fe200078e0a00 */
[----:B------:R-:W-:Y:S01]  /*5600*/  ISETP.GE.AND P3, PT, R4, RZ, PT ;  /* 0x000000ff0400720c */ /* 0x000fe20003f66270 */
[--C-:B------:R-:W-:Y:S01]  /*5610*/  @!P2 IMAD.IADD R15, R15, 0x1, -R0.reuse ;  /* 0x000000010f0fa824 */ /* 0x100fe200078e0a00 */
[----:B------:R-:W-:Y:S01]  /*5620*/  ISETP.GT.U32.AND P2, PT, R0, R11, PT ;  /* 0x0000000b0000720c */ /* 0x000fe20003f44070 */
[----:B------:R-:W-:Y:S01]  /*5630*/  @!P4 IMAD.IADD R18, R18, 0x1, -R0 ;  /* 0x000000011212c824 */ /* 0x000fe200078e0a00 */
[C---:B------:R-:W-:Y:S01]  /*5640*/  ISETP.GT.U32.AND P4, PT, R0.reuse, R6, PT ;  /* 0x000000060000720c */ /* 0x040fe20003f84070 */
[----:B------:R-:W-:-:S02]  /*5650*/  IMAD R4, R0, R14, R8 ;  /* 0x0000000e00047224 */ /* 0x000fc400078e0208 */
[----:B------:R-:W-:Y:S02]  /*5660*/  @!P1 IMAD.IADD R13, R13, 0x1, -R0 ;  /* 0x000000010d0d9824 */ /* 0x000fe400078e0a00 */
[----:B------:R-:W-:Y:S01]  /*5670*/  VIADD R7, R24, 0x1e ;  /* 0x0000001e18077836 */ /* 0x000fe20000000000 */
[----:B------:R-:W-:Y:S01]  /*5680*/  ISETP.GT.U32.AND P1, PT, R0, R4, PT ;  /* 0x000000040000720c */ /* 0x000fe20003f24070 */
[----:B------:R-:W-:Y:S02]  /*5690*/  IMAD.MOV.U32 R16, RZ, RZ, R15 ;  /* 0x000000ffff107224 */ /* 0x000fe400078e000f */
[----:B0-----:R-:W-:Y:S01]  /*56a0*/  IMAD.MOV.U32 R5, RZ, RZ, R18 ;  /* 0x000000ffff057224 */ /* 0x001fe200078e0012 */
[----:B------:R-:W-:Y:S01]  /*56b0*/  IABS R14, R7 ;  /* 0x00000007000e7213 */ /* 0x000fe20000000000 */
[--C-:B------:R-:W-:Y:S01]  /*56c0*/  @!P2 IMAD.IADD R11, R11, 0x1, -R0.reuse ;  /* 0x000000010b0ba824 */ /* 0x100fe200078e0a00 */
[----:B------:R-:W-:Y:S01]  /*56d0*/  ISETP.GE.AND P2, PT, R9, RZ, PT ;  /* 0x000000ff0900720c */ /* 0x000fe20003f46270 */
[----:B------:R-:W-:Y:S01]  /*56e0*/  @!P4 IMAD.IADD R6, R6, 0x1, -R0 ;  /* 0x000000010606c824 */ /* 0x000fe200078e0a00 */
[----:B------:R-:W-:Y:S01]  /*56f0*/  ISETP.GE.AND P4, PT, R3, RZ, PT ;  /* 0x000000ff0300720c */ /* 0x000fe20003f86270 */
[----:B------:R-:W-:-:S02]  /*5700*/  @!P5 IMAD.MOV R16, RZ, RZ, -R16 ;  /* 0x000000ffff10d224 */ /* 0x000fc400078e0a10 */
[----:B------:R-:W-:Y:S01]  /*5710*/  @!P0 IMAD.MOV R5, RZ, RZ, -R5 ;  /* 0x000000ffff058224 */ /* 0x000fe200078e0a05 */
[----:B------:R-:W-:Y:S01]  /*5720*/  ISETP.GT.U32.AND P0, PT, R0, R6, PT ;  /* 0x000000060000720c */ /* 0x000fe20003f04070 */
[----:B------:R-:W-:Y:S01]  /*5730*/  @!P1 IMAD.IADD R4, R4, 0x1, -R0 ;  /* 0x0000000104049824 */ /* 0x000fe200078e0a00 */
[----:B------:R-:W-:Y:S01]  /*5740*/  ISETP.GT.U32.AND P1, PT, R0, R11, PT ;  /* 0x0000000b0000720c */ /* 0x000fe20003f24070 */
[----:B------:R-:W-:Y:S01]  /*5750*/  VIADD R10, R24, 0x1f ;  /* 0x0000001f180a7836 */ /* 0x000fe20000000000 */
[----:B------:R0:W-:Y:S01]  /*5760*/  STL [R1+0x74], R16 ;  /* 0x0000741001007387 */ /* 0x0001e20000100800 */
[----:B------:R-:W-:Y:S01]  /*5770*/  IMAD.HI.U32 R15, R2, R14, RZ ;  /* 0x0000000e020f7227 */ /* 0x000fe200078e00ff */
[----:B------:R-:W-:Y:S02]  /*5780*/  ISETP.GT.U32.AND P5, PT, R0, R4, PT ;  /* 0x000000040000720c */ /* 0x000fe40003fa4070 */
[----:B------:R1:W-:Y:S01]  /*5790*/  STL [R1+0x64], R5 ;  /* 0x0000640501007387 */ /* 0x0003e20000100800 */
[----:B------:R-:W-:Y:S01]  /*57a0*/  IMAD.MOV R15, RZ, RZ, -R15 ;  /* 0x000000ffff0f7224 */ /* 0x000fe200078e0a0f */
[----:B------:R-:W-:Y:S01]  /*57b0*/  IABS R19, R10 ;  /* 0x0000000a00137213 */ /* 0x000fe20000000000 */
[----:B------:R-:W-:-:S02]  /*57c0*/  VIADD R8, R24, 0x1d ;  /* 0x0000001d18087836 */ /* 0x000fc40000000000 */
[----:B------:R-:W-:Y:S02]  /*57d0*/  @!P0 IMAD.IADD R6, R6, 0x1, -R0 ;  /* 0x0000000106068824 */ /* 0x000fe400078e0a00 */
[----:B0-----:R-:W-:Y:S01]  /*57e0*/  IMAD.MOV.U32 R16, RZ, RZ, R17 ;  /* 0x000000ffff107224 */ /* 0x001fe200078e0011 */
[----:B------:R-:W-:Y:S01]  /*57f0*/  IABS R9, R8 ;  /* 0x0000000800097213 */ /* 0x000fe20000000000 */
[----:B------:R-:W-:-:S04]  /*5800*/  IMAD.HI.U32 R20, R2, R19, RZ ;  /* 0x0000001302147227 */ /* 0x000fc800078e00ff */
[----:B-1----:R-:W-:Y:S02]  /*5810*/  IMAD.MOV.U32 R5, RZ, RZ, R13 ;  /* 0x000000ffff057224 */ /* 0x002fe400078e000d */
[----:B------:R-:W-:Y:S02]  /*5820*/  @!P6 IMAD.MOV R16, RZ, RZ, -R16 ;  /* 0x000000ffff10e224 */ /* 0x000fe400078e0a10 */
[----:B------:R-:W-:Y:S01]  /*5830*/  @!P3 IMAD.MOV R5, RZ, RZ, -R5 ;  /* 0x000000ffff05b224 */ /* 0x000fe200078e0a05 */
[----:B------:R-:W-:Y:S01]  /*5840*/  ISETP.GE.AND P3, PT, R12, RZ, PT ;  /* 0x000000ff0c00720c */ /* 0x000fe20003f66270 */
[----:B------:R-:W-:Y:S01]  /*5850*/  IMAD R12, R0, R15, R14 ;  /* 0x0000000f000c7224 */ /* 0x000fe200078e020e */
[----:B------:R-:W-:Y:S01]  /*5860*/  STL [R1+0x60], R16 ;  /* 0x0000601001007387 */ /* 0x000fe20000100800 */
[----:B------:R-:W-:Y:S01]  /*5870*/  @!P1 IMAD.IADD R11, R11, 0x1, -R0 ;  /* 0x000000010b0b9824 */ /* 0x000fe200078e0a00 */
[----:B------:R-:W-:Y:S01]  /*5880*/  ISETP.GE.AND P1, PT, R10, RZ, PT ;  /* 0x000000ff0a00720c */ /* 0x000fe20003f26270 */
[----:B------:R-:W-:Y:S01]  /*5890*/  IMAD.MOV R20, RZ, RZ, -R20 ;  /* 0x000000ffff147224 */ /* 0x000fe200078e0a14 */
[----:B------:R-:W-:Y:S01]  /*58a0*/  ISETP.GT.U32.AND P0, PT, R0, R12, PT ;  /* 0x0000000c0000720c */ /* 0x000fe20003f04070 */
[----:B------:R0:W-:Y:S01]  /*58b0*/  STL [R1+0x5c], R5 ;  /* 0x00005c0501007387 */ /* 0x0001e20000100800 */
[----:B------:R-:W-:-:S04]  /*58c0*/  IMAD.HI.U32 R13, R2, R9, RZ ;  /* 0x00000009020d7227 */ /* 0x000fc800078e00ff */
[----:B------:R-:W-:Y:S02]  /*58d0*/  IMAD R3, R0, R20, R19 ;  /* 0x0000001400037224 */ /* 0x000fe400078e0213 */
[----:B------:R-:W-:Y:S02]  /*58e0*/  IMAD.MOV R13, RZ, RZ, -R13 ;  /* 0x000000ffff0d7224 */ /* 0x000fe400078e0a0d */
[--C-:B------:R-:W-:Y:S01]  /*58f0*/  @!P5 IMAD.IADD R4, R4, 0x1, -R0.reuse ;  /* 0x000000010404d824 */ /* 0x100fe200078e0a00 */
[----:B------:R-:W-:Y:S01]  /*5900*/  ISETP.GT.U32.AND P6, PT, R0, R3, PT ;  /* 0x000000030000720c */ /* 0x000fe20003fc4070 */
[----:B0-----:R-:W-:Y:S01]  /*5910*/  IMAD.MOV.U32 R5, RZ, RZ, R11 ;  /* 0x000000ffff057224 */ /* 0x001fe200078e000b */
[----:B------:R-:W-:Y:S01]  /*5920*/  ISETP.GE.AND P5, PT, R7, RZ, PT ;  /* 0x000000ff0700720c */ /* 0x000fe20003fa6270 */
[----:B------:R-:W-:Y:S02]  /*5930*/  @!P0 IMAD.IADD R12, R12, 0x1, -R0 ;  /* 0x000000010c0c8824 */ /* 0x000fe400078e0a00 */
[----:B------:R-:W-:Y:S01]  /*5940*/  @!P2 IMAD.MOV R5, RZ, RZ, -R5 ;  /* 0x000000ffff05a224 */ /* 0x000fe200078e0a05 */
[----:B------:R-:W-:Y:S01]  /*5950*/  ISETP.GE.AND P2, PT, R8, RZ, PT ;  /* 0x000000ff0800720c */ /* 0x000fe20003f46270 */
[----:B------:R-:W-:-:S02]  /*5960*/  IMAD R9, R0, R13, R9 ;  /* 0x0000000d00097224 */ /* 0x000fc400078e0209 */
[C---:B------:R-:W-:Y:S01]  /*5970*/  VIADD R8, R24.reuse, 0x1c ;  /* 0x0000001c18087836 */ /* 0x040fe20000000000 */
[----:B------:R0:W-:Y:S01]  /*5980*/  STL [R1+0x58], R5 ;  /* 0x0000580501007387 */ /* 0x0001e20000100800 */
[----:B------:R-:W-:Y:S02]  /*5990*/  VIADD R7, R24, 0x1b ;  /* 0x0000001b18077836 */ /* 0x000fe40000000000 */
[----:B------:R-:W-:Y:S01]  /*59a0*/  @!P6 IMAD.IADD R3, R3, 0x1, -R0 ;  /* 0x000000010303e824 */ /* 0x000fe200078e0a00 */
[----:B------:R-:W-:Y:S01]  /*59b0*/  IABS R18, R8 ;  /* 0x0000000800127213 */ /* 0x000fe20000000000 */
[----:B------:R-:W-:Y:S01]  /*59c0*/  @!P3 IMAD.MOV R4, RZ, RZ, -R4 ;  /* 0x000000ffff04b224 */ /* 0x000fe200078e0a04 */
[----:B------:R-:W-:Y:S01]  /*59d0*/  ISETP.GE.AND P0, PT, R8, RZ, PT ;  /* 0x000000ff0800720c */ /* 0x000fe20003f06270 */
[----:B------:R-:W-:Y:S01]  /*59e0*/  VIADD R10, R24, 0x19 ;  /* 0x00000019180a7836 */ /* 0x000fe20000000000 */
[----:B------:R-:W-:Y:S01]  /*59f0*/  ISETP.GT.U32.AND P6, PT, R0, R3, PT ;  /* 0x000000030000720c */ /* 0x000fe20003fc4070 */
[----:B------:R-:W-:Y:S01]  /*5a00*/  IMAD.HI.U32 R15, R2, R18, RZ ;  /* 0x00000012020f7227 */ /* 0x000fe200078e00ff */
[----:B------:R-:W-:-:S02]  /*5a10*/  IABS R8, R7 ;  /* 0x0000000700087213 */ /* 0x000fc40000000000 */
[----:B------:R-:W-:Y:S01]  /*5a20*/  ISETP.GE.AND P3, PT, R7, RZ, PT ;  /* 0x000000ff0700720c */ /* 0x000fe20003f66270 */
[----:B0-----:R-:W-:Y:S02]  /*5a30*/  IMAD.MOV.U32 R5, RZ, RZ, R6 ;  /* 0x000000ffff057224 */ /* 0x001fe400078e0006 */
[----:B------:R-:W-:Y:S02]  /*5a40*/  VIADD R6, R24, 0x1a ;  /* 0x0000001a18067836 */ /* 0x000fe40000000000 */
[----:B------:R-:W-:Y:S01]  /*5a50*/  @!P4 IMAD.MOV R5, RZ, RZ, -R5 ;  /* 0x000000ffff05c224 */ /* 0x000fe200078e0a05 */
[C---:B------:R-:W-:Y:S01]  /*5a60*/  ISETP.GT.U32.AND P4, PT, R0.reuse, R12, PT ;  /* 0x0000000c0000720c */ /* 0x040fe20003f84070 */
[----:B------:R-:W-:Y:S01]  /*5a70*/  IMAD.MOV R15, RZ, RZ, -R15 ;  /* 0x000000ffff0f7224 */ /* 0x000fe200078e0a0f */
[----:B------:R-:W-:Y:S01]  /*5a80*/  IABS R7, R6 ;  /* 0x0000000600077213 */ /* 0x000fe20000000000 */
[----:B------:R-:W-:Y:S01]  /*5a90*/  @!P6 IMAD.IADD R3, R3, 0x1, -R0 ;  /* 0x000000010303e824 */ /* 0x000fe200078e0a00 */
[----:B------:R0:W-:Y:S01]  /*5aa0*/  STL [R1+0x54], R5 ;  /* 0x0000540501007387 */ /* 0x0001e20000100800 */
[----:B------:R-:W-:Y:S01]  /*5ab0*/  IMAD R18, R0, R15, R18 ;  /* 0x0000000f00127224 */ /* 0x000fe200078e0212 */
[----:B------:R-:W-:Y:S01]  /*5ac0*/  ISETP.GE.AND P6, PT, R6, RZ, PT ;  /* 0x000000ff0600720c */ /* 0x000fe20003fc6270 */
[C---:B------:R-:W-:Y:S01]  /*5ad0*/  IMAD.HI.U32 R13, R2.reuse, R8, RZ ;  /* 0x00000008020d7227 */ /* 0x040fe200078e00ff */
[----:B------:R1:W-:Y:S03]  /*5ae0*/  STL [R1+0x44], R4 ;  /* 0x0000440401007387 */ /* 0x0003e60000100800 */
[----:B------:R-:W-:-:S04]  /*5af0*/  IMAD.HI.U32 R6, R2, R7, RZ ;  /* 0x0000000702067227 */ /* 0x000fc800078e00ff */
[----:B------:R-:W-:Y:S01]  /*5b00*/  @!P4 IMAD.IADD R12, R12, 0x1, -R0 ;  /* 0x000000010c0cc824 */ /* 0x000fe200078e0a00 */
[C---:B------:R-:W-:Y:S01]  /*5b10*/  ISETP.GT.U32.AND P4, PT, R0.reuse, R9, PT ;  /* 0x000000090000720c */ /* 0x040fe20003f84070 */
[----:B0-----:R-:W-:Y:S01]  /*5b20*/  IMAD.MOV.U32 R5, RZ, RZ, R3 ;  /* 0x000000ffff057224 */ /* 0x001fe200078e0003 */
[----:B-1----:R-:W-:Y:S01]  /*5b30*/  IABS R4, R10 ;  /* 0x0000000a00047213 */ /* 0x002fe20000000000 */
[----:B------:R-:W-:Y:S02]  /*5b40*/  IMAD.MOV R13, RZ, RZ, -R13 ;  /* 0x000000ffff0d7224 */ /* 0x000fe400078e0a0d */
[----:B------:R-:W-:Y:S01]  /*5b50*/  @!P1 IMAD.MOV R5, RZ, RZ, -R5 ;  /* 0x000000ffff059224 */ /* 0x000fe200078e0a05 */
[C---:B------:R-:W-:Y:S01]  /*5b60*/  ISETP.GT.U32.AND P1, PT, R0.reuse, R18, PT ;  /* 0x000000120000720c */ /* 0x040fe20003f24070 */
[----:B------:R-:W-:Y:S02]  /*5b70*/  IMAD.MOV R6, RZ, RZ, -R6 ;  /* 0x000000ffff067224 */ /* 0x000fe400078e0a06 */
[C---:B------:R-:W-:Y:S01]  /*5b80*/  IMAD R8, R0.reuse, R13, R8 ;  /* 0x0000000d00087224 */ /* 0x040fe200078e0208 */
[----:B------:R0:W-:Y:S01]  /*5b90*/  STL [R1+0x40], R5 ;  /* 0x0000400501007387 */ /* 0x0001e20000100800 */
[----:B------:R-:W-:-:S02]  /*5ba0*/  IMAD R7, R0, R6, R7 ;  /* 0x0000000600077224 */ /* 0x000fc400078e0207 */
[----:B------:R-:W-:Y:S02]  /*5bb0*/  @!P4 IMAD.IADD R9, R9, 0x1, -R0 ;  /* 0x000000010909c824 */ /* 0x000fe400078e0a00 */
[----:B------:R-:W-:-:S03]  /*5bc0*/  IMAD.HI.U32 R6, R2, R4, RZ ;  /* 0x0000000402067227 */ /* 0x000fc600078e00ff */
[----:B------:R-:W-:Y:S01]  /*5bd0*/  ISETP.GT.U32.AND P4, PT, R0, R9, PT ;  /* 0x000000090000720c */ /* 0x000fe20003f84070 */
[----:B------:R-:W-:Y:S02]  /*5be0*/  IMAD.MOV R6, RZ, RZ, -R6 ;  /* 0x000000ffff067224 */ /* 0x000fe400078e0a06 */
[----:B0-----:R-:W-:Y:S02]  /*5bf0*/  IMAD.MOV.U32 R5, RZ, RZ, R12 ;  /* 0x000000ffff057224 */ /* 0x001fe400078e000c */
[----:B------:R-:W-:Y:S02]  /*5c00*/  @!P1 IMAD.IADD R18, R18, 0x1, -R0 ;  /* 0x0000000112129824 */ /* 0x000fe400078e0a00 */
[----:B------:R-:W-:Y:S01]  /*5c10*/  @!P5 IMAD.MOV R5, RZ, RZ, -R5 ;  /* 0x000000ffff05d224 */ /* 0x000fe200078e0a05 */
[----:B------:R-:W-:Y:S01]  /*5c20*/  ISETP.GT.U32.AND P5, PT, R0, R8, PT ;  /* 0x000000080000720c */ /* 0x000fe20003fa4070 */
[----:B------:R-:W-:Y:S01]  /*5c30*/  VIADD R11, R24, 0x18 ;  /* 0x00000018180b7836 */ /* 0x000fe20000000000 */
[C---:B------:R-:W-:Y:S01]  /*5c40*/  ISETP.GT.U32.AND P1, PT, R0.reuse, R18, PT ;  /* 0x000000120000720c */ /* 0x040fe20003f24070 */
[----:B------:R-:W-:Y:S01]  /*5c50*/  IMAD R4, R0, R6, R4 ;  /* 0x0000000600047224 */ /* 0x000fe200078e0204 */
[----:B------:R0:W-:Y:S01]  /*5c60*/  STL [R1+0x3c], R5 ;  /* 0x00003c0501007387 */ /* 0x0001e20000100800 */
[----:B------:R-:W-:Y:S01]  /*5c70*/  @!P4 IMAD.IADD R9, R9, 0x1, -R0 ;  /* 0x000000010909c824 */ /* 0x000fe200078e0a00 */
[----:B------:R-:W-:Y:S01]  /*5c80*/  IABS R14, R11 ;  /* 0x0000000b000e7213 */ /* 0x000fe20000000000 */
[----:B------:R-:W-:Y:S01]  /*5c90*/  VIADD R12, R24, 0x17 ;  /* 0x00000017180c7836 */ /* 0x000fe20000000000 */
[----:B------:R-:W-:Y:S01]  /*5ca0*/  ISETP.GT.U32.AND P4, PT, R0, R7, PT ;  /* 0x000000070000720c */ /* 0x000fe20003f84070 */
[----:B------:R-:W-:-:S02]  /*5cb0*/  VIADD R6, R24, 0x15 ;  /* 0x0000001518067836 */ /* 0x000fc40000000000 */
[----:B------:R-:W-:Y:S01]  /*5cc0*/  IMAD.HI.U32 R3, R2, R14, RZ ;  /* 0x0000000e02037227 */ /* 0x000fe200078e00ff */
[----:B------:R-:W-:-:S03]  /*5cd0*/  IABS R20, R12 ;  /* 0x0000000c00147213 */ /* 0x000fc60000000000 */
[----:B0-----:R-:W-:Y:S01]  /*5ce0*/  IMAD.MOV.U32 R5, RZ, RZ, R9 ;  /* 0x000000ffff057224 */ /* 0x001fe200078e0009 */
[----:B------:R-:W-:Y:S01]  /*5cf0*/  IABS R9, R6 ;  /* 0x0000000600097213 */ /* 0x000fe20000000000 */
[--C-:B------:R-:W-:Y:S02]  /*5d00*/  @!P5 IMAD.IADD R8, R8, 0x1, -R0.reuse ;  /* 0x000000010808d824 */ /* 0x100fe400078e0a00 */
[----:B------:R-:W-:Y:S01]  /*5d10*/  @!P2 IMAD.MOV R5, RZ, RZ, -R5 ;  /* 0x000000ffff05a224 */ /* 0x000fe200078e0a05 */
[C---:B------:R-:W-:Y:S01]  /*5d20*/  ISETP.GT.U32.AND P2, PT, R0.reuse, R4, PT ;  /* 0x000000040000720c */ /* 0x040fe20003f44070 */
[----:B------:R-:W-:Y:S01]  /*5d30*/  IMAD.MOV R3, RZ, RZ, -R3 ;  /* 0x000000ffff037224 */ /* 0x000fe200078e0a03 */
[----:B------:R-:W-:Y:S01]  /*5d40*/  ISETP.GT.U32.AND P5, PT, R0, R8, PT ;  /* 0x000000080000720c */ /* 0x000fe20003fa4070 */
[----:B------:R-:W-:Y:S01]  /*5d50*/  IMAD.HI.U32 R15, R2, R20, RZ ;  /* 0x00000014020f7227 */ /* 0x000fe200078e00ff */
[----:B------:R0:W-:Y:S03]  /*5d60*/  STL [R1+0x34], R5 ;  /* 0x0000340501007387 */ /* 0x0001e60000100800 */
[----:B------:R-:W-:-:S02]  /*5d70*/  @!P1 IMAD.IADD R18, R18, 0x1, -R0 ;  /* 0x0000000112129824 */ /* 0x000fc400078e0a00 */
[----:B------:R-:W-:Y:S02]  /*5d80*/  IMAD R14, R0, R3, R14 ;  /* 0x00000003000e7224 */ /* 0x000fe400078e020e */
[----:B------:R-:W-:Y:S02]  /*5d90*/  VIADD R3, R24, 0x16 ;  /* 0x0000001618037836 */ /* 0x000fe40000000000 */
[----:B------:R-:W-:Y:S01]  /*5da0*/  IMAD.MOV R15, RZ, RZ, -R15 ;  /* 0x000000ffff0f7224 */ /* 0x000fe200078e0a0f */
[----:B------:R-:W-:Y:S01]  /*5db0*/  ISETP.GT.U32.AND P1, PT, R0, R14, PT ;  /* 0x0000000e0000720c */ /* 0x000fe20003f24070 */
[----:B0-----:R-:W-:Y:S01]  /*5dc0*/  IMAD.MOV.U32 R5, RZ, RZ, R18 ;  /* 0x000000ffff057224 */ /* 0x001fe200078e0012 */
[----:B------:R-:W-:Y:S01]  /*5dd0*/  IABS R13, R3 ;  /* 0x00000003000d7213 */ /* 0x000fe20000000000 */
[----:B------:R-:W-:Y:S01]  /*5de0*/  @!P2 IMAD.IADD R4, R4, 0x1, -R0 ;  /* 0x000000010404a824 */ /* 0x000fe200078e0a00 */
[----:B------:R-:W-:Y:S01]  /*5df0*/  ISETP.GE.AND P2, PT, R10, RZ, PT ;  /* 0x000000ff0a00720c */ /* 0x000fe20003f46270 */
[----:B------:R-:W-:-:S02]  /*5e00*/  IMAD R20, R0, R15, R20 ;  /* 0x0000000f00147224 */ /* 0x000fc400078e0214 */
[----:B------:R-:W-:Y:S01]  /*5e10*/  @!P0 IMAD.MOV R5, RZ, RZ, -R5 ;  /* 0x000000ffff058224 */ /* 0x000fe200078e0a05 */
[----:B------:R-:W-:Y:S01]  /*5e20*/  ISETP.GT.U32.AND P0, PT, R0, R4, PT ;  /* 0x000000040000720c */ /* 0x000fe20003f04070 */
[--C-:B------:R-:W-:Y:S02]  /*5e30*/  @!P4 IMAD.IADD R7, R7, 0x1, -R0.reuse ;  /* 0x000000010707c824 */ /* 0x100fe400078e0a00 */
[----:B------:R-:W-:Y:S01]  /*5e40*/  @!P5 IMAD.IADD R8, R8, 0x1, -R0 ;  /* 0x000000010808d824 */ /* 0x000fe200078e0a00 */
[----:B------:R-:W-:Y:S01]  /*5e50*/  ISETP.GT.U32.AND P5, PT, R0, R20, PT ;  /* 0x000000140000720c */ /* 0x000fe20003fa4070 */
[----:B------:R-:W-:Y:S01]  /*5e60*/  IMAD.HI.U32 R15, R2, R13, RZ ;  /* 0x0000000d020f7227 */ /* 0x000fe200078e00ff */
[----:B------:R-:W-:Y:S01]  /*5e70*/  ISETP.GT.U32.AND P4, PT, R0, R7, PT ;  /* 0x000000070000720c */ /* 0x000fe20003f84070 */
[----:B------:R0:W-:Y:S02]  /*5e80*/  STL [R1+0x30], R5 ;  /* 0x0000300501007387 */ /* 0x0001e40000100800 */
[----:B------:R-:W-:-:S04]  /*5e90*/  IMAD.HI.U32 R17, R2, R9, RZ ;  /* 0x0000000902117227 */ /* 0x000fc800078e00ff */
[----:B------:R-:W-:Y:S02]  /*5ea0*/  IMAD.MOV R15, RZ, RZ, -R15 ;  /* 0x000000ffff0f7224 */ /* 0x000fe400078e0a0f */
[----:B------:R-:W-:Y:S02]  /*5eb0*/  IMAD.MOV R17, RZ, RZ, -R17 ;  /* 0x000000ffff117224 */ /* 0x000fe400078e0a11 */
[--C-:B------:R-:W-:Y:S01]  /*5ec0*/  @!P1 IMAD.IADD R14, R14, 0x1, -R0.reuse ;  /* 0x000000010e0e9824 */ /* 0x100fe200078e0a00 */
[----:B------:R-:W-:Y:S01]  /*5ed0*/  ISETP.GE.AND P1, PT, R12, RZ, PT ;  /* 0x000000ff0c00720c */ /* 0x000fe20003f26270 */
[C---:B------:R-:W-:Y:S02]  /*5ee0*/  IMAD R12, R0.reuse, R15, R13 ;  /* 0x0000000f000c7224 */ /* 0x040fe400078e020d */
[----:B------:R-:W-:Y:S02]  /*5ef0*/  IMAD R9, R0, R17, R9 ;  /* 0x0000001100097224 */ /* 0x000fe400078e0209 */
[--C-:B------:R-:W-:Y:S01]  /*5f00*/  @!P0 IMAD.IADD R4, R4, 0x1, -R0.reuse ;  /* 0x0000000104048824 */ /* 0x100fe200078e0a00 */
[----:B------:R-:W-:Y:S01]  /*5f10*/  ISETP.GT.U32.AND P0, PT, R0, R12, PT ;  /* 0x0000000c0000720c */ /* 0x000fe20003f04070 */
[----:B------:R-:W-:Y:S01]  /*5f20*/  @!P5 IMAD.IADD R20, R20, 0x1, -R0 ;  /* 0x000000011414d824 */ /* 0x000fe200078e0a00 */
[C---:B------:R-:W-:Y:S01]  /*5f30*/  ISETP.GT.U32.AND P5, PT, R0.reuse, R14, PT ;  /* 0x0000000e0000720c */ /* 0x040fe20003fa4070 */
[----:B------:R-:W-:Y:S01]  /*5f40*/  @!P2 IMAD.MOV R4, RZ, RZ, -R4 ;  /* 0x000000ffff04a224 */ /* 0x000fe200078e0a04 */
[----:B------:R-:W-:Y:S01]  /*5f50*/  ISETP.GT.U32.AND P2, PT, R0, R9, PT ;  /* 0x000000090000720c */ /* 0x000fe20003f44070 */
[----:B------:R-:W-:Y:S01]  /*5f60*/  @!P4 IMAD.IADD R7, R7, 0x1, -R0 ;  /* 0x000000010707c824 */ /* 0x000fe200078e0a00 */
[----:B------:R-:W-:Y:S01]  /*5f70*/  ISETP.GE.AND P4, PT, R11, RZ, PT ;  /* 0x000000ff0b00720c */ /* 0x000fe20003f86270 */
[----:B0-----:R-:W-:-:S02]  /*5f80*/  IMAD.MOV.U32 R5, RZ, RZ, R8 ;  /* 0x000000ffff057224 */ /* 0x001fc400078e0008 */
[----:B------:R-:W-:Y:S02]  /*5f90*/  VIADD R10, R24, 0x14 ;  /* 0x00000014180a7836 */ /* 0x000fe40000000000 */
[----:B------:R-:W-:Y:S01]  /*5fa0*/  @!P3 IMAD.MOV R5, RZ, RZ, -R5 ;  /* 0x000000ffff05b224 */ /* 0x000fe200078e0a05 */
[----:B------:R-:W-:Y:S01]  /*5fb0*/  ISETP.GT.U32.AND P3, PT, R0, R20, PT ;  /* 0x000000140000720c */ /* 0x000fe20003f64070 */
[--C-:B------:R-:W-:Y:S02]  /*5fc0*/  @!P0 IMAD.IADD R12, R12, 0x1, -R0.reuse ;  /* 0x000000010c0c8824 */ /* 0x100fe400078e0a00 */
[--C-:B------:R-:W-:Y:S01]  /*5fd0*/  @!P5 IMAD.IADD R14, R14, 0x1, -R0.reuse ;  /* 0x000000010e0ed824 */ /* 0x100fe200078e0a00 */
[----:B------:R0:W-:Y:S01]  /*5fe0*/  STL [R1+0x20], R5 ;  /* 0x0000200501007387 */ /* 0x0001e20000100800 */
[----:B------:R-:W-:Y:S01]  /*5ff0*/  VIADD R8, R24, 0x13 ;  /* 0x0000001318087836 */ /* 0x000fe20000000000 */
[----:B------:R-:W-:Y:S01]  /*6000*/  ISETP.GE.AND P5, PT, R6, RZ, PT ;  /* 0x000000ff0600720c */ /* 0x000fe20003fa6270 */
[----:B------:R-:W-:-:S02]  /*6010*/  @!P2 IMAD.IADD R9, R9, 0x1, -R0 ;  /* 0x000000010909a824 */ /* 0x000fc400078e0a00 */
[----:B------:R-:W-:Y:S01]  /*6020*/  @!P4 IMAD.MOV R14, RZ, RZ, -R14 ;  /* 0x000000ffff0ec224 */ /* 0x000fe200078e0a0e */
[----:B------:R-:W-:Y:S02]  /*6030*/  ISETP.GT.U32.AND P4, PT, R0, R12, PT ;  /* 0x0000000c0000720c */ /* 0x000fe40003f84070 */
[----:B------:R-:W-:Y:S01]  /*6040*/  IABS R21, R8 ;  /* 0x0000000800157213 */ /* 0x000fe20000000000 */
[----:B------:R-:W-:Y:S01]  /*6050*/  @!P3 IMAD.IADD R20, R20, 0x1, -R0 ;  /* 0x000000011414b824 */ /* 0x000fe200078e0a00 */
[----:B------:R-:W-:Y:S01]  /*6060*/  ISETP.GT.U32.AND P2, PT, R0, R9, PT ;  /* 0x000000090000720c */ /* 0x000fe20003f44070 */
[----:B0-----:R-:W-:Y:S01]  /*6070*/  IMAD.MOV.U32 R5, RZ, RZ, R7 ;  /* 0x000000ffff057224 */ /* 0x001fe200078e0007 */
[----:B------:R-:W-:Y:S01]  /*6080*/  IABS R7, R10 ;  /* 0x0000000a00077213 */ /* 0x000fe20000000000 */
[----:B------:R-:W-:Y:S01]  /*6090*/  IMAD.HI.U32 R6, R2, R21, RZ ;  /* 0x0000001502067227 */ /* 0x000fe200078e00ff */
[----:B------:R-:W-:Y:S02]  /*60a0*/  ISETP.GE.AND P0, PT, R8, RZ, PT ;  /* 0x000000ff0800720c */ /* 0x000fe40003f06270 */
[----:B------:R-:W-:Y:S01]  /*60b0*/  ISETP.GE.AND P3, PT, R10, RZ, PT ;  /* 0x000000ff0a00720c */ /* 0x000fe20003f66270 */
[----:B------:R-:W-:Y:S01]  /*60c0*/  @!P6 IMAD.MOV R5, RZ, RZ, -R5 ;  /* 0x000000ffff05e224 */ /* 0x000fe200078e0a05 */
[----:B------:R-:W-:Y:S01]  /*60d0*/  ISETP.GE.AND P6, PT, R3, RZ, PT ;  /* 0x000000ff0300720c */ /* 0x000fe20003fc6270 */
[----:B------:R-:W-:-:S03]  /*60e0*/  IMAD.HI.U32 R3, R2, R7, RZ ;  /* 0x0000000702037227 */ /* 0x000fc600078e00ff */
[----:B------:R-:W-:Y:S01]  /*60f0*/  STL [R1+0x10], R5 ;  /* 0x0000100501007387 */ /* 0x000fe20000100800 */
[----:B------:R-:W-:Y:S02]  /*6100*/  IMAD.MOV R3, RZ, RZ, -R3 ;  /* 0x000000ffff037224 */ /* 0x000fe400078e0a03 */
[----:B------:R-:W-:Y:S01]  /*6110*/  IMAD.MOV R6, RZ, RZ, -R6 ;  /* 0x000000ffff067224 */ /* 0x000fe200078e0a06 */
[----:B------:R0:W-:Y:S01]  /*6120*/  STL [R1+0x6e0], R4 ;  /* 0x0006e00401007387 */ /* 0x0001e20000100800 */
[----:B------:R-:W-:Y:S02]  /*6130*/  IMAD R15, R0, R3, R7 ;  /* 0x00000003000f7224 */ /* 0x000fe400078e0207 */
[--C-:B------:R-:W-:Y:S01]  /*6140*/  @!P4 IMAD.IADD R12, R12, 0x1, -R0.reuse ;  /* 0x000000010c0cc824 */ /* 0x100fe200078e0a00 */
[----:B------:R-:W-:Y:S01]  /*6150*/  STL [R1+0x6e4], R14 ;  /* 0x0006e40e01007387 */ /* 0x000fe20000100800 */
[C---:B------:R-:W-:Y:S01]  /*6160*/  IMAD R21, R0.reuse, R6, R21 ;  /* 0x0000000600157224 */ /* 0x040fe200078e0215 */
[----:B------:R-:W-:Y:S01]  /*6170*/  ISETP.GT.U32.AND P4, PT, R0, R15, PT ;  /* 0x0000000f0000720c */ /* 0x000fe20003f84070 */
[----:B------:R-:W-:-:S02]  /*6180*/  @!P2 IMAD.IADD R9, R9, 0x1, -R0 ;  /* 0x000000010909a824 */ /* 0x000fc400078e0a00 */
[----:B------:R-:W-:Y:S02]  /*6190*/  @!P1 IMAD.MOV R20, RZ, RZ, -R20 ;  /* 0x000000ffff149224 */ /* 0x000fe400078e0a14 */
[----:B------:R-:W-:Y:S01]  /*61a0*/  @!P5 IMAD.MOV R9, RZ, RZ, -R9 ;  /* 0x000000ffff09d224 */ /* 0x000fe200078e0a09 */
[----:B------:R-:W-:Y:S01]  /*61b0*/  ISETP.GT.U32.AND P5, PT, R0, R21, PT ;  /* 0x000000150000720c */ /* 0x000fe20003fa4070 */
[----:B0-----:R-:W-:Y:S01]  /*61c0*/  IMAD.MOV.U32 R4, RZ, RZ, R24 ;  /* 0x000000ffff047224 */ /* 0x001fe200078e0018 */
[----:B------:R-:W-:Y:S01]  /*61d0*/  STL [R1+0x6e8], R20 ;  /* 0x0006e81401007387 */ /* 0x000fe20000100800 */
[----:B------:R-:W-:Y:S02]  /*61e0*/  @!P6 IMAD.MOV R12, RZ, RZ, -R12 ;  /* 0x000000ffff0ce224 */ /* 0x000fe400078e0a0c */
[C---:B------:R-:W-:Y:S02]  /*61f0*/  VIADD R18, R4.reuse, 0x12 ;  /* 0x0000001204127836 */ /* 0x040fe40000000000 */
[C---:B------:R-:W-:Y:S01]  /*6200*/  VIADD R6, R4.reuse, 0x11 ;  /* 0x0000001104067836 */ /* 0x040fe20000000000 */
[----:B------:R-:W-:Y:S01]  /*6210*/  STL [R1+0x6ec], R12 ;  /* 0x0006ec0c01007387 */ /* 0x000fe20000100800 */
[----:B------:R-:W-:Y:S01]  /*6220*/  VIADD R8, R4, 0x10 ;  /* 0x0000001004087836 */ /* 0x000fe20000000000 */
[----:B------:R-:W-:Y:S01]  /*6230*/  ISETP.GE.AND P1, PT, R18, RZ, PT ;  /* 0x000000ff1200720c */ /* 0x000fe20003f26270 */
[--C-:B------:R-:W-:Y:S01]  /*6240*/  @!P4 IMAD.IADD R15, R15, 0x1, -R0.reuse ;  /* 0x000000010f0fc824 */ /* 0x100fe200078e0a00 */
[----:B------:R-:W-:Y:S01]  /*6250*/  IABS R18, R18 ;  /* 0x0000001200127213 */ /* 0x000fe20000000000 */
[----:B------:R-:W-:Y:S01]  /*6260*/  @!P5 IMAD.IADD R21, R21, 0x1, -R0 ;  /* 0x000000011515d824 */ /* 0x000fe200078e0a00 */
[----:B------:R-:W-:Y:S01]  /*6270*/  ISETP.GE.AND P2, PT, R6, RZ, PT ;  /* 0x000000ff0600720c */ /* 0x000fe20003f46270 */
[----:B------:R-:W-:Y:S01]  /*6280*/  VIADD R17, R4, 0xc ;  /* 0x0000000c04117836 */ /* 0x000fe20000000000 */
[----:B------:R-:W-:Y:S01]  /*6290*/  IABS R6, R6 ;  /* 0x0000000600067213 */ /* 0x000fe20000000000 */
[----:B------:R-:W-:Y:S01]  /*62a0*/  IMAD.HI.U32 R7, R2, R18, RZ ;  /* 0x0000001202077227 */ /* 0x000fe200078e00ff */
[----:B------:R-:W-:Y:S01]  /*62b0*/  ISETP.GE.AND P6, PT, R8, RZ, PT ;  /* 0x000000ff0800720c */ /* 0x000fe20003fc6270 */
[----:B------:R-:W-:Y:S01]  /*62c0*/  STL [R1+0x6f0], R9 ;  /* 0x0006f00901007387 */ /* 0x000fe20000100800 */
[----:B------:R-:W-:Y:S01]  /*62d0*/  ISETP.GT.U32.AND P4, PT, R0, R15, PT ;  /* 0x0000000f0000720c */ /* 0x000fe20003f84070 */
[----:B------:R-:W-:Y:S01]  /*62e0*/  IMAD.HI.U32 R3, R2, R6, RZ ;  /* 0x0000000602037227 */ /* 0x000fe200078e00ff */
[----:B------:R-:W-:-:S02]  /*62f0*/  IABS R8, R8 ;  /* 0x0000000800087213 */ /* 0x000fc40000000000 */
[----:B------:R-:W-:Y:S01]  /*6300*/  ISETP.GT.U32.AND P5, PT, R0, R21, PT ;  /* 0x000000150000720c */ /* 0x000fe20003fa4070 */
[----:B------:R-:W-:Y:S01]  /*6310*/  IMAD.MOV R7, RZ, RZ, -R7 ;  /* 0x000000ffff077224 */ /* 0x000fe200078e0a07 */
[----:B------:R-:W-:Y:S01]  /*6320*/  IABS R24, R17 ;  /* 0x0000001100187213 */ /* 0x000fe20000000000 */
[----:B------:R-:W-:-:S04]  /*6330*/  IMAD.HI.U32 R10, R2, R8, RZ ;  /* 0x00000008020a7227 */ /* 0x000fc800078e00ff */
[----:B------:R-:W-:Y:S02]  /*6340*/  IMAD.MOV R3, RZ, RZ, -R3 ;  /* 0x000000ffff037224 */ /* 0x000fe400078e0a03 */
[----:B------:R-:W-:Y:S02]  /*6350*/  IMAD.MOV R10, RZ, RZ, -R10 ;  /* 0x000000ffff0a7224 */ /* 0x000fe400078e0a0a */
[C---:B------:R-:W-:Y:S02]  /*6360*/  IMAD R18, R0.reuse, R7, R18 ;  /* 0x0000000700127224 */ /* 0x040fe400078e0212 */
[C---:B------:R-:W-:Y:S02]  /*6370*/  IMAD R6, R0.reuse, R3, R6 ;  /* 0x0000000300067224 */ /* 0x040fe400078e0206 */
[----:B------:R-:W-:Y:S01]  /*6380*/  @!P4 IMAD.IADD R15, R15, 0x1, -R0 ;  /* 0x000000010f0fc824 */ /* 0x000fe200078e0a00 */
[C---:B------:R-:W-:Y:S01]  /*6390*/  ISETP.GT.U32.AND P4, PT, R0.reuse, R18, PT ;  /* 0x000000120000720c */ /* 0x040fe20003f84070 */
[----:B------:R-:W-:-:S02]  /*63a0*/  IMAD R8, R0, R10, R8 ;  /* 0x0000000a00087224 */ /* 0x000fc400078e0208 */
[----:B------:R-:W-:Y:S01]  /*63b0*/  @!P3 IMAD.MOV R15, RZ, RZ, -R15 ;  /* 0x000000ffff0fb224 */ /* 0x000fe200078e0a0f */
[C---:B------:R-:W-:Y:S01]  /*63c0*/  ISETP.GT.U32.AND P3, PT, R0.reuse, R6, PT ;  /* 0x000000060000720c */ /* 0x040fe20003f64070 */
[--C-:B------:R-:W-:Y:S01]  /*63d0*/  @!P5 IMAD.IADD R21, R21, 0x1, -R0.reuse ;  /* 0x000000011515d824 */ /* 0x100fe200078e0a00 */
[----:B------:R-:W-:Y:S01]  /*63e0*/  ISETP.GT.U32.AND P5, PT, R0, R8, PT ;  /* 0x000000080000720c */ /* 0x000fe20003fa4070 */
[C---:B------:R-:W-:Y:S01]  /*63f0*/  VIADD R16, R4.reuse, 0xb ;  /* 0x0000000b04107836 */ /* 0x040fe20000000000 */
[----:B------:R-:W-:Y:S01]  /*6400*/  STL [R1+0x6f4], R15 ;  /* 0x0006f40f01007387 */ /* 0x000fe20000100800 */
[----:B------:R-:W-:Y:S02]  /*6410*/  VIADD R5, R4, 0xa ;  /* 0x0000000a04057836 */ /* 0x000fe40000000000 */
[----:B------:R-:W-:Y:S01]  /*6420*/  @!P0 IMAD.MOV R21, RZ, RZ, -R21 ;  /* 0x000000ffff158224 */ /* 0x000fe200078e0a15 */
[----:B------:R0:W-:Y:S01]  /*6430*/  STL [R1+0x70], R17 ;  /* 0x0000701101007387 */ /* 0x0001e20000100800 */
[--C-:B------:R-:W-:Y:S01]  /*6440*/  @!P4 IMAD.IADD R18, R18, 0x1, -R0.reuse ;  /* 0x000000011212c824 */ /* 0x100fe200078e0a00 */
[----:B------:R-:W-:Y:S01]  /*6450*/  IABS R23, R16 ;  /* 0x0000001000177213 */ /* 0x000fe20000000000 */
[----:B------:R-:W-:Y:S01]  /*6460*/  VIADD R22, R4, 0xf ;  /* 0x0000000f04167836 */ /* 0x000fe20000000000 */
[----:B------:R-:W-:Y:S01]  /*6470*/  STL [R1+0x6c], R16 ;  /* 0x00006c1001007387 */ /* 0x000fe20000100800 */
[--C-:B------:R-:W-:Y:S01]  /*6480*/  @!P3 IMAD.IADD R6, R6, 0x1, -R0.reuse ;  /* 0x000000010606b824 */ /* 0x100fe200078e0a00 */
[----:B------:R-:W-:Y:S01]  /*6490*/  ISETP.GT.U32.AND P4, PT, R0, R18, PT ;  /* 0x000000120000720c */ /* 0x000fe20003f84070 */
[----:B------:R-:W-:Y:S01]  /*64a0*/  @!P5 IMAD.IADD R8, R8, 0x1, -R0 ;  /* 0x000000010808d824 */ /* 0x000fe200078e0a00 */
[----:B------:R1:W-:Y:S01]  /*64b0*/  STL [R1+0x68], R5 ;  /* 0x0000680501007387 */ /* 0x0003e20000100800 */
[----:B------:R-:W-:Y:S01]  /*64c0*/  IABS R11, R22 ;  /* 0x00000016000b7213 */ /* 0x000fe20000000000 */
[----:B------:R-:W-:Y:S01]  /*64d0*/  VIADD R26, R4, 0xe ;  /* 0x0000000e041a7836 */ /* 0x000fe20000000000 */
[----:B------:R-:W-:Y:S01]  /*64e0*/  ISETP.GT.U32.AND P3, PT, R0, R6, PT ;  /* 0x000000060000720c */ /* 0x000fe20003f64070 */
[----:B------:R-:W-:Y:S01]  /*64f0*/  IMAD.HI.U32 R25, R2, R24, RZ ;  /* 0x0000001802197227 */ /* 0x000fe200078e00ff */
[----:B------:R-:W-:-:S02]  /*6500*/  ISETP.GT.U32.AND P5, PT, R0, R8, PT ;  /* 0x000000080000720c */ /* 0x000fc40003fa4070 */
[----:B0-----:R-:W-:Y:S01]  /*6510*/  IABS R17, R5 ;  /* 0x0000000500117213 */ /* 0x001fe20000000000 */
[----:B------:R-:W-:Y:S01]  /*6520*/  IMAD.HI.U32 R3, R2, R11, RZ ;  /* 0x0000000b02037227 */ /* 0x000fe200078e00ff */
[----:B------:R-:W-:-:S03]  /*6530*/  IABS R19, R26 ;  /* 0x0000001a00137213 */ /* 0x000fc60000000000 */
[--C-:B------:R-:W-:Y:S02]  /*6540*/  @!P4 IMAD.IADD R18, R18, 0x1, -R0.reuse ;  /* 0x000000011212c824 */ /* 0x100fe400078e0a00 */
[----:B-1----:R-:W-:Y:S02]  /*6550*/  VIADD R5, R4, 0x9 ;  /* 0x0000000904057836 */ /* 0x002fe40000000000 */
[--C-:B------:R-:W-:Y:S01]  /*6560*/  @!P3 IMAD.IADD R6, R6, 0x1, -R0.reuse ;  /* 0x000000010606b824 */ /* 0x100fe200078e0a00 */
[----:B------:R-:W-:Y:S01]  /*6570*/  STL [R1+0x770], R18 ;  /* 0x0007701201007387 */ /* 0x000fe20000100800 */
[----:B------:R-:W-:Y:S02]  /*6580*/  @!P5 IMAD.IADD R8, R8, 0x1, -R0 ;  /* 0x000000010808d824 */ /* 0x000fe400078e0a00 */
[----:B------:R-:W-:Y:S01]  /*6590*/  IMAD.MOV R3, RZ, RZ, -R3 ;  /* 0x000000ffff037224 */ /* 0x000fe200078e0a03 */
[----:B------:R-:W-:Y:S01]  /*65a0*/  STL [R1+0x774], R6 ;  /* 0x0007740601007387 */ /* 0x000fe20000100800 */
[----:B------:R-:W-:-:S03]  /*65b0*/  IMAD.HI.U32 R7, R2, R19, RZ ;  /* 0x0000001302077227 */ /* 0x000fc600078e00ff */
[----:B------:R-:W-:Y:S01]  /*65c0*/  STL [R1+0x778], R8 ;  /* 0x0007780801007387 */ /* 0x000fe20000100800 */
[----:B------:R-:W-:Y:S02]  /*65d0*/  IMAD R11, R0, R3, R11 ;  /* 0x00000003000b7224 */ /* 0x000fe400078e020b */
[----:B------:R-:W-:Y:S01]  /*65e0*/  VIADD R3, R4, 0xd ;  /* 0x0000000d04037836 */ /* 0x000fe20000000000 */
[----:B------:R-:W-:Y:S01]  /*65f0*/  STL [R1+0x4c], R5 ;  /* 0x00004c0501007387 */ /* 0x000fe20000100800 */
[----:B------:R-:W-:Y:S01]  /*6600*/  IMAD.MOV R7, RZ, RZ, -R7 ;  /* 0x000000ffff077224 */ /* 0x000fe200078e0a07 */
[C---:B------:R-:W-:Y:S01]  /*6610*/  ISETP.GT.U32.AND P4, PT, R0.reuse, R11, PT ;  /* 0x0000000b0000720c */ /* 0x040fe20003f84070 */
[----:B------:R-:W-:Y:S01]  /*6620*/  IMAD.MOV R25, RZ, RZ, -R25 ;  /* 0x000000ffff197224 */ /* 0x000fe200078e0a19 */
[----:B------:R0:W-:Y:S01]  /*6630*/  STL [R1+0x6f8], R21 ;  /* 0x0006f81501007387 */ /* 0x0001e20000100800 */
[----:B------:R-:W-:Y:S01]  /*6640*/  IABS R13, R3 ;  /* 0x00000003000d7213 */ /* 0x000fe20000000000 */
[----:B------:R-:W-:-:S02]  /*6650*/  IMAD R19, R0, R7, R19 ;  /* 0x0000000700137224 */ /* 0x000fc400078e0213 */
[----:B------:R-:W-:-:S03]  /*6660*/  IMAD.HI.U32 R10, R2, R23, RZ ;  /* 0x00000017020a7227 */ /* 0x000fc600078e00ff */
[----:B------:R-:W-:Y:S01]  /*6670*/  ISETP.GT.U32.AND P3, PT, R0, R19, PT ;  /* 0x000000130000720c */ /* 0x000fe20003f64070 */
[----:B------:R-:W-:Y:S01]  /*6680*/  IMAD.HI.U32 R7, R2, R13, RZ ;  /* 0x0000000d02077227 */ /* 0x000fe200078e00ff */
[----:B0-----:R-:W2:Y:S03]  /*6690*/  LDL.LU R21, [R1+0x4c] ;  /* 0x00004c0001157983 */ /* 0x001ea60000300800 */
[----:B------:R-:W-:Y:S02]  /*66a0*/  IMAD.MOV R7, RZ, RZ, -R7 ;  /* 0x000000ffff077224 */ /* 0x000fe400078e0a07 */
[----:B------:R-:W-:Y:S01]  /*66b0*/  @!P4 IMAD.IADD R11, R11, 0x1, -R0 ;  /* 0x000000010b0bc824 */ /* 0x000fe200078e0a00 */
[----:B------:R-:W-:Y:S01]  /*66c0*/  ISETP.GE.AND P4, PT, R22, RZ, PT ;  /* 0x000000ff1600720c */ /* 0x000fe20003f86270 */
[----:B------:R-:W-:Y:S02]  /*66d0*/  IMAD R13, R0, R7, R13 ;  /* 0x00000007000d7224 */ /* 0x000fe400078e020d */
[----:B------:R-:W-:-:S03]  /*66e0*/  IMAD.HI.U32 R7, R2, R17, RZ ;  /* 0x0000001102077227 */ /* 0x000fc600078e00ff */
[C---:B------:R-:W-:Y:S01]  /*66f0*/  ISETP.GT.U32.AND P5, PT, R0.reuse, R13, PT ;  /* 0x0000000d0000720c */ /* 0x040fe20003fa4070 */
[----:B------:R-:W-:Y:S01]  /*6700*/  @!P3 IMAD.IADD R19, R19, 0x1, -R0 ;  /* 0x000000011313b824 */ /* 0x000fe200078e0a00 */
[C---:B------:R-:W-:Y:S01]  /*6710*/  ISETP.GT.U32.AND P3, PT, R0.reuse, R11, PT ;  /* 0x0000000b0000720c */ /* 0x040fe20003f64070 */
[----:B------:R-:W-:Y:S02]  /*6720*/  IMAD.MOV R7, RZ, RZ, -R7 ;  /* 0x000000ffff077224 */ /* 0x000fe400078e0a07 */
[C---:B------:R-:W-:Y:S02]  /*6730*/  IMAD R24, R0.reuse, R25, R24 ;  /* 0x0000001900187224 */ /* 0x040fe400078e0218 */
[----:B------:R-:W-:Y:S02]  /*6740*/  IMAD.MOV R10, RZ, RZ, -R10 ;  /* 0x000000ffff0a7224 */ /* 0x000fe400078e0a0a */
[----:B------:R-:W-:Y:S02]  /*6750*/  IMAD R17, R0, R7, R17 ;  /* 0x0000000700117224 */ /* 0x000fe400078e0211 */
[----:B------:R-:W-:-:S02]  /*6760*/  VIADD R16, R4, 0x8 ;  /* 0x0000000804107836 */ /* 0x000fc40000000000 */
[--C-:B------:R-:W-:Y:S02]  /*6770*/  @!P5 IMAD.IADD R13, R13, 0x1, -R0.reuse ;  /* 0x000000010d0dd824 */ /* 0x100fe400078e0a00 */
[----:B------:R-:W-:Y:S02]  /*6780*/  @!P3 IMAD.IADD R11, R11, 0x1, -R0 ;  /* 0x000000010b0bb824 */ /* 0x000fe400078e0a00 */
[C---:B------:R-:W-:Y:S01]  /*6790*/  IMAD R23, R0.reuse, R10, R23 ;  /* 0x0000000a00177224 */ /* 0x040fe200078e0217 */
[----:B------:R-:W-:Y:S01]  /*67a0*/  ISETP.GT.U32.AND P0, PT, R0, R13, PT ;  /* 0x0000000d0000720c */ /* 0x000fe20003f04070 */
[----:B------:R-:W-:Y:S01]  /*67b0*/  VIADD R15, R4, 0x6 ;  /* 0x00000006040f7836 */ /* 0x000fe20000000000 */
[----:B------:R-:W-:Y:S01]  /*67c0*/  ISETP.GT.U32.AND P3, PT, R0, R24, PT ;  /* 0x000000180000720c */ /* 0x000fe20003f64070 */
[----:B------:R-:W-:Y:S01]  /*67d0*/  VIADD R5, R4, 0x7 ;  /* 0x0000000704057836 */ /* 0x000fe20000000000 */
[----:B------:R-:W-:Y:S02]  /*67e0*/  IABS R27, R16 ;  /* 0x00000010001b7213 */ /* 0x000fe40000000000 */
[----:B------:R-:W-:-:S07]  /*67f0*/  IABS R22, R15 ;  /* 0x0000000f00167213 */ /* 0x000fce0000000000 */
[----:B------:R-:W-:Y:S01]  /*6800*/  @!P0 IMAD.IADD R13, R13, 0x1, -R0 ;  /* 0x000000010d0d8824 */ /* 0x000fe200078e0a00 */
[----:B------:R-:W-:Y:S02]  /*6810*/  ISETP.GT.U32.AND P0, PT, R0, R17, PT ;  /* 0x000000110000720c */ /* 0x000fe40003f04070 */
[----:B------:R-:W-:Y:S01]  /*6820*/  IABS R7, R5 ;  /* 0x0000000500077213 */ /* 0x000fe20000000000 */
[----:B------:R-:W-:-:S04]  /*6830*/  IMAD.HI.U32 R28, R2, R27, RZ ;  /* 0x0000001b021c7227 */ /* 0x000fc800078e00ff */
[----:B------:R-:W-:-:S04]  /*6840*/  IMAD.HI.U32 R29, R2, R7, RZ ;  /* 0x00000007021d7227 */ /* 0x000fc800078e00ff */
[----:B------:R-:W-:Y:S02]  /*6850*/  IMAD.MOV R28, RZ, RZ, -R28 ;  /* 0x000000ffff1c7224 */ /* 0x000fe400078e0a1c */
[----:B------:R-:W-:Y:S02]  /*6860*/  VIADD R9, R4, 0x5 ;  /* 0x0000000504097836 */ /* 0x000fe40000000000 */
[--C-:B------:R-:W-:Y:S01]  /*6870*/  @!P3 IMAD.IADD R24, R24, 0x1, -R0.reuse ;  /* 0x000000011818b824 */ /* 0x100fe200078e0a00 */
[----:B------:R-:W-:Y:S01]  /*6880*/  ISETP.GE.AND P3, PT, R26, RZ, PT ;  /* 0x000000ff1a00720c */ /* 0x000fe20003f66270 */
[C---:B------:R-:W-:Y:S02]  /*6890*/  VIADD R12, R4.reuse, 0x4 ;  /* 0x00000004040c7836 */ /* 0x040fe40000000000 */
[----:B------:R-:W-:Y:S01]  /*68a0*/  @!P0 IMAD.IADD R17, R17, 0x1, -R0 ;  /* 0x0000000111118824 */ /* 0x000fe200078e0a00 */
[----:B------:R-:W-:Y:S01]  /*68b0*/  ISETP.GE.AND P0, PT, R3, RZ, PT ;  /* 0x000000ff0300720c */ /* 0x000fe20003f06270 */
[----:B------:R-:W-:-:S02]  /*68c0*/  VIADD R20, R4, 0x3 ;  /* 0x0000000304147836 */ /* 0x000fc40000000000 */
[----:B------:R-:W-:Y:S02]  /*68d0*/  IMAD.MOV R26, RZ, RZ, -R29 ;  /* 0x000000ffff1a7224 */ /* 0x000fe400078e0a1d */
[----:B------:R-:W-:Y:S02]  /*68e0*/  VIADD R14, R4, 0x2 ;  /* 0x00000002040e7836 */ /* 0x000fe40000000000 */
[C---:B------:R-:W-:Y:S01]  /*68f0*/  IMAD R3, R0.reuse, R28, R27 ;  /* 0x0000001c00037224 */ /* 0x040fe200078e021b */
[----:B------:R-:W-:Y:S01]  /*6900*/  IABS R28, R9 ;  /* 0x00000009001c7213 */ /* 0x000fe20000000000 */
[----:B------:R-:W-:Y:S01]  /*6910*/  IMAD R7, R0, R26, R7 ;  /* 0x0000001a00077224 */ /* 0x000fe200078e0207 */
[----:B------:R-:W-:Y:S02]  /*6920*/  IABS R29, R12 ;  /* 0x0000000c001d7213 */ /* 0x000fe40000000000 */
[----:B------:R-:W-:-:S03]  /*6930*/  IABS R26, R14 ;  /* 0x0000000e001a7213 */ /* 0x000fc60000000000 */
[----:B------:R-:W-:-:S04]  /*6940*/  IMAD.HI.U32 R8, R2, R29, RZ ;  /* 0x0000001d02087227 */ /* 0x000fc800078e00ff */
[----:B------:R-:W-:-:S04]  /*6950*/  IMAD.HI.U32 R18, R2, R26, RZ ;  /* 0x0000001a02127227 */ /* 0x000fc800078e00ff */
[----:B------:R-:W-:Y:S02]  /*6960*/  IMAD.MOV R8, RZ, RZ, -R8 ;  /* 0x000000ffff087224 */ /* 0x000fe400078e0a08 */
[----:B------:R-:W-:Y:S02]  /*6970*/  IMAD.MOV R18, RZ, RZ, -R18 ;  /* 0x000000ffff127224 */ /* 0x000fe400078e0a12 */
[C---:B------:R-:W-:Y:S02]  /*6980*/  IMAD R29, R0.reuse, R8, R29 ;  /* 0x00000008001d7224 */ /* 0x040fe400078e021d */
[----:B------:R-:W-:Y:S01]  /*6990*/  IMAD R26, R0, R18, R26 ;  /* 0x00000012001a7224 */ /* 0x000fe200078e021a */
[----:B--2---:R-:W-:-:S05]  /*69a0*/  IABS R25, R21 ;  /* 0x0000001500197213 */ /* 0x004fca0000000000 */
[----:B------:R-:W-:-:S04]  /*69b0*/  IMAD.HI.U32 R10, R2, R25, RZ ;  /* 0x00000019020a7227 */ /* 0x000fc800078e00ff */
[----:B------:R-:W-:-:S04]  /*69c0*/  IMAD.MOV R10, RZ, RZ, -R10 ;  /* 0x000000ffff0a7224 */ /* 0x000fc800078e0a0a */
[----:B------:R-:W-:Y:S02]  /*69d0*/  IMAD R10, R0, R10, R25 ;  /* 0x0000000a000a7224 */ /* 0x000fe400078e0219 */
[----:B------:R-:W-:-:S04]  /*69e0*/  IMAD.HI.U32 R25, R2, R22, RZ ;  /* 0x0000001602197227 */ /* 0x000fc800078e00ff */
[----:B------:R-:W-:Y:S01]  /*69f0*/  IMAD.MOV R25, RZ, RZ, -R25 ;  /* 0x000000ffff197224 */ /* 0x000fe200078e0a19 */
[----:B------:R0:W-:Y:S03]  /*6a00*/  STL [R1+0x77c], R21 ;  /* 0x00077c1501007387 */ /* 0x0001e60000100800 */
[----:B------:R-:W-:Y:S01]  /*6a10*/  IMAD R22, R0, R25, R22 ;  /* 0x0000001900167224 */ /* 0x000fe200078e0216 */
[----:B------:R-:W-:Y:S01]  /*6a20*/  IABS R25, R20 ;  /* 0x0000001400197213 */ /* 0x000fe20000000000 */
[----:B0-----:R-:W-:-:S04]  /*6a30*/  IMAD.HI.U32 R21, R2, R28, RZ ;  /* 0x0000001c02157227 */ /* 0x001fc800078e00ff */
[----:B------:R-:W-:-:S04]  /*6a40*/  IMAD.HI.U32 R6, R2, R25, RZ ;  /* 0x0000001902067227 */ /* 0x000fc800078e00ff */
[----:B------:R-:W-:Y:S02]  /*6a50*/  IMAD.MOV R21, RZ, RZ, -R21 ;  /* 0x000000ffff157224 */ /* 0x000fe400078e0a15 */
[----:B------:R-:W-:Y:S02]  /*6a60*/  IMAD.MOV R6, RZ, RZ, -R6 ;  /* 0x000000ffff067224 */ /* 0x000fe400078e0a06 */
[C---:B------:R-:W-:Y:S02]  /*6a70*/  IMAD R28, R0.reuse, R21, R28 ;  /* 0x00000015001c7224 */ /* 0x040fe400078e021c */
[----:B------:R-:W2:Y:S01]  /*6a80*/  LDL.LU R21, [R1+0x77c] ;  /* 0x00077c0001157983 */ /* 0x000ea20000300800 */
[----:B------:R-:W-:-:S03]  /*6a90*/  IMAD R25, R0, R6, R25 ;  /* 0x0000000600197224 */ /* 0x000fc600078e0219 */
[----:B------:R-:W3:Y:S04]  /*6aa0*/  LDL.LU R8, [R1+0x778] ;  /* 0x0007780001087983 */ /* 0x000ee80000300800 */
[----:B------:R-:W4:Y:S04]  /*6ab0*/  LDL.LU R6, [R1+0x774] ;  /* 0x0007740001067983 */ /* 0x000f280000300800 */
[----:B------:R-:W5:Y:S01]  /*6ac0*/  LDL.LU R18, [R1+0x770] ;  /* 0x0007700001127983 */ /* 0x000f620000300800 */
[----:B------:R-:W-:-:S13]  /*6ad0*/  ISETP.GT.U32.AND P5, PT, R0, R19, PT ;  /* 0x000000130000720c */ /* 0x000fda0003fa4070 */
[----:B------:R-:W-:Y:S01]  /*6ae0*/  @!P5 IMAD.IADD R19, R19, 0x1, -R0 ;  /* 0x000000011313d824 */ /* 0x000fe200078e0a00 */
[----:B------:R-:W-:-:S13]  /*6af0*/  ISETP.GT.U32.AND P5, PT, R0, R23, PT ;  /* 0x000000170000720c */ /* 0x000fda0003fa4070 */
[----:B------:R-:W-:Y:S01]  /*6b00*/  @!P5 IMAD.IADD R23, R23, 0x1, -R0 ;  /* 0x000000011717d824 */ /* 0x000fe200078e0a00 */
[----:B------:R-:W-:Y:S01]  /*6b10*/  ISETP.GT.U32.AND P5, PT, R0, R10, PT ;  /* 0x0000000a0000720c */ /* 0x000fe20003fa4070 */
[----:B---3--:R-:W-:Y:S02]  /*6b20*/  @!P6 IMAD.MOV R8, RZ, RZ, -R8 ;  /* 0x000000ffff08e224 */ /* 0x008fe400078e0a08 */
[----:B----4-:R-:W-:Y:S02]  /*6b30*/  @!P2 IMAD.MOV R6, RZ, RZ, -R6 ;  /* 0x000000ffff06a224 */ /* 0x010fe400078e0a06 */
[----:B-----5:R-:W-:-:S05]  /*6b40*/  @!P1 IMAD.MOV R18, RZ, RZ, -R18 ;  /* 0x000000ffff129224 */ /* 0x020fca00078e0a12 */
[----:B------:R0:W-:Y:S04]  /*6b50*/  STL [R1+0x6fc], R18 ;  /* 0x0006fc1201007387 */ /* 0x0001e80000100800 */
[----:B0-----:R-:W3:Y:S04]  /*6b60*/  LDL.LU R18, [R1+0x68] ;  /* 0x0000680001127983 */ /* 0x001ee80000300800 */
[----:B------:R0:W-:Y:S04]  /*6b70*/  STL [R1+0x700], R6 ;  /* 0x0007000601007387 */ /* 0x0001e80000100800 */
[----:B0-----:R-:W4:Y:S04]  /*6b80*/  LDL.LU R6, [R1+0x6c] ;  /* 0x00006c0001067983 */ /* 0x001f280000300800 */
[----:B------:R0:W-:Y:S04]  /*6b90*/  STL [R1+0x704], R8 ;  /* 0x0007040801007387 */ /* 0x0001e80000100800 */
[----:B0-----:R-:W5:Y:S01]  /*6ba0*/  LDL.LU R8, [R1+0x70] ;  /* 0x0000700001087983 */ /* 0x001f620000300800 */
[----:B------:R-:W-:Y:S01]  /*6bb0*/  @!P5 IMAD.IADD R10, R10, 0x1, -R0 ;  /* 0x000000010a0ad824 */ /* 0x000fe200078e0a00 */
[----:B------:R-:W-:-:S13]  /*6bc0*/  ISETP.GT.U32.AND P5, PT, R0, R3, PT ;  /* 0x000000030000720c */ /* 0x000fda0003fa4070 */
[----:B------:R-:W-:Y:S01]  /*6bd0*/  @!P5 IMAD.IADD R3, R3, 0x1, -R0 ;  /* 0x000000010303d824 */ /* 0x000fe200078e0a00 */
[C---:B------:R-:W-:Y:S02]  /*6be0*/  ISETP.GT.U32.AND P5, PT, R0.reuse, R7, PT ;  /* 0x000000070000720c */ /* 0x040fe40003fa4070 */
[C---:B------:R-:W-:Y:S01]  /*6bf0*/  ISETP.GT.U32.AND P1, PT, R0.reuse, R24, PT ;  /* 0x000000180000720c */ /* 0x040fe20003f24070 */
[----:B------:R-:W-:Y:S01]  /*6c00*/  @!P4 IMAD.MOV R11, RZ, RZ, -R11 ;  /* 0x000000ffff0bc224 */ /* 0x000fe200078e0a0b */
[C---:B------:R-:W-:Y:S02]  /*6c10*/  ISETP.GT.U32.AND P2, PT, R0.reuse, R23, PT ;  /* 0x000000170000720c */ /* 0x040fe40003f44070 */
[----:B------:R-:W-:-:S07]  /*6c20*/  ISETP.GT.U32.AND P4, PT, R0, R10, PT ;  /* 0x0000000a0000720c */ /* 0x000fce0003f84070 */
[--C-:B------:R-:W-:Y:S01]  /*6c30*/  @!P5 IMAD.IADD R7, R7, 0x1, -R0.reuse ;  /* 0x000000010707d824 */ /* 0x100fe200078e0a00 */
[C---:B------:R-:W-:Y:S01]  /*6c40*/  ISETP.GT.U32.AND P5, PT, R0.reuse, R17, PT ;  /* 0x000000110000720c */ /* 0x040fe20003fa4070 */
[----:B------:R-:W-:Y:S02]  /*6c50*/  @!P3 IMAD.MOV R19, RZ, RZ, -R19 ;  /* 0x000000ffff13b224 */ /* 0x000fe400078e0a13 */
[----:B------:R-:W-:Y:S01]  /*6c60*/  @!P0 IMAD.MOV R13, RZ, RZ, -R13 ;  /* 0x000000ffff0d8224 */ /* 0x000fe200078e0a0d */
[----:B------:R-:W-:Y:S01]  /*6c70*/  ISETP.GT.U32.AND P3, PT, R0, R7, PT ;  /* 0x000000070000720c */ /* 0x000fe20003f64070 */
[--C-:B------:R-:W-:Y:S01]  /*6c80*/  @!P1 IMAD.IADD R24, R24, 0x1, -R0.reuse ;  /* 0x0000000118189824 */ /* 0x100fe200078e0a00 */
[C---:B------:R-:W-:Y:S01]  /*6c90*/  ISETP.GT.U32.AND P0, PT, R0.reuse, R22, PT ;  /* 0x000000160000720c */ /* 0x040fe20003f04070 */
[--C-:B------:R-:W-:Y:S01]  /*6ca0*/  @!P2 IMAD.IADD R23, R23, 0x1, -R0.reuse ;  /* 0x000000011717a824 */ /* 0x100fe200078e0a00 */
[----:B------:R-:W-:Y:S01]  /*6cb0*/  ISETP.GT.U32.AND P1, PT, R0, R28, PT ;  /* 0x0000001c0000720c */ /* 0x000fe20003f24070 */
[----:B------:R-:W-:Y:S01]  /*6cc0*/  @!P4 IMAD.IADD R10, R10, 0x1, -R0 ;  /* 0x000000010a0ac824 */ /* 0x000fe200078e0a00 */
[----:B------:R-:W-:-:S03]  /*6cd0*/  ISETP.GT.U32.AND P2, PT, R0, R29, PT ;  /* 0x0000001d0000720c */ /* 0x000fc60003f44070 */
[--C-:B------:R-:W-:Y:S01]  /*6ce0*/  @!P5 IMAD.IADD R17, R17, 0x1, -R0.reuse ;  /* 0x000000011111d824 */ /* 0x100fe200078e0a00 */
[C---:B------:R-:W-:Y:S02]  /*6cf0*/  ISETP.GT.U32.AND P5, PT, R0.reuse, R25, PT ;  /* 0x000000190000720c */ /* 0x040fe40003fa4070 */
[C---:B------:R-:W-:Y:S01]  /*6d00*/  ISETP.GT.U32.AND P4, PT, R0.reuse, R26, PT ;  /* 0x0000001a0000720c */ /* 0x040fe20003f84070 */
[--C-:B------:R-:W-:Y:S01]  /*6d10*/  @!P3 IMAD.IADD R7, R7, 0x1, -R0.reuse ;  /* 0x000000010707b824 */ /* 0x100fe200078e0a00 */
[----:B------:R-:W-:Y:S01]  /*6d20*/  ISETP.GT.U32.AND P6, PT, R0, R3, PT ;  /* 0x000000030000720c */ /* 0x000fe20003fc4070 */
[--C-:B------:R-:W-:Y:S02]  /*6d30*/  @!P0 IMAD.IADD R22, R22, 0x1, -R0.reuse ;  /* 0x0000000116168824 */ /* 0x100fe400078e0a00 */
[--C-:B------:R-:W-:Y:S02]  /*6d40*/  @!P1 IMAD.IADD R28, R28, 0x1, -R0.reuse ;  /* 0x000000011c1c9824 */ /* 0x100fe400078e0a00 */
[----:B------:R-:W-:Y:S01]  /*6d50*/  @!P2 IMAD.IADD R29, R29, 0x1, -R0 ;  /* 0x000000011d1da824 */ /* 0x000fe200078e0a00 */
[----:B--2---:R-:W-:-:S03]  /*6d60*/  ISETP.GE.AND P2, PT, R21, RZ, PT ;  /* 0x000000ff1500720c */ /* 0x004fc60003f46270 */
[--C-:B------:R-:W-:Y:S01]  /*6d70*/  @!P5 IMAD.IADD R25, R25, 0x1, -R0.reuse ;  /* 0x000000011919d824 */ /* 0x100fe200078e0a00 */
[----:B------:R-:W-:Y:S01]  /*6d80*/  ISETP.GE.AND P5, PT, R16, RZ, PT ;  /* 0x000000ff1000720c */ /* 0x000fe20003fa6270 */
[--C-:B------:R-:W-:Y:S01]  /*6d90*/  @!P4 IMAD.IADD R26, R26, 0x1, -R0.reuse ;  /* 0x000000011a1ac824 */ /* 0x100fe200078e0a00 */
[----:B------:R-:W-:Y:S01]  /*6da0*/  ISETP.GE.AND P4, PT, R5, RZ, PT ;  /* 0x000000ff0500720c */ /* 0x000fe20003f86270 */
[----:B------:R-:W-:Y:S01]  /*6db0*/  STL [R1+0x708], R11 ;  /* 0x0007080b01007387 */ /* 0x000fe20000100800 */
[----:B------:R-:W-:-:S03]  /*6dc0*/  @!P6 IMAD.IADD R3, R3, 0x1, -R0 ;  /* 0x000000010303e824 */ /* 0x000fc600078e0a00 */
[----:B------:R-:W-:Y:S02]  /*6dd0*/  STL [R1+0x70c], R19 ;  /* 0x00070c1301007387 */ /* 0x000fe40000100800 */
[----:B------:R-:W-:Y:S02]  /*6de0*/  @!P2 IMAD.MOV R10, RZ, RZ, -R10 ;  /* 0x000000ffff0aa224 */ /* 0x000fe400078e0a0a */
[----:B------:R-:W-:Y:S02]  /*6df0*/  STL [R1+0x710], R13 ;  /* 0x0007100d01007387 */ /* 0x000fe40000100800 */
[----:B------:R-:W-:Y:S02]  /*6e00*/  @!P5 IMAD.MOV R3, RZ, RZ, -R3 ;  /* 0x000000ffff03d224 */ /* 0x000fe400078e0a03 */
[----:B------:R-:W2:Y:S01]  /*6e10*/  LDL.LU R16, [R1+0x76c] ;  /* 0x00076c0001107983 */ /* 0x000ea20000300800 */
[----:B------:R-:W-:-:S03]  /*6e20*/  @!P4 IMAD.MOV R7, RZ, RZ, -R7 ;  /* 0x000000ffff07c224 */ /* 0x000fc600078e0a07 */
[----:B------:R-:W2:Y:S01]  /*6e30*/  LDL.LU R5, [R1+0x768] ;  /* 0x0007680001057983 */ /* 0x000ea20000300800 */
[----:B------:R-:W-:Y:S02]  /*6e40*/  ISETP.GE.AND P4, PT, R15, RZ, PT ;  /* 0x000000ff0f00720c */ /* 0x000fe40003f86270 */
[----:B---3--:R-:W-:Y:S02]  /*6e50*/  ISETP.GE.AND P1, PT, R18, RZ, PT ;  /* 0x000000ff1200720c */ /* 0x008fe40003f26270 */
[----:B----4-:R-:W-:Y:S02]  /*6e60*/  ISETP.GE.AND P0, PT, R6, RZ, PT ;  /* 0x000000ff0600720c */ /* 0x010fe40003f06270 */
[----:B-----5:R-:W-:-:S11]  /*6e70*/  ISETP.GE.AND P3, PT, R8, RZ, PT ;  /* 0x000000ff0800720c */ /* 0x020fd60003f66270 */
[----:B------:R-:W-:Y:S02]  /*6e80*/  @!P0 IMAD.MOV R23, RZ, RZ, -R23 ;  /* 0x000000ffff178224 */ /* 0x000fe400078e0a17 */
[----:B------:R-:W-:Y:S01]  /*6e90*/  @!P1 IMAD.MOV R17, RZ, RZ, -R17 ;  /* 0x000000ffff119224 */ /* 0x000fe200078e0a11 */
[C---:B------:R-:W-:Y:S01]  /*6ea0*/  ISETP.GT.U32.AND P0, PT, R0.reuse, R28, PT ;  /* 0x0000001c0000720c */ /* 0x040fe20003f04070 */
[----:B------:R-:W-:Y:S01]  /*6eb0*/  @!P3 IMAD.MOV R24, RZ, RZ, -R24 ;  /* 0x000000ffff18b224 */ /* 0x000fe200078e0a18 */
[----:B------:R-:W-:-:S04]  /*6ec0*/  ISETP.GT.U32.AND P3, PT, R0, R22, PT ;  /* 0x000000160000720c */ /* 0x000fc80003f64070 */
[----:B------:R-:W-:Y:S01]  /*6ed0*/  STL [R1+0x714], R24 ;  /* 0x0007141801007387 */ /* 0x000fe20000100800 */
[----:B------:R-:W-:-:S03]  /*6ee0*/  ISETP.GT.U32.AND P1, PT, R0, R29, PT ;  /* 0x0000001d0000720c */ /* 0x000fc60003f24070 */
[----:B------:R-:W-:Y:S04]  /*6ef0*/  STL [R1+0x718], R23 ;  /* 0x0007181701007387 */ /* 0x000fe80000100800 */
[----:B------:R-:W-:Y:S04]  /*6f00*/  STL [R1+0x71c], R17 ;  /* 0x00071c1101007387 */ /* 0x000fe80000100800 */
[----:B------:R-:W-:Y:S04]  /*6f10*/  STL [R1+0x720], R10 ;  /* 0x0007200a01007387 */ /* 0x000fe80000100800 */
[----:B------:R0:W-:Y:S04]  /*6f20*/  STL [R1+0x724], R3 ;  /* 0x0007240301007387 */ /* 0x0001e80000100800 */
[----:B------:R-:W-:Y:S04]  /*6f30*/  STL [R1+0x728], R7 ;  /* 0x0007280701007387 */ /* 0x000fe80000100800 */
[----:B------:R-:W0:Y:S04]  /*6f40*/  LDL.LU R6, [R1+0xe4] ;  /* 0x0000e40001067983 */ /* 0x000e280000300800 */
[----:B------:R-:W3:Y:S01]  /*6f50*/  LDL.LU R18, [R1+0xe0] ;  /* 0x0000e00001127983 */ /* 0x000ee20000300800 */
[----:B------:R-:W-:-:S03]  /*6f60*/  @!P3 IMAD.IADD R22, R22, 0x1, -R0 ;  /* 0x000000011616b824 */ /* 0x000fc600078e0a00 */
[----:B------:R-:W4:Y:S01]  /*6f70*/  LDL.LU R21, [R1+0xdc] ;  /* 0x0000dc0001157983 */ /* 0x000f220000300800 */
[----:B------:R-:W-:-:S03]  /*6f80*/  ISETP.GE.AND P3, PT, R9, RZ, PT ;  /* 0x000000ff0900720c */ /* 0x000fc60003f66270 */
[----:B------:R-:W5:Y:S01]  /*6f90*/  LDL.LU R15, [R1+0xd8] ;  /* 0x0000d800010f7983 */ /* 0x000f620000300800 */
[--C-:B------:R-:W-:Y:S01]  /*6fa0*/  @!P0 IMAD.IADD R28, R28, 0x1, -R0.reuse ;  /* 0x000000011c1c8824 */ /* 0x100fe200078e0a00 */
[----:B------:R-:W-:Y:S01]  /*6fb0*/  ISETP.GE.AND P0, PT, R12, RZ, PT ;  /* 0x000000ff0c00720c */ /* 0x000fe20003f06270 */
[----:B------:R-:W-:Y:S01]  /*6fc0*/  @!P1 IMAD.IADD R29, R29, 0x1, -R0 ;  /* 0x000000011d1d9824 */ /* 0x000fe200078e0a00 */
[----:B------:R-:W5:Y:S01]  /*6fd0*/  LDL.LU R9, [R1+0xd4] ;  /* 0x0000d40001097983 */ /* 0x000f620000300800 */
[----:B------:R-:W-:-:S03]  /*6fe0*/  ISETP.GE.AND P1, PT, R20, RZ, PT ;  /* 0x000000ff1400720c */ /* 0x000fc60003f26270 */
[----:B------:R-:W5:Y:S04]  /*6ff0*/  LDL.LU R12, [R1+0xd0] ;  /* 0x0000d000010c7983 */ /* 0x000f680000300800 */
[----:B------:R-:W5:Y:S01]  /*7000*/  LDL.LU R20, [R1+0xcc] ;  /* 0x0000cc0001147983 */ /* 0x000f620000300800 */
[----:B------:R-:W-:-:S05]  /*7010*/  VIADD R4, R4, 0x1 ;  /* 0x0000000104047836 */ /* 0x000fca0000000000 */
[----:B------:R-:W-:-:S05]  /*7020*/  IABS R27, R4 ;  /* 0x00000004001b7213 */ /* 0x000fca0000000000 */
[----:B------:R-:W-:-:S04]  /*7030*/  IMAD.HI.U32 R2, R2, R27, RZ ;  /* 0x0000001b02027227 */ /* 0x000fc800078e00ff */
[----:B------:R-:W-:-:S04]  /*7040*/  IMAD.MOV R2, RZ, RZ, -R2 ;  /* 0x000000ffff027224 */ /* 0x000fc800078e0a02 */
[----:B------:R-:W-:-:S05]  /*7050*/  IMAD R2, R0, R2, R27 ;  /* 0x0000000200027224 */ /* 0x000fca00078e021b */
[C---:B------:R-:W-:Y:S02]  /*7060*/  ISETP.GT.U32.AND P6, PT, R0.reuse, R2, PT ;  /* 0x000000020000720c */ /* 0x040fe40003fc4070 */
[----:B------:R-:W-:-:S11]  /*7070*/  ISETP.GT.U32.AND P2, PT, R0, R25, PT ;  /* 0x000000190000720c */ /* 0x000fd60003f44070 */
[--C-:B------:R-:W-:Y:S01]  /*7080*/  @!P6 IMAD.IADD R2, R2, 0x1, -R0.reuse ;  /* 0x000000010202e824 */ /* 0x100fe200078e0a00 */
[----:B------:R-:W-:Y:S01]  /*7090*/  ISETP.GT.U32.AND P6, PT, R0, R26, PT ;  /* 0x0000001a0000720c */ /* 0x000fe20003fc4070 */
[----:B------:R-:W-:-:S03]  /*70a0*/  @!P2 IMAD.IADD R25, R25, 0x1, -R0 ;  /* 0x000000011919a824 */ /* 0x000fc600078e0a00 */
[----:B------:R-:W-:Y:S02]  /*70b0*/  ISETP.GT.U32.AND P5, PT, R0, R2, PT ;  /* 0x000000020000720c */ /* 0x000fe40003fa4070 */
[----:B------:R-:W-:-:S07]  /*70c0*/  ISETP.GE.AND P2, PT, R14, RZ, PT ;  /* 0x000000ff0e00720c */ /* 0x000fce0003f46270 */
[----:B------:R-:W-:Y:S01]  /*70d0*/  @!P6 IMAD.IADD R26, R26, 0x1, -R0 ;  /* 0x000000011a1ae824 */ /* 0x000fe200078e0a00 */
[----:B------:R-:W-:Y:S01]  /*70e0*/  ISETP.GE.AND P6, PT, R4, RZ, PT ;  /* 0x000000ff0400720c */ /* 0x000fe20003fc6270 */
[----:B------:R-:W-:Y:S01]  /*70f0*/  @!P4 IMAD.MOV R22, RZ, RZ, -R22 ;  /* 0x000000ffff16c224 */ /* 0x000fe200078e0a16 */
[----:B------:R-:W5:Y:S01]  /*7100*/  LDL.LU R14, [R1+0x1dc] ;  /* 0x0001dc00010e7983 */ /* 0x000f620000300800 */
[----:B------:R-:W-:Y:S01]  /*7110*/  @!P5 IMAD.IADD R2, R2, 0x1, -R0 ;  /* 0x000000010202d824 */ /* 0x000fe200078e0a00 */
[----:B--2---:R-:W-:Y:S01]  /*7120*/  ISETP.NE.AND P5, PT, R5, RZ, PT ;  /* 0x000000ff0500720c */ /* 0x004fe20003fa5270 */
[----:B------:R-:W-:Y:S01]  /*7130*/  @!P3 IMAD.MOV R28, RZ, RZ, -R28 ;  /* 0x000000ffff1cb224 */ /* 0x000fe200078e0a1c */
[----:B------:R-:W-:Y:S01]  /*7140*/  LOP3.LUT R5, RZ, R5, RZ, 0x33, !PT ;  /* 0x00000005ff057212 */ /* 0x000fe200078e33ff */
[----:B------:R-:W-:Y:S01]  /*7150*/  @!P0 IMAD.MOV R29, RZ, RZ, -R29 ;  /* 0x000000ffff1d8224 */ /* 0x000fe200078e0a1d */
[----:B------:R-:W2:Y:S01]  /*7160*/  LDL.LU R4, [R1+0xf0] ;  /* 0x0000f00001047983 */ /* 0x000ea20000300800 */
[----:B------:R-:W-:-:S02]  /*7170*/  @!P1 IMAD.MOV R25, RZ, RZ, -R25 ;  /* 0x000000ffff199224 */ /* 0x000fc400078e0a19 */
[----:B------:R-:W-:Y:S01]  /*7180*/  @!P2 IMAD.MOV R26, RZ, RZ, -R26 ;  /* 0x000000ffff1aa224 */ /* 0x000fe200078e0a1a */
[----:B------:R-:W-:Y:S01]  /*7190*/  STL [R1+0x72c], R22 ;  /* 0x00072c1601007387 */ /* 0x000fe20000100800 */
[----:B------:R-:W-:Y:S01]  /*71a0*/  @!P6 IMAD.MOV R2, RZ, RZ, -R2 ;  /* 0x000000ffff02e224 */ /* 0x000fe200078e0a02 */
[C---:B------:R-:W-:Y:S02]  /*71b0*/  SEL R0, R5.reuse, R16, !P5 ;  /* 0x0000001005007207 */ /* 0x040fe40006800000 */
[----:B------:R-:W-:Y:S04]  /*71c0*/  STL [R1+0x730], R28 ;  /* 0x0007301c01007387 */ /* 0x000fe80000100800 */
[----:B------:R-:W-:Y:S04]  /*71d0*/  STL [R1+0x734], R29 ;  /* 0x0007341d01007387 */ /* 0x000fe80000100800 */
[----:B------:R-:W-:Y:S04]  /*71e0*/  STL [R1+0x738], R25 ;  /* 0x0007381901007387 */ /* 0x000fe80000100800 */
[----:B------:R-:W-:Y:S04]  /*71f0*/  STL [R1+0x73c], R26 ;  /* 0x00073c1a01007387 */ /* 0x000fe80000100800 */
[----:B------:R3:W-:Y:S04]  /*7200*/  STL [R1+0x740], R2 ;  /* 0x0007400201007387 */ /* 0x0007e80000100800 */
[----:B------:R4:W-:Y:S01]  /*7210*/  STL [R1+0x4], R0 ;  /* 0x0000040001007387 */ /* 0x0009e20000100800 */
[----:B0-----:R-:W-:-:S02]  /*7220*/  SEL R3, R5, R6, !P5 ;  /* 0x0000000605037207 */ /* 0x001fc40006800000 */
[----:B---3--:R-:W-:-:S03]  /*7230*/  SEL R2, R5, R18, !P5 ;  /* 0x0000001205027207 */ /* 0x008fc60006800000 */
[----:B------:R5:W-:Y:S01]  /*7240*/  STL [R1+0x28], R3 ;  /* 0x0000280301007387 */ /* 0x000be20000100800 */
[----:B----4-:R-:W-:-:S03]  /*7250*/  SEL R0, R5, R21, !P5 ;  /* 0x0000001505007207 */ /* 0x010fc60006800000 */
[----:B------:R0:W-:Y:S01]  /*7260*/  STL [R1+0x24], R2 ;  /* 0x0000240201007387 */ /* 0x0001e20000100800 */
[----:B-----5:R-:W-:-:S03]  /*7270*/  SEL R3, R5, R15, !P5 ;  /* 0x0000000f05037207 */ /* 0x020fc60006800000 */
[----:B------:R1:W-:Y:S01]  /*7280*/  STL [R1+0x1c], R0 ;  /* 0x00001c0001007387 */ /* 0x0003e20000100800 */
[----:B0-----:R-:W-:-:S03]  /*7290*/  SEL R2, R5, R9, !P5 ;  /* 0x0000000905027207 */ /* 0x001fc60006800000 */
[----:B------:R0:W-:Y:S01]  /*72a0*/  STL [R1+0x18], R3 ;  /* 0x0000180301007387 */ /* 0x0001e20000100800 */
[----:B-1----:R-:W-:-:S03]  /*72b0*/  SEL R0, R5, R12, !P5 ;  /* 0x0000000c05007207 */ /* 0x002fc60006800000 */
[----:B------:R1:W-:Y:S01]  /*72c0*/  STL [R1+0x14], R2 ;  /* 0x0000140201007387 */ /* 0x0003e20000100800 */
[----:B0-----:R-:W-:-:S03]  /*72d0*/  SEL R3, R5, R20, !P5 ;  /* 0x0000001405037207 */ /* 0x001fc60006800000 */
[----:B------:R2:W-:Y:S04]  /*72e0*/  STL [R1+0xc], R0 ;  /* 0x00000c0001007387 */ /* 0x0005e80000100800 */
[----:B------:R-:W-:Y:S04]  /*72f0*/  STL [R1+0x8], R3 ;  /* 0x0000080301007387 */ /* 0x000fe80000100800 */
[----:B------:R-:W3:Y:S01]  /*7300*/  LDL.LU R16, [R1+0x1c0] ;  /* 0x0001c00001107983 */ /* 0x000ee20000300800 */
[C---:B-1----:R-:W-:Y:S02]  /*7310*/  SEL R2, R5.reuse, R14, !P5 ;  /* 0x0000000e05027207 */ /* 0x042fe40006800000 */
[----:B--2---:R-:W-:-:S03]  /*7320*/  SEL R0, R5, R4, !P5 ;  /* 0x0000000405007207 */ /* 0x004fc60006800000 */
[----:B------:R-:W-:Y:S04]  /*7330*/  STL [R1+0x38], R2 ;  /* 0x0000380201007387 */ /* 0x000fe80000100800 */
[----:B---3--:R0:W-:Y:S04]  /*7340*/  STL [R1+0x75c], R16 ;  /* 0x00075c1001007387 */ /* 0x0081e80000100800 */
[----:B------:R-:W-:Y:S04]  /*7350*/  STL [R1+0x2c], R0 ;  /* 0x00002c0001007387 */ /* 0x000fe80000100800 */
[----:B0-----:R-:W2:Y:S04]  /*7360*/  LDL.LU R16, [R1+0x150] ;  /* 0x0001500001107983 */ /* 0x001ea80000300800 */
[----:B--2---:R0:W-:Y:S04]  /*7370*/  STL [R1+0x760], R16 ;  /* 0x0007601001007387 */ /* 0x0041e80000100800 */
[----:B0-----:R-:W2:Y:S04]  /*7380*/  LDL.LU R16, [R1+0x140] ;  /* 0x0001400001107983 */ /* 0x001ea80000300800 */
[----:B--2---:R0:W-:Y:S04]  /*7390*/  STL [R1+0x764], R16 ;  /* 0x0007641001007387 */ /* 0x0041e80000100800 */
[----:B0-----:R-:W2:Y:S04]  /*73a0*/  LDL.LU R16, [R1+0x114] ;  /* 0x0001140001107983 */ /* 0x001ea80000300800 */
[----:B------:R-:W3:Y:S04]  /*73b0*/  LDL.LU R2, [R1+0x1c4] ;  /* 0x0001c40001027983 */ /* 0x000ee80000300800 */
[----:B------:R-:W4:Y:S04]  /*73c0*/  LDL.LU R26, [R1+0x1cc] ;  /* 0x0001cc00011a7983 */ /* 0x000f280000300800 */
[----:B------:R-:W5:Y:S04]  /*73d0*/  LDL.LU R25, [R1+0x1d8] ;  /* 0x0001d80001197983 */ /* 0x000f680000300800 */
[----:B------:R-:W4:Y:S04]  /*73e0*/  LDL.LU R29, [R1+0x1d4] ;  /* 0x0001d400011d7983 */ /* 0x000f280000300800 */
[----:B------:R-:W4:Y:S04]  /*73f0*/  LDL.LU R28, [R1+0x1d0] ;  /* 0x0001d000011c7983 */ /* 0x000f280000300800 */
[----:B------:R-:W3:Y:S04]  /*7400*/  LDL.LU R22, [R1+0x1c8] ;  /* 0x0001c80001167983 */ /* 0x000ee80000300800 */
[----:B------:R-:W4:Y:S04]  /*7410*/  LDL.LU R0, [R1+0x1ac] ;  /* 0x0001ac0001007983 */ /* 0x000f280000300800 */
        /* <DEDUP_REMOVED lines=19> */
[----:B------:R-:W4:Y:S01]  /*7550*/  LDL.LU R4, [R1+0x170] ;  /* 0x0001700001047983 */ /* 0x000f220000300800 */
[----:B--2---:R-:W-:-:S05]  /*7560*/  SEL R16, R5, R16, !P5 ;  /* 0x0000001005107207 */ /* 0x004fca0006800000 */
[----:B------:R0:W-:Y:S04]  /*7570*/  STL [R1+0x48], R16 ;  /* 0x0000481001007387 */ /* 0x0001e80000100800 */
[----:B0-----:R-:W2:Y:S02]  /*7580*/  LDL.LU R16, [R1+0x764] ;  /* 0x0007640001107983 */ /* 0x001ea40000300800 */
[----:B--2---:R-:W-:-:S05]  /*7590*/  SEL R16, R5, R16, !P5 ;  /* 0x0000001005107207 */ /* 0x004fca0006800000 */
[----:B------:R0:W-:Y:S04]  /*75a0*/  STL [R1+0x4c], R16 ;  /* 0x00004c1001007387 */ /* 0x0001e80000100800 */
[----:B0-----:R-:W2:Y:S02]  /*75b0*/  LDL.LU R16, [R1+0x760] ;  /* 0x0007600001107983 */ /* 0x001ea40000300800 */
[----:B--2---:R-:W-:-:S05]  /*75c0*/  SEL R16, R5, R16, !P5 ;  /* 0x0000001005107207 */ /* 0x004fca0006800000 */
[----:B------:R0:W-:Y:S04]  /*75d0*/  STL [R1+0x68], R16 ;  /* 0x0000681001007387 */ /* 0x0001e80000100800 */
[----:B0-----:R-:W2:Y:S01]  /*75e0*/  LDL.LU R16, [R1+0x75c] ;  /* 0x00075c0001107983 */ /* 0x001ea20000300800 */
[C---:B-----5:R-:W-:Y:S02]  /*75f0*/  SEL R25, R5.reuse, R25, !P5 ;  /* 0x0000001905197207 */ /* 0x060fe40006800000 */
[C---:B---3--:R-:W-:Y:S02]  /*7600*/  SEL R22, R5.reuse, R22, !P5 ;  /* 0x0000001605167207 */ /* 0x048fe40006800000 */
[----:B--2---:R-:W-:-:S05]  /*7610*/  SEL R16, R5, R16, !P5 ;  /* 0x0000001005107207 */ /* 0x004fca0006800000 */
[----:B------:R0:W-:Y:S02]  /*7620*/  STL [R1+0x6c], R16 ;  /* 0x00006c1001007387 */ /* 0x0001e40000100800 */
[C---:B0-----:R-:W-:Y:S02]  /*7630*/  SEL R16, R5.reuse, R2, !P5 ;  /* 0x0000000205107207 */ /* 0x041fe40006800000 */
[----:B----4-:R-:W-:-:S03]  /*7640*/  SEL R2, R5, R26, !P5 ;  /* 0x0000001a05027207 */ /* 0x010fc60006800000 */
[----:B------:R0:W-:Y:S04]  /*7650*/  STL [R1+0x70], R16 ;  /* 0x0000701001007387 */ /* 0x0001e80000100800 */
[----:B------:R1:W-:Y:S01]  /*7660*/  STL [R1+0xcc], R2 ;  /* 0x0000cc0201007387 */ /* 0x0003e20000100800 */
[----:B0-----:R-:W-:-:S03]  /*7670*/  SEL R16, R5, R29, !P5 ;  /* 0x0000001d05107207 */ /* 0x001fc60006800000 */
[----:B------:R-:W-:Y:S01]  /*7680*/  STL [R1+0xd0], R25 ;  /* 0x0000d01901007387 */ /* 0x000fe20000100800 */
[----:B-1----:R-:W-:-:S03]  /*7690*/  SEL R2, R5, R28, !P5 ;  /* 0x0000001c05027207 */ /* 0x002fc60006800000 */
[----:B------:R0:W-:Y:S04]  /*76a0*/  STL [R1+0xd4], R16 ;  /* 0x0000d41001007387 */ /* 0x0001e80000100800 */
[----:B------:R1:W-:Y:S01]  /*76b0*/  STL [R1+0xd8], R2 ;  /* 0x0000d80201007387 */ /* 0x0003e20000100800 */
[C---:B0-----:R-:W-:Y:S02]  /*76c0*/  SEL R16, R5.reuse, R0, !P5 ;  /* 0x0000000005107207 */ /* 0x041fe40006800000 */
[C---:B------:R-:W-:Y:S02]  /*76d0*/  SEL R0, R5.reuse, R3, !P5 ;  /* 0x0000000305007207 */ /* 0x040fe40006800000 */
[C---:B-1----:R-:W-:Y:S01]  /*76e0*/  SEL R2, R5.reuse, R7, !P5 ;  /* 0x0000000705027207 */ /* 0x042fe20006800000 */
[----:B------:R-:W-:Y:S01]  /*76f0*/  STL [R1+0xdc], R22 ;  /* 0x0000dc1601007387 */ /* 0x000fe20000100800 */
[----:B------:R-:W-:-:S03]  /*7700*/  SEL R3, R5, R10, !P5 ;  /* 0x0000000a05037207 */ /* 0x000fc60006800000 */
[----:B------:R-:W-:Y:S04]  /*7710*/  STL [R1+0xe0], R16 ;  /* 0x0000e01001007387 */ /* 0x000fe80000100800 */
[----:B------:R0:W-:Y:S04]  /*7720*/  STL [R1+0xe4], R2 ;  /* 0x0000e40201007387 */ /* 0x0001e80000100800 */
[----:B------:R1:W-:Y:S04]  /*7730*/  STL [R1+0xf0], R0 ;  /* 0x0000f00001007387 */ /* 0x0003e80000100800 */
[----:B------:R2:W-:Y:S01]  /*7740*/  STL [R1+0x114], R3 ;  /* 0x0001140301007387 */ /* 0x0005e20000100800 */
[----:B0-----:R-:W-:-:S02]  /*7750*/  SEL R2, R5, R17, !P5 ;  /* 0x0000001105027207 */ /* 0x001fc40006800000 */
[----:B-1----:R-:W-:-:S03]  /*7760*/  SEL R0, R5, R23, !P5 ;  /* 0x0000001705007207 */ /* 0x002fc60006800000 */
[----:B------:R0:W-:Y:S01]  /*7770*/  STL [R1+0x140], R2 ;  /* 0x0001400201007387 */ /* 0x0001e20000100800 */
[----:B--2---:R-:W-:-:S03]  /*7780*/  SEL R3, R5, R24, !P5 ;  /* 0x0000001805037207 */ /* 0x004fc60006800000 */
[----:B------:R1:W-:Y:S04]  /*7790*/  STL [R1+0x150], R0 ;  /* 0x0001500001007387 */ /* 0x0003e80000100800 */
[----:B------:R2:W-:Y:S01]  /*77a0*/  STL [R1+0x154], R3 ;  /* 0x0001540301007387 */ /* 0x0005e20000100800 */
[C---:B0-----:R-:W-:Y:S02]  /*77b0*/  SEL R2, R5.reuse, R13, !P5 ;  /* 0x0000000d05027207 */ /* 0x041fe40006800000 */
        /* <DEDUP_REMOVED lines=22> */
[----:B------:R-:W-:Y:S04]  /*7920*/  STL [R1+0x1c4], R3 ;  /* 0x0001c40301007387 */ /* 0x000fe80000100800 */
[----:B------:R-:W2:Y:S01]  /*7930*/  LDL.LU R16, [R1+0x160] ;  /* 0x0001600001107983 */ /* 0x000ea20000300800 */
[C---:B0-----:R-:W-:Y:S02]  /*7940*/  SEL R2, R5.reuse, R14, !P5 ;  /* 0x0000000e05027207 */ /* 0x041fe40006800000 */
[----:B-1----:R-:W-:-:S03]  /*7950*/  SEL R0, R5, R4, !P5 ;  /* 0x0000000405007207 */ /* 0x002fc60006800000 */
[----:B------:R-:W-:Y:S04]  /*7960*/  STL [R1+0x1c0], R2 ;  /* 0x0001c00201007387 */ /* 0x000fe80000100800 */
[----:B--2---:R0:W-:Y:S04]  /*7970*/  STL [R1+0x750], R16 ;  /* 0x0007501001007387 */ /* 0x0041e80000100800 */
        /* <DEDUP_REMOVED lines=32> */
[----:B------:R-:W5:Y:S01]  /*7b80*/  LDL.LU R4, [R1+0xc0] ;  /* 0x0000c00001047983 */ /* 0x000f620000300800 */
        /* <DEDUP_REMOVED lines=9> */
[C---:B---3--:R-:W-:Y:S02]  /*7c20*/  SEL R2, R5.reuse, R2, !P5 ;  /* 0x0000000205027207 */ /* 0x048fe40006800000 */
[C---:B----4-:R-:W-:Y:S02]  /*7c30*/  SEL R26, R5.reuse, R26, !P5 ;  /* 0x0000001a051a7207 */ /* 0x050fe40006800000 */
[C---:B-----5:R-:W-:Y:S02]  /*7c40*/  SEL R7, R5.reuse, R7, !P5 ;  /* 0x0000000705077207 */ /* 0x060fe40006800000 */
[----:B--2---:R-:W-:-:S05]  /*7c50*/  SEL R16, R5, R16, !P5 ;  /* 0x0000001005107207 */ /* 0x004fca0006800000 */
[----:B------:R0:W-:Y:S04]  /*7c60*/  STL [R1+0x1ac], R16 ;  /* 0x0001ac1001007387 */ /* 0x0001e80000100800 */
[----:B------:R1:W-:Y:S01]  /*7c70*/  STL [R1+0x1a8], R2 ;  /* 0x0001a80201007387 */ /* 0x0003e20000100800 */
[----:B0-----:R-:W-:-:S03]  /*7c80*/  SEL R16, R5, R25, !P5 ;  /* 0x0000001905107207 */ /* 0x001fc60006800000 */
[----:B------:R-:W-:Y:S01]  /*7c90*/  STL [R1+0x1a4], R26 ;  /* 0x0001a41a01007387 */ /* 0x000fe20000100800 */
[----:B-1----:R-:W-:-:S03]  /*7ca0*/  SEL R2, R5, R29, !P5 ;  /* 0x0000001d05027207 */ /* 0x002fc60006800000 */
[----:B------:R0:W-:Y:S01]  /*7cb0*/  STL [R1+0x1a0], R16 ;  /* 0x0001a01001007387 */ /* 0x0001e20000100800 */
[----:B------:R-:W-:-:S03]  /*7cc0*/  SEL R25, R5, R28, !P5 ;  /* 0x0000001c05197207 */ /* 0x000fc60006800000 */
[----:B------:R1:W-:Y:S01]  /*7cd0*/  STL [R1+0x19c], R2 ;  /* 0x00019c0201007387 */ /* 0x0003e20000100800 */
[----:B0-----:R-:W-:-:S03]  /*7ce0*/  SEL R16, R5, R22, !P5 ;  /* 0x0000001605107207 */ /* 0x001fc60006800000 */
[----:B------:R-:W-:Y:S01]  /*7cf0*/  STL [R1+0x198], R25 ;  /* 0x0001981901007387 */ /* 0x000fe20000100800 */
[----:B-1----:R-:W-:-:S03]  /*7d00*/  SEL R2, R5, R0, !P5 ;  /* 0x0000000005027207 */ /* 0x002fc60006800000 */
[----:B------:R-:W-:Y:S01]  /*7d10*/  STL [R1+0x194], R16 ;  /* 0x0001941001007387 */ /* 0x000fe20000100800 */
[----:B------:R-:W-:-:S03]  /*7d20*/  SEL R0, R5, R3, !P5 ;  /* 0x0000000305007207 */ /* 0x000fc60006800000 */
[----:B------:R0:W-:Y:S01]  /*7d30*/  STL [R1+0x190], R2 ;  /* 0x0001900201007387 */ /* 0x0001e20000100800 */
[----:B------:R-:W-:-:S03]  /*7d40*/  SEL R3, R5, R17, !P5 ;  /* 0x0000001105037207 */ /* 0x000fc60006800000 */
[----:B------:R-:W-:Y:S01]  /*7d50*/  STL [R1+0x18c], R7 ;  /* 0x00018c0701007387 */ /* 0x000fe20000100800 */
[----:B0-----:R-:W-:-:S03]  /*7d60*/  SEL R2, R5, R10, !P5 ;  /* 0x0000000a05027207 */ /* 0x001fc60006800000 */
[----:B------:R0:W-:Y:S04]  /*7d70*/  STL [R1+0x188], R0 ;  /* 0x0001880001007387 */ /* 0x0001e80000100800 */
[----:B------:R1:W-:Y:S01]  /*7d80*/  STL [R1+0x184], R2 ;  /* 0x0001840201007387 */ /* 0x0003e20000100800 */
[----:B0-----:R-:W-:-:S03]  /*7d90*/  SEL R0, R5, R23, !P5 ;  /* 0x0000001705007207 */ /* 0x001fc60006800000 */
[----:B------:R0:W-:Y:S01]  /*7da0*/  STL [R1+0x180], R3 ;  /* 0x0001800301007387 */ /* 0x0001e20000100800 */
[----:B-1----:R-:W-:-:S03]  /*7db0*/  SEL R2, R5, R24, !P5 ;  /* 0x0000001805027207 */ /* 0x002fc60006800000 */
        /* <DEDUP_REMOVED lines=22> */
[----:B------:R-:W-:Y:S01]  /*7f20*/  STL [R1+0x148], R3 ;  /* 0x0001480301007387 */ /* 0x000fe20000100800 */
[----:B--2---:R-:W-:-:S03]  /*7f30*/  SEL R2, R5, R20, !P5 ;  /* 0x0000001405027207 */ /* 0x004fc60006800000 */
[----:B------:R-:W-:Y:S04]  /*7f40*/  STL [R1+0x144], R0 ;  /* 0x0001440001007387 */ /* 0x000fe80000100800 */
[----:B------:R0:W-:Y:S04]  /*7f50*/  STL [R1+0x13c], R2 ;  /* 0x00013c0201007387 */ /* 0x0001e80000100800 */
[----:B0-----:R-:W2:Y:S01]  /*7f60*/  LDL.LU R2, [R1+0xb0] ;  /* 0x0000b00001027983 */ /* 0x001ea20000300800 */
[C---:B------:R-:W-:Y:S02]  /*7f70*/  SEL R3, R5.reuse, R14, !P5 ;  /* 0x0000000e05037207 */ /* 0x040fe40006800000 */
[----:B------:R-:W-:-:S03]  /*7f80*/  SEL R0, R5, R4, !P5 ;  /* 0x0000000405007207 */ /* 0x000fc60006800000 */
        /* <DEDUP_REMOVED lines=47> */
[----:B------:R-:W-:-:S02]  /*8280*/  SEL R28, R5, R28, !P5 ;  /* 0x0000001c051c7207 */ /* 0x000fc40006800000 */
[C---:B------:R-:W-:Y:S02]  /*8290*/  SEL R22, R5.reuse, R22, !P5 ;  /* 0x0000001605167207 */ /* 0x040fe40006800000 */
[C---:B------:R-:W-:Y:S02]  /*82a0*/  SEL R7, R5.reuse, R7, !P5 ;  /* 0x0000000705077207 */ /* 0x040fe40006800000 */
[C---:B------:R-:W-:Y:S02]  /*82b0*/  SEL R3, R5.reuse, R3, !P5 ;  /* 0x0000000305037207 */ /* 0x040fe40006800000 */
[C---:B------:R-:W-:Y:S02]  /*82c0*/  SEL R10, R5.reuse, R10, !P5 ;  /* 0x0000000a050a7207 */ /* 0x040fe40006800000 */
[C---:B------:R-:W-:Y:S02]  /*82d0*/  SEL R17, R5.reuse, R17, !P5 ;  /* 0x0000001105117207 */ /* 0x040fe40006800000 */
        /* <DEDUP_REMOVED lines=15> */
[----:B--2---:R-:W-:-:S05]  /*83d0*/  SEL R2, R5, R2, !P5 ;  /* 0x0000000205027207 */ /* 0x004fca0006800000 */
[----:B------:R0:W-:Y:S04]  /*83e0*/  STL [R1+0x124], R2 ;  /* 0x0001240201007387 */ /* 0x0001e80000100800 */
[----:B0-----:R-:W2:Y:S04]  /*83f0*/  LDL.LU R2, [R1+0x740] ;  /* 0x0007400001027983 */ /* 0x001ea80000300800 */
[----:B------:R0:W-:Y:S04]  /*8400*/  STL [R1+0x120], R26 ;  /* 0x0001201a01007387 */ /* 0x0001e80000100800 */
[----:B0-----:R-:W3:Y:S04]  /*8410*/  LDL.LU R26, [R1+0x73c] ;  /* 0x00073c00011a7983 */ /* 0x001ee80000300800 */
[----:B------:R0:W-:Y:S04]  /*8420*/  STL [R1+0x11c], R25 ;  /* 0x00011c1901007387 */ /* 0x0001e80000100800 */
[----:B0-----:R-:W4:Y:S04]  /*8430*/  LDL.LU R25, [R1+0x738] ;  /* 0x0007380001197983 */ /* 0x001f280000300800 */
[----:B------:R0:W-:Y:S04]  /*8440*/  STL [R1+0x118], R29 ;  /* 0x0001181d01007387 */ /* 0x0001e80000100800 */
[----:B0-----:R-:W5:Y:S04]  /*8450*/  LDL.LU R29, [R1+0x734] ;  /* 0x00073400011d7983 */ /* 0x001f680000300800 */
[----:B------:R0:W-:Y:S04]  /*8460*/  STL [R1+0x110], R28 ;  /* 0x0001101c01007387 */ /* 0x0001e80000100800 */
[----:B0-----:R-:W4:Y:S04]  /*8470*/  LDL.LU R28, [R1+0x730] ;  /* 0x00073000011c7983 */ /* 0x001f280000300800 */
[----:B------:R0:W-:Y:S04]  /*8480*/  STL [R1+0x10c], R22 ;  /* 0x00010c1601007387 */ /* 0x0001e80000100800 */
[----:B0-----:R-:W5:Y:S04]  /*8490*/  LDL.LU R22, [R1+0x72c] ;  /* 0x00072c0001167983 */ /* 0x001f680000300800 */
        /* <DEDUP_REMOVED lines=37> */
[----:B0-----:R-:W5:Y:S01]  /*86f0*/  LDL.LU R4, [R1+0x6e0] ;  /* 0x0006e00001047983 */ /* 0x001f620000300800 */
[----:B------:R-:W-:-:S02]  /*8700*/  SEL R16, R5, R16, !P5 ;  /* 0x0000001005107207 */ /* 0x000fc40006800000 */
[----:B---3--:R-:W-:-:S03]  /*8710*/  SEL R26, R5, R26, !P5 ;  /* 0x0000001a051a7207 */ /* 0x008fc60006800000 */
[----:B------:R0:W-:Y:S01]  /*8720*/  STL [R1+0x74], R16 ;  /* 0x0000741001007387 */ /* 0x0001e20000100800 */
[C---:B--2---:R-:W-:Y:S01]  /*8730*/  SEL R2, R5.reuse, R2, !P5 ;  /* 0x0000000205027207 */ /* 0x044fe20006800000 */
[----:B------:R-:W-:Y:S01]  /*8740*/  IMAD R26, R26, UR19, RZ ;  /* 0x000000131a1a7c24 */ /* 0x000fe2000f8e02ff */
[C---:B0-----:R-:W-:Y:S02]  /*8750*/  SEL R16, R5.reuse, R0, !P5 ;  /* 0x0000000005107207 */ /* 0x041fe40006800000 */
[----:B------:R-:W-:-:S03]  /*8760*/  SEL R0, R5, R27, !P5 ;  /* 0x0000001b05007207 */ /* 0x000fc60006800000 */
[----:B------:R-:W-:Y:S04]  /*8770*/  STL [R1+0x58], R16 ;  /* 0x0000581001007387 */ /* 0x000fe80000100800 */
[----:B------:R0:W-:Y:S01]  /*8780*/  STL [R1+0x50], R0 ;  /* 0x0000500001007387 */ /* 0x0001e20000100800 */
[C---:B----4-:R-:W-:Y:S02]  /*8790*/  SEL R28, R5.reuse, R28, !P5 ;  /* 0x0000001c051c7207 */ /* 0x050fe40006800000 */
[C---:B-----5:R-:W-:Y:S01]  /*87a0*/  SEL R29, R5.reuse, R29, !P5 ;  /* 0x0000001d051d7207 */ /* 0x060fe20006800000 */
[----:B------:R1:W-:Y:S01]  /*87b0*/  STL [R1], R2 ;  /* 0x0000000201007387 */ /* 0x0003e20000100800 */
[C---:B0-----:R-:W-:Y:S02]  /*87c0*/  SEL R0, R5.reuse, R25, !P5 ;  /* 0x0000001905007207 */ /* 0x041fe40006800000 */
[----:B------:R-:W-:-:S03]  /*87d0*/  SEL R22, R5, R22, !P5 ;  /* 0x0000001605167207 */ /* 0x000fc60006800000 */
[----:B------:R-:W-:Y:S02]  /*87e0*/  IMAD R0, R0, UR19, RZ ;  /* 0x0000001300007c24 */ /* 0x000fe4000f8e02ff */
[----:B------:R-:W-:Y:S01]  /*87f0*/  IMAD R29, R29, UR19, RZ ;  /* 0x000000131d1d7c24 */ /* 0x000fe2000f8e02ff */
        /* <DEDUP_REMOVED lines=15> */
[----:B------:R-:W-:-:S03]  /*88f0*/  SEL R12, R5, R12, !P5 ;  /* 0x0000000c050c7207 */ /* 0x000fc60006800000 */
[----:B------:R-:W-:Y:S01]  /*8900*/  IMAD R9, R9, UR19, RZ ;  /* 0x0000001309097c24 */ /* 0x000fe2000f8e02ff */
[C---:B------:R-:W-:Y:S02]  /*8910*/  SEL R20, R5.reuse, R20, !P5 ;  /* 0x0000001405147207 */ /* 0x040fe40006800000 */
[----:B------:R-:W-:-:S05]  /*8920*/  SEL R14, R5, R14, !P5 ;  /* 0x0000000e050e7207 */ /* 0x000fca0006800000 */
[----:B------:R-:W-:Y:S01]  /*8930*/  IMAD R14, R14, UR19, RZ ;  /* 0x000000130e0e7c24 */ /* 0x000fe2000f8e02ff */
[----:B------:R-:W-:Y:S02]  /*8940*/  SEL R4, R5, R4, !P5 ;  /* 0x0000000405047207 */ /* 0x000fe40006800000 */
[----:B-1----:R-:W-:-:S04]  /*8950*/  IADD3 R2, P5, R26, UR12, RZ ;  /* 0x0000000c1a027c10 */ /* 0x002fc8000ffbe0ff */
[----:B------:R-:W-:Y:S02]  /*8960*/  R2UR UR17, R2 ;  /* 0x00000000021172ca */ /* 0x000fe400000e0000 */
[----:B------:R-:W-:Y:S02]  /*8970*/  IADD3 R2, P6, R0, UR8, RZ ;  /* 0x0000000800027c10 */ /* 0x000fe4000ffde0ff */
[----:B------:R-:W-:Y:S02]  /*8980*/  IADD3 R5, P0, R29, UR8, RZ ;  /* 0x000000081d057c10 */ /* 0x000fe4000ff1e0ff */
[----:B------:R-:W-:Y:S02]  /*8990*/  R2UR UR16, R2 ;  /* 0x00000000021072ca */ /* 0x000fe400000e0000 */
[----:B------:R-:W-:Y:S01]  /*89a0*/  SHF.R.S32.HI R2, RZ, 0x1f, R26 ;  /* 0x0000001fff027819 */ /* 0x000fe2000001141a */
[----:B------:R-:W-:Y:S01]  /*89b0*/  IMAD R4, R4, UR19, RZ ;  /* 0x0000001304047c24 */ /* 0x000fe2000f8e02ff */
[----:B------:R-:W-:Y:S01]  /*89c0*/  IADD3 R25, P2, R14, UR8, RZ ;  /* 0x000000080e197c10 */ /* 0x000fe2000ff5e0ff */
[----:B------:R-:W-:Y:S01]  /*89d0*/  IMAD R20, R20, UR19, RZ ;  /* 0x0000001314147c24 */ /* 0x000fe2000f8e02ff */
[----:B------:R-:W-:-:S02]  /*89e0*/  R2UR UR15, R5 ;  /* 0x00000000050f72ca */ /* 0x000fc400000e0000 */
[----:B------:R-:W-:Y:S02]  /*89f0*/  IADD3.X R2, R2, UR11, RZ, P5, !PT ;  /* 0x0000000b02027c10 */ /* 0x000fe4000affe4ff */
[----:B------:R-:W-:Y:S01]  /*8a00*/  IADD3 R5, P5, R9, UR8, RZ ;  /* 0x0000000809057c10 */ /* 0x000fe2000ffbe0ff */
[----:B------:R-:W-:Y:S01]  /*8a10*/  IMAD R12, R12, UR19, RZ ;  /* 0x000000130c0c7c24 */ /* 0x000fe2000f8e02ff */
[----:B------:R-:W-:Y:S01]  /*8a20*/  R2UR UR5, R25 ;  /* 0x00000000190572ca */ /* 0x000fe200000e0000 */
[----:B------:R-:W-:Y:S01]  /*8a30*/  IMAD R21, R21, UR19, RZ ;  /* 0x0000001315157c24 */ /* 0x000fe2000f8e02ff */
[----:B------:R-:W-:Y:S02]  /*8a40*/  IADD3 R16, P1, R4, UR8, RZ ;  /* 0x0000000804107c10 */ /* 0x000fe4000ff3e0ff */
[----:B------:R-:W-:Y:S02]  /*8a50*/  IADD3 R25, P3, R20, UR8, RZ ;  /* 0x0000000814197c10 */ /* 0x000fe4000ff7e0ff */
[----:B------:R-:W-:-:S02]  /*8a60*/  SHF.R.S32.HI R29, RZ, 0x1f, R29 ;  /* 0x0000001fff1d7819 */ /* 0x000fc4000001141d */
[----:B------:R-:W-:Y:S02]  /*8a70*/  R2UR UR22, R5 ;  /* 0x00000000051672ca */ /* 0x000fe400000e0000 */
[----:B------:R-:W-:Y:S02]  /*8a80*/  SHF.R.S32.HI R5, RZ, 0x1f, R4 ;  /* 0x0000001fff057819 */ /* 0x000fe40000011404 */
[----:B------:R-:W-:Y:S01]  /*8a90*/  SHF.R.S32.HI R4, RZ, 0x1f, R14 ;  /* 0x0000001fff047819 */ /* 0x000fe2000001140e */
[----:B------:R-:W-:Y:S01]  /*8aa0*/  IMAD R15, R15, UR19, RZ ;  /* 0x000000130f0f7c24 */ /* 0x000fe2000f8e02ff */
[----:B------:R-:W-:Y:S02]  /*8ab0*/  R2UR UR14, R16 ;  /* 0x00000000100e72ca */ /* 0x000fe400000e0000 */
[----:B------:R-:W-:Y:S02]  /*8ac0*/  R2UR UR20, R25 ;  /* 0x00000000191472ca */ /* 0x000fe400000e0000 */
[----:B------:R-:W-:-:S02]  /*8ad0*/  IADD3.X R14, R29, UR9, RZ, P0, !PT ;  /* 0x000000091d0e7c10 */ /* 0x000fc400087fe4ff */
[----:B------:R-:W-:Y:S01]  /*8ae0*/  IADD3 R16, P4, R12, UR8, RZ ;  /* 0x000000080c107c10 */ /* 0x000fe2000ff9e0ff */
[----:B------:R-:W-:Y:S01]  /*8af0*/  IMAD R18, R18, UR19, RZ ;  /* 0x0000001312127c24 */ /* 0x000fe2000f8e02ff */
[----:B------:R-:W-:Y:S01]  /*8b00*/  SHF.R.S32.HI R0, RZ, 0x1f, R0 ;  /* 0x0000001fff007819 */ /* 0x000fe20000011400 */
[----:B------:R-:W-:Y:S01]  /*8b10*/  IMAD R11, R11, UR19, RZ ;  /* 0x000000130b0b7c24 */ /* 0x000fe2000f8e02ff */
[----:B------:R-:W-:Y:S01]  /*8b20*/  IADD3 R25, P0, R21, UR8, RZ ;  /* 0x0000000815197c10 */ /* 0x000fe2000ff1e0ff */
[----:B------:R-:W-:Y:S01]  /*8b30*/  IMAD R6, R6, UR19, RZ ;  /* 0x0000001306067c24 */ /* 0x000fe2000f8e02ff */
[----:B------:R-:W-:Y:S01]  /*8b40*/  R2UR UR21, R16 ;  /* 0x00000000101572ca */ /* 0x000fe200000e0000 */
[----:B------:R-:W-:Y:S01]  /*8b50*/  IMAD R8, R8, UR19, RZ ;  /* 0x0000001308087c24 */ /* 0x000fe2000f8e02ff */
[----:B------:R-:W-:Y:S01]  /*8b60*/  IADD3.X R0, R0, UR13, RZ, P6, !PT ;  /* 0x0000000d00007c10 */ /* 0x000fe2000b7fe4ff */
[----:B------:R-:W-:Y:S01]  /*8b70*/  IMAD R19, R19, UR19, RZ ;  /* 0x0000001313137c24 */ /* 0x000fe2000f8e02ff */
[----:B------:R-:W-:Y:S01]  /*8b80*/  R2UR UR24, R25 ;  /* 0x00000000191872ca */ /* 0x000fe200000e0000 */
[----:B------:R-:W-:Y:S01]  /*8b90*/  IMAD R23, R23, UR19, RZ ;  /* 0x0000001317177c24 */ /* 0x000fe2000f8e02ff */
[----:B------:R-:W-:Y:S01]  /*8ba0*/  IADD3 R16, P6, R15, UR8, RZ ;  /* 0x000000080f107c10 */ /* 0x000fe2000ffde0ff */
[----:B------:R-:W-:Y:S01]  /*8bb0*/  IMAD R13, R13, UR19, RZ ;  /* 0x000000130d0d7c24 */ /* 0x000fe2000f8e02ff */
[----:B------:R-:W-:Y:S01]  /*8bc0*/  SHF.R.S32.HI R25, RZ, 0x1f, R12 ;  /* 0x0000001fff197819 */ /* 0x000fe2000001140c */
[----:B------:R-:W-:Y:S01]  /*8bd0*/  IMAD R17, R17, UR19, RZ ;  /* 0x0000001311117c24 */ /* 0x000fe2000f8e02ff */
[----:B------:R-:W-:Y:S01]  /*8be0*/  SHF.R.S32.HI R12, RZ, 0x1f, R9 ;  /* 0x0000001fff0c7819 */ /* 0x000fe20000011409 */
[----:B------:R-:W-:Y:S01]  /*8bf0*/  IMAD R3, R3, UR19, RZ ;  /* 0x0000001303037c24 */ /* 0x000fe2000f8e02ff */
[----:B------:R-:W-:Y:S01]  /*8c00*/  IADD3.X R5, R5, UR9, RZ, P1, !PT ;  /* 0x0000000905057c10 */ /* 0x000fe20008ffe4ff */
[----:B------:R-:W-:Y:S01]  /*8c10*/  IMAD R24, R24, UR19, RZ ;  /* 0x0000001318187c24 */ /* 0x000fe2000f8e02ff */
[----:B------:R-:W-:Y:S01]  /*8c20*/  SHF.R.S32.HI R9, RZ, 0x1f, R15 ;  /* 0x0000001fff097819 */ /* 0x000fe2000001140f */
[----:B------:R-:W-:Y:S01]  /*8c30*/  IMAD R10, R10, UR19, RZ ;  /* 0x000000130a0a7c24 */ /* 0x000fe2000f8e02ff */
[----:B------:R-:W-:Y:S01]  /*8c40*/  IADD3 R26, P1, R18, UR8, RZ ;  /* 0x00000008121a7c10 */ /* 0x000fe2000ff3e0ff */
[----:B------:R-:W-:Y:S01]  /*8c50*/  IMAD R28, R28, UR19, RZ ;  /* 0x000000131c1c7c24 */ /* 0x000fe2000f8e02ff */
[----:B------:R-:W-:Y:S01]  /*8c60*/  R2UR UR23, R16 ;  /* 0x00000000101772ca */ /* 0x000fe200000e0000 */
[----:B------:R-:W2:Y:S01]  /*8c70*/  LDL.LU R29, [R1+0x1f4] ;  /* 0x0001f400011d7983 */ /* 0x000ea20000300800 */
[----:B------:R-:W-:Y:S01]  /*8c80*/  IADD3.X R15, R25, UR9, RZ, P4, !PT ;  /* 0x00000009190f7c10 */ /* 0x000fe2000a7fe4ff */
[----:B------:R-:W-:Y:S01]  /*8c90*/  IMAD R7, R7, UR19, RZ ;  /* 0x0000001307077c24 */ /* 0x000fe2000f8e02ff */
[----:B------:R-:W-:Y:S01]  /*8ca0*/  SHF.R.S32.HI R16, RZ, 0x1f, R20 ;  /* 0x0000001fff107819 */ /* 0x000fe20000011414 */
[----:B------:R-:W-:Y:S01]  /*8cb0*/  IMAD R22, R22, UR19, RZ ;  /* 0x0000001316167c24 */ /* 0x000fe2000f8e02ff */
[----:B------:R-:W-:Y:S01]  /*8cc0*/  IADD3 R25, P4, R11, UR8, RZ ;  /* 0x000000080b197c10 */ /* 0x000fe2000ff9e0ff */
[----:B------:R-:W-:Y:S01]  /*8cd0*/  ULDC.64 UR12, c[0x0][0x210] ;  /* 0x00008400000c7ab9 */ /* 0x000fe20000000a00 */
[----:B------:R-:W-:-:S02]  /*8ce0*/  SHF.R.S32.HI R18, RZ, 0x1f, R18 ;  /* 0x0000001fff127819 */ /* 0x000fc40000011412 */
[----:B------:R-:W-:Y:S02]  /*8cf0*/  IADD3.X R4, R4, UR9, RZ, P2, !PT ;  /* 0x0000000904047c10 */ /* 0x000fe400097fe4ff */
[----:B------:R-:W-:Y:S02]  /*8d00*/  IADD3 R27, P2, R6, UR8, RZ ;  /* 0x00000008061b7c10 */ /* 0x000fe4000ff5e0ff */
[----:B------:R-:W-:Y:S02]  /*8d10*/  R2UR UR25, R26 ;  /* 0x000000001a1972ca */ /* 0x000fe400000e0000 */
[----:B------:R-:W-:Y:S02]  /*8d20*/  IADD3.X R16, R16, UR9, RZ, P3, !PT ;  /* 0x0000000910107c10 */ /* 0x000fe40009ffe4ff */
[----:B------:R-:W-:Y:S02]  /*8d30*/  IADD3.X R12, R12, UR9, RZ, P5, !PT ;  /* 0x000000090c0c7c10 */ /* 0x000fe4000affe4ff */
[----:B------:R-:W-:-:S02]  /*8d40*/  R2UR UR28, R25 ;  /* 0x00000000191c72ca */ /* 0x000fc400000e0000 */
[----:B------:R-:W-:Y:S02]  /*8d50*/  IADD3.X R18, R18, UR9, RZ, P1, !PT ;  /* 0x0000000912127c10 */ /* 0x000fe40008ffe4ff */
[----:B------:R-:W-:Y:S02]  /*8d60*/  IADD3 R20, P3, R8, UR8, RZ ;  /* 0x0000000808147c10 */ /* 0x000fe4000ff7e0ff */
[----:B------:R-:W-:Y:S02]  /*8d70*/  IADD3 R26, P5, R19, UR8, RZ ;  /* 0x00000008131a7c10 */ /* 0x000fe4000ffbe0ff */
[----:B------:R-:W-:Y:S02]  /*8d80*/  SHF.R.S32.HI R6, RZ, 0x1f, R6 ;  /* 0x0000001fff067819 */ /* 0x000fe40000011406 */
[----:B------:R-:W-:Y:S02]  /*8d90*/  IADD3 R25, P1, R23, UR8, RZ ;  /* 0x0000000817197c10 */ /* 0x000fe4000ff3e0ff */
[----:B------:R-:W-:-:S02]  /*8da0*/  SHF.R.S32.HI R11, RZ, 0x1f, R11 ;  /* 0x0000001fff0b7819 */ /* 0x000fc4000001140b */
[----:B------:R-:W-:Y:S02]  /*8db0*/  R2UR UR26, R27 ;  /* 0x000000001b1a72ca */ /* 0x000fe400000e0000 */
[----:B------:R-:W-:Y:S02]  /*8dc0*/  IADD3.X R9, R9, UR9, RZ, P6, !PT ;  /* 0x0000000909097c10 */ /* 0x000fe4000b7fe4ff */
[----:B------:R-:W-:Y:S02]  /*8dd0*/  R2UR UR27, R20 ;  /* 0x00000000141b72ca */ /* 0x000fe400000e0000 */
[----:B------:R-:W-:Y:S02]  /*8de0*/  R2UR UR29, R26 ;  /* 0x000000001a1d72ca */ /* 0x000fe400000e0000 */
[----:B------:R-:W-:Y:S02]  /*8df0*/  IADD3.X R6, R6, UR9, RZ, P2, !PT ;  /* 0x0000000906067c10 */ /* 0x000fe400097fe4ff */
[----:B------:R-:W-:-:S02]  /*8e00*/  R2UR UR32, R25 ;  /* 0x00000000192072ca */ /* 0x000fc400000e0000 */
[----:B------:R-:W-:Y:S02]  /*8e10*/  IADD3 R27, P6, R13, UR8, RZ ;  /* 0x000000080d1b7c10 */ /* 0x000fe4000ffde0ff */
[----:B------:R-:W-:Y:S02]  /*8e20*/  SHF.R.S32.HI R20, RZ, 0x1f, R21 ;  /* 0x0000001fff147819 */ /* 0x000fe40000011415 */
[----:B------:R-:W-:Y:S02]  /*8e30*/  SHF.R.S32.HI R8, RZ, 0x1f, R8 ;  /* 0x0000001fff087819 */ /* 0x000fe40000011408 */
[----:B------:R-:W-:Y:S02]  /*8e40*/  IADD3 R26, P2, R17, UR8, RZ ;  /* 0x00000008111a7c10 */ /* 0x000fe4000ff5e0ff */
[----:B------:R-:W-:Y:S02]  /*8e50*/  SHF.R.S32.HI R25, RZ, 0x1f, R13 ;  /* 0x0000001fff197819 */ /* 0x000fe4000001140d */
[----:B------:R-:W-:-:S02]  /*8e60*/  IADD3.X R11, R11, UR9, RZ, P4, !PT ;  /* 0x000000090b0b7c10 */ /* 0x000fc4000a7fe4ff */
[----:B------:R-:W-:Y:S02]  /*8e70*/  IADD3 R13, P4, R3, UR8, RZ ;  /* 0x00000008030d7c10 */ /* 0x000fe4000ff9e0ff */
[----:B------:R-:W-:Y:S02]  /*8e80*/  R2UR UR30, R27 ;  /* 0x000000001b1e72ca */ /* 0x000fe400000e0000 */
[----:B------:R-:W-:Y:S02]  /*8e90*/  IADD3.X R20, R20, UR9, RZ, P0, !PT ;  /* 0x0000000914147c10 */ /* 0x000fe400087fe4ff */
[----:B------:R-:W-:Y:S02]  /*8ea0*/  IADD3.X R8, R8, UR9, RZ, P3, !PT ;  /* 0x0000000908087c10 */ /* 0x000fe40009ffe4ff */
[----:B------:R-:W-:Y:S02]  /*8eb0*/  R2UR UR33, R26 ;  /* 0x000000001a2172ca */ /* 0x000fe400000e0000 */
[----:B------:R-:W-:-:S02]  /*8ec0*/  IADD3 R21, P0, R24, UR8, RZ ;  /* 0x0000000818157c10 */ /* 0x000fc4000ff1e0ff */
[----:B------:R-:W-:Y:S02]  /*8ed0*/  IADD3 R27, P3, R10, UR8, RZ ;  /* 0x000000080a1b7c10 */ /* 0x000fe4000ff7e0ff */
[----:B------:R-:W-:Y:S02]  /*8ee0*/  SHF.R.S32.HI R26, RZ, 0x1f, R24 ;  /* 0x0000001fff1a7819 */ /* 0x000fe40000011418 */
[----:B------:R-:W-:Y:S02]  /*8ef0*/  R2UR UR35, R13 ;  /* 0x000000000d2372ca */ /* 0x000fe400000e0000 */
[----:B------:R-:W3:Y:S01]  /*8f00*/  LDL.LU R13, [R1] ;  /* 0x00000000010d7983 */ /* 0x000ee20000300800 */
[----:B------:R-:W-:Y:S02]  /*8f10*/  R2UR UR34, R27 ;  /* 0x000000001b2272ca */ /* 0x000fe400000e0000 */
[----:B------:R-:W-:Y:S02]  /*8f20*/  IADD3.X R26, R26, UR9, RZ, P0, !PT ;  /* 0x000000091a1a7c10 */ /* 0x000fe400087fe4ff */
[----:B------:R-:W-:-:S04]  /*8f30*/  IADD3 R27, P0, R28, UR8, RZ ;  /* 0x000000081c1b7c10 */ /* 0x000fc8000ff1e0ff */
[----:B------:R-:W-:Y:S02]  /*8f40*/  R2UR UR38, R27 ;  /* 0x000000001b2672ca */ /* 0x000fe400000e0000 */
[----:B------:R-:W4:Y:S01]  /*8f50*/  LDL.LU R27, [R1+0x4] ;  /* 0x00000400011b7983 */ /* 0x000f220000300800 */
[----:B------:R-:W-:Y:S02]  /*8f60*/  SHF.R.S32.HI R19, RZ, 0x1f, R19 ;  /* 0x0000001fff137819 */ /* 0x000fe40000011413 */
[----:B------:R-:W-:Y:S02]  /*8f70*/  R2UR UR31, R21 ;  /* 0x00000000151f72ca */ /* 0x000fe400000e0000 */
[----:B------:R-:W-:Y:S02]  /*8f80*/  IADD3.X R19, R19, UR9, RZ, P5, !PT ;  /* 0x0000000913137c10 */ /* 0x000fe4000affe4ff */
[----:B------:R-:W-:Y:S02]  /*8f90*/  R2UR UR40, R0 ;  /* 0x00000000002872ca */ /* 0x000fe400000e0000 */
[----:B------:R-:W-:-:S02]  /*8fa0*/  IADD3 R21, P5, R7, UR8, RZ ;  /* 0x0000000807157c10 */ /* 0x000fc4000ffbe0ff */
[----:B------:R-:W-:Y:S02]  /*8fb0*/  SHF.R.S32.HI R17, RZ, 0x1f, R17 ;  /* 0x0000001fff117819 */ /* 0x000fe40000011411 */
[----:B------:R-:W-:Y:S02]  /*8fc0*/  IADD3.X R24, R25, UR9, RZ, P6, !PT ;  /* 0x0000000919187c10 */ /* 0x000fe4000b7fe4ff */
[----:B------:R-:W-:Y:S02]  /*8fd0*/  R2UR UR39, R2 ;  /* 0x00000000022772ca */ /* 0x000fe400000e0000 */
[----:B------:R-:W-:Y:S02]  /*8fe0*/  IADD3.X R17, R17, UR9, RZ, P2, !PT ;  /* 0x0000000911117c10 */ /* 0x000fe400097fe4ff */
[----:B------:R-:W-:Y:S02]  /*8ff0*/  IADD3 R25, P6, R22, UR8, RZ ;  /* 0x0000000816197c10 */ /* 0x000fe4000ffde0ff */
[----:B------:R-:W-:-:S02]  /*9000*/  R2UR UR36, R21 ;  /* 0x00000000152472ca */ /* 0x000fc400000e0000 */
[----:B------:R-:W5:Y:S01]  /*9010*/  LDL.LU R21, [R1+0x28] ;  /* 0x0000280001157983 */ /* 0x000f620000300800 */
[----:B------:R-:W-:Y:S02]  /*9020*/  R2UR UR43, R4 ;  /* 0x00000000042b72ca */ /* 0x000fe400000e0000 */
[----:B------:R-:W-:Y:S02]  /*9030*/  R2UR UR37, R25 ;  /* 0x00000000192572ca */ /* 0x000fe400000e0000 */
[----:B------:R-:W-:Y:S01]  /*9040*/  R2UR UR47, R9 ;  /* 0x00000000092f72ca */ /* 0x000fe200000e0000 */
[----:B---3--:R-:W-:Y:S02]  /*9050*/  IMAD R0, R13, UR19, RZ ;  /* 0x000000130d007c24 */ /* 0x008fe4000f8e02ff */
[----:B------:R-:W3:Y:S03]  /*9060*/  LDL.LU R13, [R1+0x24] ;  /* 0x00002400010d7983 */ /* 0x000ee60000300800 */
[----:B------:R-:W-:Y:S01]  /*9070*/  IADD3 R2, P2, R0, UR10, RZ ;  /* 0x0000000a00027c10 */ /* 0x000fe2000ff5e0ff */
[----:B------:R-:W-:-:S04]  /*9080*/  ULDC.64 UR10, c[0x0][0x218] ;  /* 0x00008600000a7ab9 */ /* 0x000fc80000000a00 */
[----:B------:R2:W-:Y:S01]  /*9090*/  STL [R1+0x600], R2 ;  /* 0x0006000201007387 */ /* 0x0005e20000100800 */
[----:B----4-:R-:W-:-:S03]  /*90a0*/  IMAD R4, R27, UR19, RZ ;  /* 0x000000131b047c24 */ /* 0x010fc6000f8e02ff */
[----:B------:R-:W4:Y:S04]  /*90b0*/  LDL.LU R25, [R1+0x1c] ;  /* 0x00001c0001197983 */ /* 0x000f280000300800 */
[----:B------:R-:W5:Y:S04]  /*90c0*/  LDL.LU R9, [R1+0x18] ;  /* 0x0000180001097983 */ /* 0x000f680000300800 */
[----:B------:R0:W-:Y:S04]  /*90d0*/  STL [R1+0x1f8], R4 ;  /* 0x0001f80401007387 */ /* 0x0001e80000100800 */
[----:B------:R-:W4:Y:S01]  /*90e0*/  LDL.LU R27, [R1+0x14] ;  /* 0x00001400011b7983 */ /* 0x000f220000300800 */
[----:B--2---:R-:W-:-:S03]  /*90f0*/  IMAD R2, R29, UR61, RZ ;  /* 0x0000003d1d027c24 */ /* 0x004fc6000f8e02ff */
[----:B------:R-:W2:Y:S01]  /*9100*/  LDL.LU R29, [R1+0xc] ;  /* 0x00000c00011d7983 */ /* 0x000ea20000300800 */
[----:B------:R-:W-:-:S04]  /*9110*/  SHF.R.S32.HI R3, RZ, 0x1f, R3 ;  /* 0x0000001fff037819 */ /* 0x000fc80000011403 */
[----:B------:R-:W-:-:S04]  /*9120*/  IADD3.X R3, R3, UR9, RZ, P4, !PT ;  /* 0x0000000903037c10 */ /* 0x000fc8000a7fe4ff */
[----:B------:R-:W-:Y:S02]  /*9130*/  R2UR UR59, R3 ;  /* 0x00000000033b72ca */ /* 0x000fe400000e0000 */
[----:B------:R-:W-:Y:S02]  /*9140*/  SHF.R.S32.HI R3, RZ, 0x1f, R22 ;  /* 0x0000001fff037819 */ /* 0x000fe40000011416 */
[----:B------:R-:W-:Y:S02]  /*9150*/  SHF.R.S32.HI R28, RZ, 0x1f, R28 ;  /* 0x0000001fff1c7819 */ /* 0x000fe4000001141c */
[----:B------:R-:W-:Y:S02]  /*9160*/  SHF.R.S32.HI R23, RZ, 0x1f, R23 ;  /* 0x0000001fff177819 */ /* 0x000fe40000011417 */
[----:B------:R-:W-:Y:S02]  /*9170*/  IADD3.X R3, R3, UR9, RZ, P6, !PT ;  /* 0x0000000903037c10 */ /* 0x000fe4000b7fe4ff */
[----:B------:R-:W-:-:S02]  /*9180*/  IADD3.X R28, R28, UR9, RZ, P0, !PT ;  /* 0x000000091c1c7c10 */ /* 0x000fc400087fe4ff */
[----:B0-----:R-:W-:Y:S02]  /*9190*/  IADD3 R4, P0, R4, UR10, RZ ;  /* 0x0000000a04047c10 */ /* 0x001fe4000ff1e0ff */
[----:B------:R-:W-:Y:S02]  /*91a0*/  IADD3.X R23, R23, UR9, RZ, P1, !PT ;  /* 0x0000000917177c10 */ /* 0x000fe40008ffe4ff */
[----:B------:R-:W-:Y:S02]  /*91b0*/  SHF.R.S32.HI R0, RZ, 0x1f, R0 ;  /* 0x0000001fff007819 */ /* 0x000fe40000011400 */
[----:B------:R-:W-:Y:S02]  /*91c0*/  R2UR UR61, R3 ;  /* 0x00000000033d72ca */ /* 0x000fe400000e0000 */
[----:B------:R-:W-:Y:S02]  /*91d0*/  R2UR UR44, R16 ;  /* 0x00000000102c72ca */ /* 0x000fe400000e0000 */
[----:B------:R-:W-:Y:S01]  /*91e0*/  IADD3 R3, P1, R2, UR12, RZ ;  /* 0x0000000c02037c10 */ /* 0x000fe2000ff3e0ff */
[----:B------:R-:W2:Y:S01]  /*91f0*/  LDL.LU R16, [R1+0x8] ;  /* 0x0000080001107983 */ /* 0x000ea20000300800 */
[----:B------:R-:W-:-:S02]  /*9200*/  R2UR UR41, R14 ;  /* 0x000000000e2972ca */ /* 0x000fc400000e0000 */
[----:B------:R-:W-:Y:S01]  /*9210*/  R2UR UR46, R12 ;  /* 0x000000000c2e72ca */ /* 0x000fe200000e0000 */
[----:B------:R-:W2:Y:S01]  /*9220*/  LDL.LU R14, [R1+0x38] ;  /* 0x00003800010e7983 */ /* 0x000ea20000300800 */
[----:B------:R-:W-:Y:S02]  /*9230*/  IADD3.X R0, R0, UR11, RZ, P2, !PT ;  /* 0x0000000b00007c10 */ /* 0x000fe400097fe4ff */
[----:B------:R-:W-:Y:S01]  /*9240*/  R2UR UR51, R8 ;  /* 0x00000000083372ca */ /* 0x000fe200000e0000 */
[----:B------:R0:W-:Y:S01]  /*9250*/  STL [R1+0x604], R4 ;  /* 0x0006040401007387 */ /* 0x0001e20000100800 */
[----:B------:R-:W-:Y:S02]  /*9260*/  R2UR UR50, R6 ;  /* 0x00000000063272ca */ /* 0x000fe400000e0000 */
[----:B------:R-:W-:Y:S01]  /*9270*/  R2UR UR45, R15 ;  /* 0x000000000f2d72ca */ /* 0x000fe200000e0000 */
[----:B------:R-:W2:Y:S01]  /*9280*/  LDL.LU R12, [R1+0x2c] ;  /* 0x00002c00010c7983 */ /* 0x000ea20000300800 */
[----:B------:R-:W-:-:S02]  /*9290*/  R2UR UR42, R5 ;  /* 0x00000000052a72ca */ /* 0x000fc400000e0000 */
[----:B------:R-:W-:Y:S01]  /*92a0*/  SHF.R.S32.HI R7, RZ, 0x1f, R7 ;  /* 0x0000001fff077819 */ /* 0x000fe20000011407 */
[----:B------:R-:W-:Y:S01]  /*92b0*/  STL [R1+0x64], R3 ;  /* 0x0000640301007387 */ /* 0x000fe20000100800 */
[----:B------:R-:W-:Y:S02]  /*92c0*/  R2UR UR52, R11 ;  /* 0x000000000b3472ca */ /* 0x000fe400000e0000 */
[----:B------:R-:W-:Y:S01]  /*92d0*/  R2UR UR53, R19 ;  /* 0x00000000133572ca */ /* 0x000fe200000e0000 */
[----:B------:R-:W2:Y:S01]  /*92e0*/  LDL.LU R8, [R1+0x48] ;  /* 0x0000480001087983 */ /* 0x000ea20000300800 */
[----:B------:R-:W-:Y:S01]  /*92f0*/  R2UR UR49, R18 ;  /* 0x00000000123172ca */ /* 0x000fe200000e0000 */
[----:B---3--:R-:W-:Y:S02]  /*9300*/  IMAD R13, R13, UR19, RZ ;  /* 0x000000130d0d7c24 */ /* 0x008fe4000f8e02ff */
[----:B------:R-:W3:Y:S01]  /*9310*/  LDL.LU R6, [R1+0x4c] ;  /* 0x00004c0001067983 */ /* 0x000ee20000300800 */
[----:B-----5:R-:W-:-:S03]  /*9320*/  IMAD R9, R9, UR19, RZ ;  /* 0x0000001309097c24 */ /* 0x020fc6000f8e02ff */
[----:B------:R1:W-:Y:S01]  /*9330*/  STL [R1+0x5fc], R0 ;  /* 0x0005fc0001007387 */ /* 0x0003e20000100800 */
[----:B------:R-:W-:Y:S01]  /*9340*/  IMAD R15, R21, UR19, RZ ;  /* 0x00000013150f7c24 */ /* 0x000fe2000f8e02ff */
[----:B------:R-:W-:Y:S02]  /*9350*/  SHF.R.S32.HI R10, RZ, 0x1f, R10 ;  /* 0x0000001fff0a7819 */ /* 0x000fe4000001140a */
[----:B------:R-:W-:Y:S01]  /*9360*/  R2UR UR48, R20 ;  /* 0x00000000143072ca */ /* 0x000fe200000e0000 */
[----:B0-----:R-:W5:Y:S01]  /*9370*/  LDL.LU R4, [R1+0x68] ;  /* 0x0000680001047983 */ /* 0x001f620000300800 */
[----:B------:R-:W-:Y:S02]  /*9380*/  IADD3.X R7, R7, UR9, RZ, P5, !PT ;  /* 0x0000000907077c10 */ /* 0x000fe4000affe4ff */
[----:B------:R-:W-:Y:S01]  /*9390*/  R2UR UR54, R24 ;  /* 0x00000000183672ca */ /* 0x000fe200000e0000 */
[----:B------:R-:W5:Y:S01]  /*93a0*/  LDL.LU R5, [R1+0x6c] ;  /* 0x00006c0001057983 */ /* 0x000f620000300800 */
[----:B-1----:R-:W-:Y:S01]  /*93b0*/  LEA.HI.X.SX32 R0, R2, UR13, 0x1, P1 ;  /* 0x0000000d02007c11 */ /* 0x002fe200088f0eff */
[----:B----4-:R-:W-:Y:S01]  /*93c0*/  IMAD R11, R25, UR19, RZ ;  /* 0x00000013190b7c24 */ /* 0x010fe2000f8e02ff */
[----:B------:R-:W-:Y:S01]  /*93d0*/  R2UR UR60, R7 ;  /* 0x00000000073c72ca */ /* 0x000fe200000e0000 */
[----:B--2---:R-:W-:Y:S01]  /*93e0*/  IMAD R18, R29, UR19, RZ ;  /* 0x000000131d127c24 */ /* 0x004fe2000f8e02ff */
[----:B------:R-:W-:Y:S01]  /*93f0*/  IADD3.X R10, R10, UR9, RZ, P3, !PT ;  /* 0x000000090a0a7c10 */ /* 0x000fe20009ffe4ff */
[----:B------:R0:W-:Y:S01]  /*9400*/  STL [R1+0x60], R0 ;  /* 0x0000600001007387 */ /* 0x0001e20000100800 */
[----:B------:R-:W-:Y:S01]  /*9410*/  R2UR UR56, R23 ;  /* 0x00000000173872ca */ /* 0x000fe200000e0000 */
[----:B------:R-:W-:Y:S01]  /*9420*/  ULDC UR13, c[0x0][0x238] ;  /* 0x00008e00000d7ab9 */ /* 0x000fe20000000800 */
[----:B------:R-:W-:Y:S01]  /*9430*/  R2UR UR55, R26 ;  /* 0x000000001a3772ca */ /* 0x000fe200000e0000 */
[----:B------:R-:W2:Y:S01]  /*9440*/  LDL.LU R21, [R1+0x70] ;  /* 0x0000700001157983 */ /* 0x000ea20000300800 */
[----:B------:R-:W-:-:S02]  /*9450*/  R2UR UR12, R28 ;  /* 0x000000001c0c72ca */ /* 0x000fc400000e0000 */
[----:B------:R-:W-:Y:S01]  /*9460*/  R2UR UR57, R17 ;  /* 0x00000000113972ca */ /* 0x000fe200000e0000 */
[----:B------:R-:W-:Y:S01]  /*9470*/  STL [R1+0x660], R15 ;  /* 0x0006600f01007387 */ /* 0x000fe20000100800 */
[----:B------:R-:W-:Y:S01]  /*9480*/  IMAD R7, R27, UR19, RZ ;  /* 0x000000131b077c24 */ /* 0x000fe2000f8e02ff */
[----:B------:R-:W-:Y:S02]  /*9490*/  USHF.R.S32.HI UR10, URZ, 0x1f, UR4 ;  /* 0x0000001f3f0a7899 */ /* 0x000fe40008011404 */
[----:B------:R-:W4:Y:S01]  /*94a0*/  LDL.LU R19, [R1+0xcc] ;  /* 0x0000cc0001137983 */ /* 0x000f220000300800 */
[----:B------:R-:W-:-:S03]  /*94b0*/  ULDC UR11, c[0x0][0x21c] ;  /* 0x00008700000b7ab9 */ /* 0x000fc60000000800 */
[----:B------:R-:W-:Y:S04]  /*94c0*/  STL [R1+0x664], R13 ;  /* 0x0006640d01007387 */ /* 0x000fe80000100800 */
[----:B------:R-:W4:Y:S04]  /*94d0*/  LDL.LU R25, [R1+0xd0] ;  /* 0x0000d00001197983 */ /* 0x000f280000300800 */
[----:B------:R-:W-:Y:S04]  /*94e0*/  STL [R1+0x668], R11 ;  /* 0x0006680b01007387 */ /* 0x000fe80000100800 */
[----:B------:R-:W-:Y:S04]  /*94f0*/  STL [R1+0x66c], R9 ;  /* 0x00066c0901007387 */ /* 0x000fe80000100800 */
[----:B------:R-:W0:Y:S04]  /*9500*/  LDL.LU R27, [R1+0xd4] ;  /* 0x0000d400011b7983 */ /* 0x000e280000300800 */
[----:B------:R-:W-:Y:S04]  /*9510*/  STL [R1+0x670], R7 ;  /* 0x0006700701007387 */ /* 0x000fe80000100800 */
[----:B------:R-:W4:Y:S01]  /*9520*/  LDL.LU R29, [R1+0xd8] ;  /* 0x0000d800011d7983 */ /* 0x000f220000300800 */
[----:B------:R-:W-:Y:S01]  /*9530*/  IMAD R16, R16, UR19, RZ ;  /* 0x0000001310107c24 */ /* 0x000fe2000f8e02ff */
[----:B------:R-:W-:Y:S01]  /*9540*/  R2UR UR58, R10 ;  /* 0x000000000a3a72ca */ /* 0x000fe200000e0000 */
[----:B------:R-:W-:Y:S01]  /*9550*/  IMAD R14, R14, UR19, RZ ;  /* 0x000000130e0e7c24 */ /* 0x000fe2000f8e02ff */
[----:B------:R-:W-:Y:S01]  /*9560*/  STL [R1+0x674], R18 ;  /* 0x0006741201007387 */ /* 0x000fe20000100800 */
[----:B------:R-:W-:-:S02]  /*9570*/  IMAD R12, R12, UR19, RZ ;  /* 0x000000130c0c7c24 */ /* 0x000fc4000f8e02ff */
[----:B------:R-:W-:Y:S01]  /*9580*/  IMAD R10, R8, UR19, RZ ;  /* 0x00000013080a7c24 */ /* 0x000fe2000f8e02ff */
[----:B------:R-:W-:Y:S04]  /*9590*/  STL [R1+0x678], R16 ;  /* 0x0006781001007387 */ /* 0x000fe80000100800 */
[----:B------:R-:W4:Y:S04]  /*95a0*/  LDL.LU R20, [R1+0xdc] ;  /* 0x0000dc0001147983 */ /* 0x000f280000300800 */
[----:B------:R-:W-:Y:S04]  /*95b0*/  STL [R1+0x67c], R14 ;  /* 0x00067c0e01007387 */ /* 0x000fe80000100800 */
[----:B------:R-:W-:Y:S04]  /*95c0*/  STL [R1+0x680], R12 ;  /* 0x0006800c01007387 */ /* 0x000fe80000100800 */
[----:B------:R-:W-:Y:S01]  /*95d0*/  STL [R1+0x684], R10 ;  /* 0x0006840a01007387 */ /* 0x000fe20000100800 */
[----:B---3--:R-:W-:-:S05]  /*95e0*/  IMAD R8, R6, UR19, RZ ;  /* 0x0000001306087c24 */ /* 0x008fca000f8e02ff */
[----:B------:R1:W-:Y:S01]  /*95f0*/  STL [R1+0x688], R8 ;  /* 0x0006880801007387 */ /* 0x0003e20000100800 */
[----:B-----5:R-:W-:Y:S02]  /*9600*/  IMAD R6, R4, UR19, RZ ;  /* 0x0000001304067c24 */ /* 0x020fe4000f8e02ff */
[----:B------:R-:W-:-:S03]  /*9610*/  IMAD R5, R5, UR19, RZ ;  /* 0x0000001305057c24 */ /* 0x000fc6000f8e02ff */
[----:B------:R-:W-:Y:S04]  /*9620*/  STL [R1+0x68c], R6 ;  /* 0x00068c0601007387 */ /* 0x000fe80000100800 */
[----:B------:R-:W-:Y:S01]  /*9630*/  STL [R1+0x690], R5 ;  /* 0x0006900501007387 */ /* 0x000fe20000100800 */
[----:B--2---:R-:W-:-:S03]  /*9640*/  IMAD R4, R21, UR19, RZ ;  /* 0x0000001315047c24 */ /* 0x004fc6000f8e02ff */
[----:B------:R-:W2:Y:S04]  /*9650*/  LDL.LU R21, [R1+0xe0] ;  /* 0x0000e00001157983 */ /* 0x000ea80000300800 */
[----:B------:R-:W-:Y:S01]  /*9660*/  STL [R1+0x694], R4 ;  /* 0x0006940401007387 */ /* 0x000fe20000100800 */
[----:B----4-:R-:W-:-:S03]  /*9670*/  IMAD R3, R19, UR19, RZ ;  /* 0x0000001313037c24 */ /* 0x010fc6000f8e02ff */
[----:B------:R-:W3:Y:S04]  /*9680*/  LDL.LU R22, [R1+0xe4] ;  /* 0x0000e40001167983 */ /* 0x000ee80000300800 */
[----:B------:R-:W4:Y:S01]  /*9690*/  LDL.LU R23, [R1+0xf0] ;  /* 0x0000f00001177983 */ /* 0x000f220000300800 */
[----:B------:R-:W-:-:S03]  /*96a0*/  IMAD R2, R25, UR19, RZ ;  /* 0x0000001319027c24 */ /* 0x000fc6000f8e02ff */
[----:B------:R5:W-:Y:S04]  /*96b0*/  STL [R1+0x698], R3 ;  /* 0x0006980301007387 */ /* 0x000be80000100800 */
[----:B------:R-:W5:Y:S04]  /*96c0*/  LDL.LU R24, [R1+0x114] ;  /* 0x0001140001187983 */ /* 0x000f680000300800 */
[----:B------:R-:W5:Y:S01]  /*96d0*/  LDL.LU R25, [R1+0x140] ;  /* 0x0001400001197983 */ /* 0x000f620000300800 */
[----:B0-----:R-:W-:-:S03]  /*96e0*/  IMAD R0, R27, UR19, RZ ;  /* 0x000000131b007c24 */ /* 0x001fc6000f8e02ff */
[----:B------:R0:W-:Y:S04]  /*96f0*/  STL [R1+0x69c], R2 ;  /* 0x00069c0201007387 */ /* 0x0001e80000100800 */
[----:B------:R-:W5:Y:S01]  /*9700*/  LDL.LU R26, [R1+0x150] ;  /* 0x00015000011a7983 */ /* 0x000f620000300800 */
[----:B------:R-:W-:-:S03]  /*9710*/  IMAD R19, R29, UR19, RZ ;  /* 0x000000131d137c24 */ /* 0x000fc6000f8e02ff */
[----:B------:R-:W5:Y:S04]  /*9720*/  LDL.LU R27, [R1+0x154] ;  /* 0x00015400011b7983 */ /* 0x000f680000300800 */
[----:B------:R0:W-:Y:S04]  /*9730*/  STL [R1+0x6a0], R0 ;  /* 0x0006a00001007387 */ /* 0x0001e80000100800 */
[----:B------:R-:W5:Y:S04]  /*9740*/  LDL.LU R28, [R1+0x1f0] ;  /* 0x0001f000011c7983 */ /* 0x000f680000300800 */
[----:B------:R-:W5:Y:S04]  /*9750*/  LDL.LU R29, [R1+0x1ec] ;  /* 0x0001ec00011d7983 */ /* 0x000f680000300800 */
[----:B------:R-:W-:Y:S04]  /*9760*/  STL [R1+0x6a4], R19 ;  /* 0x0006a41301007387 */ /* 0x000fe80000100800 */
[----:B-1----:R-:W5:Y:S04]  /*9770*/  LDL.LU R8, [R1+0x1e8] ;  /* 0x0001e80001087983 */ /* 0x002f680000300800 */
[----:B------:R-:W0:Y:S04]  /*9780*/  LDL.LU R10, [R1+0x1e4] ;  /* 0x0001e400010a7983 */ /* 0x000e280000300800 */
        /* <DEDUP_REMOVED lines=8> */
[----:B------:R-:W-:-:S03]  /*9810*/  IMAD R20, R20, UR19, RZ ;  /* 0x0000001314147c24 */ /* 0x000fc6000f8e02ff */
[----:B------:R-:W5:Y:S04]  /*9820*/  LDL.LU R15, [R1+0x1c0] ;  /* 0x0001c000010f7983 */ /* 0x000f680000300800 */
[----:B------:R-:W5:Y:S04]  /*9830*/  LDL.LU R17, [R1+0x1bc] ;  /* 0x0001bc0001117983 */ /* 0x000f680000300800 */
[----:B------:R-:W-:Y:S01]  /*9840*/  STL [R1+0x6a8], R20 ;  /* 0x0006a81401007387 */ /* 0x000fe20000100800 */
[----:B--2---:R-:W-:Y:S02]  /*9850*/  IMAD R21, R21, UR19, RZ ;  /* 0x0000001315157c24 */ /* 0x004fe4000f8e02ff */
[----:B---3--:R-:W-:-:S03]  /*9860*/  IMAD R22, R22, UR19, RZ ;  /* 0x0000001316167c24 */ /* 0x008fc6000f8e02ff */
[----:B------:R-:W-:Y:S01]  /*9870*/  STL [R1+0x6ac], R21 ;  /* 0x0006ac1501007387 */ /* 0x000fe20000100800 */
[----:B----4-:R-:W-:-:S03]  /*9880*/  IMAD R23, R23, UR19, RZ ;  /* 0x0000001317177c24 */ /* 0x010fc6000f8e02ff */
[----:B------:R-:W-:Y:S01]  /*9890*/  STL [R1+0x6b0], R22 ;  /* 0x0006b01601007387 */ /* 0x000fe20000100800 */
[----:B-----5:R-:W-:-:S03]  /*98a0*/  IMAD R24, R24, UR19, RZ ;  /* 0x0000001318187c24 */ /* 0x020fc6000f8e02ff */
[----:B------:R-:W-:Y:S01]  /*98b0*/  STL [R1+0x6b4], R23 ;  /* 0x0006b41701007387 */ /* 0x000fe20000100800 */
[----:B------:R-:W-:-:S03]  /*98c0*/  IMAD R25, R25, UR19, RZ ;  /* 0x0000001319197c24 */ /* 0x000fc6000f8e02ff */
        /* <DEDUP_REMOVED lines=11> */
[----:B0-----:R-:W-:-:S03]  /*9980*/  IMAD R2, R10, UR19, RZ ;  /* 0x000000130a027c24 */ /* 0x001fc6000f8e02ff */
[----:B------:R0:W-:Y:S01]  /*9990*/  STL [R1], R3 ;  /* 0x0000000301007387 */ /* 0x0001e20000100800 */
[----:B------:R-:W-:-:S03]  /*99a0*/  IMAD R0, R12, UR19, RZ ;  /* 0x000000130c007c24 */ /* 0x000fc6000f8e02ff */
[----:B------:R1:W-:Y:S01]  /*99b0*/  STL [R1+0x4], R2 ;  /* 0x0000040201007387 */ /* 0x0003e20000100800 */
[----:B0-----:R-:W-:-:S03]  /*99c0*/  IMAD R3, R14, UR19, RZ ;  /* 0x000000130e037c24 */ /* 0x001fc6000f8e02ff */
[----:B------:R0:W-:Y:S01]  /*99d0*/  STL [R1+0x8], R0 ;  /* 0x0000080001007387 */ /* 0x0001e20000100800 */
[----:B-1----:R-:W-:-:S03]  /*99e0*/  IMAD R2, R16, UR19, RZ ;  /* 0x0000001310027c24 */ /* 0x002fc6000f8e02ff */
[----:B------:R1:W-:Y:S01]  /*99f0*/  STL [R1+0xc], R3 ;  /* 0x00000c0301007387 */ /* 0x0003e20000100800 */
[----:B0-----:R-:W-:-:S03]  /*9a00*/  IMAD R0, R18, UR19, RZ ;  /* 0x0000001312007c24 */ /* 0x001fc6000f8e02ff */
[----:B------:R0:W-:Y:S01]  /*9a10*/  STL [R1+0x10], R2 ;  /* 0x0000100201007387 */ /* 0x0001e20000100800 */
[----:B-1----:R-:W-:-:S03]  /*9a20*/  IMAD R3, R7, UR19, RZ ;  /* 0x0000001307037c24 */ /* 0x002fc6000f8e02ff */
[----:B------:R1:W-:Y:S04]  /*9a30*/  STL [R1+0x14], R0 ;  /* 0x0000140001007387 */ /* 0x0003e80000100800 */
[----:B------:R2:W-:Y:S01]  /*9a40*/  STL [R1+0x18], R3 ;  /* 0x0000180301007387 */ /* 0x0005e20000100800 */
[----:B0-----:R-:W-:Y:S02]  /*9a50*/  IMAD R2, R9, UR19, RZ ;  /* 0x0000001309027c24 */ /* 0x001fe4000f8e02ff */
[----:B-1----:R-:W-:-:S03]  /*9a60*/  IMAD R0, R11, UR19, RZ ;  /* 0x000000130b007c24 */ /* 0x002fc6000f8e02ff */
[----:B------:R0:W-:Y:S01]  /*9a70*/  STL [R1+0x1c], R2 ;  /* 0x00001c0201007387 */ /* 0x0001e20000100800 */
[----:B--2---:R-:W-:-:S03]  /*9a80*/  IMAD R3, R13, UR19, RZ ;  /* 0x000000130d037c24 */ /* 0x004fc6000f8e02ff */
[----:B------:R1:W-:Y:S04]  /*9a90*/  STL [R1+0x20], R0 ;  /* 0x0000200001007387 */ /* 0x0003e80000100800 */
[----:B------:R-:W-:Y:S04]  /*9aa0*/  STL [R1+0x24], R3 ;  /* 0x0000240301007387 */ /* 0x000fe80000100800 */
[----:B------:R-:W2:Y:S01]  /*9ab0*/  LDL.LU R29, [R1+0x1b0] ;  /* 0x0001b000011d7983 */ /* 0x000ea20000300800 */
[----:B0-----:R-:W-:Y:S02]  /*9ac0*/  IMAD R2, R15, UR19, RZ ;  /* 0x000000130f027c24 */ /* 0x001fe4000f8e02ff */
[----:B-1----:R-:W-:-:S03]  /*9ad0*/  IMAD R0, R17, UR19, RZ ;  /* 0x0000001311007c24 */ /* 0x002fc6000f8e02ff */
[----:B------:R-:W-:Y:S04]  /*9ae0*/  STL [R1+0x28], R2 ;  /* 0x0000280201007387 */ /* 0x000fe80000100800 */
[----:B--2---:R0:W-:Y:S04]  /*9af0*/  STL [R1+0x6d8], R29 ;  /* 0x0006d81d01007387 */ /* 0x0041e80000100800 */
[----:B------:R-:W-:Y:S04]  /*9b00*/  STL [R1+0x2c], R0 ;  /* 0x00002c0001007387 */ /* 0x000fe80000100800 */
        /* <DEDUP_REMOVED lines=14> */
[----:B------:R-:W3:Y:S04]  /*9bf0*/  LDL.LU R2, [R1+0x180] ;  /* 0x0001800001027983 */ /* 0x000ee80000300800 */
        /* <DEDUP_REMOVED lines=16> */
[----:B--2---:R-:W-:-:S05]  /*9d00*/  IMAD R29, R29, UR19, RZ ;  /* 0x000000131d1d7c24 */ /* 0x004fca000f8e02ff */
[----:B------:R0:W-:Y:S04]  /*9d10*/  STL [R1+0x30], R29 ;  /* 0x0000301d01007387 */ /* 0x0001e80000100800 */
[----:B0-----:R-:W2:Y:S02]  /*9d20*/  LDL.LU R29, [R1+0x6dc] ;  /* 0x0006dc00011d7983 */ /* 0x001ea40000300800 */
[----:B--2---:R-:W-:-:S05]  /*9d30*/  IMAD R29, R29, UR19, RZ ;  /* 0x000000131d1d7c24 */ /* 0x004fca000f8e02ff */
[----:B------:R0:W-:Y:S04]  /*9d40*/  STL [R1+0x34], R29 ;  /* 0x0000341d01007387 */ /* 0x0001e80000100800 */
[----:B0-----:R-:W2:Y:S01]  /*9d50*/  LDL.LU R29, [R1+0x6d8] ;  /* 0x0006d800011d7983 */ /* 0x001ea20000300800 */
[----:B---3--:R-:W-:Y:S02]  /*9d60*/  IMAD R2, R2, UR19, RZ ;  /* 0x0000001302027c24 */ /* 0x008fe4000f8e02ff */
[----:B--2---:R-:W-:-:S05]  /*9d70*/  IMAD R29, R29, UR19, RZ ;  /* 0x000000131d1d7c24 */ /* 0x004fca000f8e02ff */
[----:B------:R0:W-:Y:S02]  /*9d80*/  STL [R1+0x38], R29 ;  /* 0x0000381d01007387 */ /* 0x0001e40000100800 */
[----:B0-----:R-:W-:Y:S02]  /*9d90*/  IMAD R29, R28, UR19, RZ ;  /* 0x000000131c1d7c24 */ /* 0x001fe4000f8e02ff */
[----:B----4-:R-:W-:Y:S02]  /*9da0*/  IMAD R28, R27, UR19, RZ ;  /* 0x000000131b1c7c24 */ /* 0x010fe4000f8e02ff */
[----:B-----5:R-:W-:Y:S02]  /*9db0*/  IMAD R27, R26, UR19, RZ ;  /* 0x000000131a1b7c24 */ /* 0x020fe4000f8e02ff */
[----:B------:R-:W-:Y:S01]  /*9dc0*/  IMAD R26, R25, UR19, RZ ;  /* 0x00000013191a7c24 */ /* 0x000fe2000f8e02ff */
[----:B------:R-:W-:Y:S01]  /*9dd0*/  STL [R1+0x3c], R29 ;  /* 0x00003c1d01007387 */ /* 0x000fe20000100800 */
[----:B------:R-:W-:-:S02]  /*9de0*/  IMAD R25, R24, UR19, RZ ;  /* 0x0000001318197c24 */ /* 0x000fc4000f8e02ff */
[----:B------:R-:W-:Y:S01]  /*9df0*/  IMAD R24, R23, UR19, RZ ;  /* 0x0000001317187c24 */ /* 0x000fe2000f8e02ff */
[----:B------:R-:W-:Y:S01]  /*9e00*/  STL [R1+0x40], R28 ;  /* 0x0000401c01007387 */ /* 0x000fe20000100800 */
[----:B------:R-:W-:Y:S02]  /*9e10*/  IMAD R23, R22, UR19, RZ ;  /* 0x0000001316177c24 */ /* 0x000fe4000f8e02ff */
[----:B------:R-:W-:Y:S01]  /*9e20*/  IMAD R22, R21, UR19, RZ ;  /* 0x0000001315167c24 */ /* 0x000fe2000f8e02ff */
[----:B------:R-:W-:Y:S01]  /*9e30*/  STL [R1+0x44], R27 ;  /* 0x0000441b01007387 */ /* 0x000fe20000100800 */
[----:B------:R-:W-:Y:S02]  /*9e40*/  IMAD R21, R20, UR19, RZ ;  /* 0x0000001314157c24 */ /* 0x000fe4000f8e02ff */
[----:B------:R-:W-:Y:S01]  /*9e50*/  IMAD R20, R19, UR19, RZ ;  /* 0x0000001313147c24 */ /* 0x000fe2000f8e02ff */
[----:B------:R-:W-:Y:S01]  /*9e60*/  STL [R1+0x48], R26 ;  /* 0x0000481a01007387 */ /* 0x000fe20000100800 */
[----:B------:R-:W-:-:S03]  /*9e70*/  IMAD R19, R0, UR19, RZ ;  /* 0x0000001300137c24 */ /* 0x000fc6000f8e02ff */
[----:B------:R-:W-:Y:S01]  /*9e80*/  STL [R1+0x4c], R25 ;  /* 0x00004c1901007387 */ /* 0x000fe20000100800 */
[----:B------:R-:W-:-:S03]  /*9e90*/  IMAD R0, R3, UR19, RZ ;  /* 0x0000001303007c24 */ /* 0x000fc6000f8e02ff */
[----:B------:R-:W-:Y:S01]  /*9ea0*/  STL [R1+0x54], R24 ;  /* 0x0000541801007387 */ /* 0x000fe20000100800 */
[----:B------:R-:W-:-:S03]  /*9eb0*/  IMAD R3, R4, UR19, RZ ;  /* 0x0000001304037c24 */ /* 0x000fc6000f8e02ff */
[----:B------:R-:W-:Y:S04]  /*9ec0*/  STL [R1+0x5c], R23 ;  /* 0x00005c1701007387 */ /* 0x000fe80000100800 */
[----:B------:R-:W-:Y:S04]  /*9ed0*/  STL [R1+0x68], R22 ;  /* 0x0000681601007387 */ /* 0x000fe80000100800 */
[----:B------:R-:W-:Y:S04]  /*9ee0*/  STL [R1+0x6c], R21 ;  /* 0x00006c1501007387 */ /* 0x000fe80000100800 */
[----:B------:R-:W-:Y:S04]  /*9ef0*/  STL [R1+0x70], R20 ;  /* 0x0000701401007387 */ /* 0x000fe80000100800 */
[----:B------:R-:W-:Y:S04]  /*9f00*/  STL [R1+0x7c], R19 ;  /* 0x00007c1301007387 */ /* 0x000fe80000100800 */
[----:B------:R0:W-:Y:S04]  /*9f10*/  STL [R1+0x80], R2 ;  /* 0x0000800201007387 */ /* 0x0001e80000100800 */
[----:B------:R1:W-:Y:S04]  /*9f20*/  STL [R1+0x84], R0 ;  /* 0x0000840001007387 */ /* 0x0003e80000100800 */
[----:B------:R2:W-:Y:S01]  /*9f30*/  STL [R1+0x88], R3 ;  /* 0x0000880301007387 */ /* 0x0005e20000100800 */
[----:B0-----:R-:W-:-:S02]  /*9f40*/  IMAD R2, R5, UR19, RZ ;  /* 0x0000001305027c24 */ /* 0x001fc4000f8e02ff */
[----:B-1----:R-:W-:-:S03]  /*9f50*/  IMAD R0, R6, UR19, RZ ;  /* 0x0000001306007c24 */ /* 0x002fc6000f8e02ff */
[----:B------:R0:W-:Y:S01]  /*9f60*/  STL [R1+0x9c], R2 ;  /* 0x00009c0201007387 */ /* 0x0001e20000100800 */
[----:B--2---:R-:W-:-:S03]  /*9f70*/  IMAD R3, R8, UR19, RZ ;  /* 0x0000001308037c24 */ /* 0x004fc6000f8e02ff */
[----:B------:R1:W-:Y:S04]  /*9f80*/  STL [R1+0xa8], R0 ;  /* 0x0000a80001007387 */ /* 0x0003e80000100800 */
[----:B------:R2:W-:Y:S01]  /*9f90*/  STL [R1+0xb0], R3 ;  /* 0x0000b00301007387 */ /* 0x0005e20000100800 */
[----:B0-----:R-:W-:Y:S02]  /*9fa0*/  IMAD R2, R10, UR19, RZ ;  /* 0x000000130a027c24 */ /* 0x001fe4000f8e02ff */
        /* <DEDUP_REMOVED lines=61> */
[----:B----4-:R-:W-:Y:S02]  /*a380*/  IMAD R27, R27, UR19, RZ ;  /* 0x000000131b1b7c24 */ /* 0x010fe4000f8e02ff */
[----:B-----5:R-:W-:Y:S02]  /*a390*/  IMAD R26, R26, UR19, RZ ;  /* 0x000000131a1a7c24 */ /* 0x020fe4000f8e02ff */
[----:B------:R-:W-:-:S02]  /*a3a0*/  IMAD R25, R25, UR19, RZ ;  /* 0x0000001319197c24 */ /* 0x000fc4000f8e02ff */
[----:B------:R-:W-:Y:S02]  /*a3b0*/  IMAD R24, R24, UR19, RZ ;  /* 0x0000001318187c24 */ /* 0x000fe4000f8e02ff */
[----:B------:R-:W-:Y:S02]  /*a3c0*/  IMAD R23, R23, UR19, RZ ;  /* 0x0000001317177c24 */ /* 0x000fe4000f8e02ff */
[----:B------:R-:W-:Y:S02]  /*a3d0*/  IMAD R22, R22, UR19, RZ ;  /* 0x0000001316167c24 */ /* 0x000fe4000f8e02ff */
[----:B------:R-:W-:Y:S02]  /*a3e0*/  IMAD R21, R21, UR19, RZ ;  /* 0x0000001315157c24 */ /* 0x000fe4000f8e02ff */
[----:B------:R-:W-:Y:S02]  /*a3f0*/  IMAD R20, R20, UR19, RZ ;  /* 0x0000001314147c24 */ /* 0x000fe4000f8e02ff */
        /* <DEDUP_REMOVED lines=18> */
[----:B--2---:R-:W-:-:S05]  /*a520*/  IMAD R29, R29, UR19, RZ ;  /* 0x000000131d1d7c24 */ /* 0x004fca000f8e02ff */
        /* <DEDUP_REMOVED lines=55> */
[----:B0-----:R-:W5:Y:S01]  /*a8a0*/  LDL.LU R15, [R1+0x660] ;  /* 0x00066000010f7983 */ /* 0x001f620000300800 */
[----:B------:R-:W-:Y:S01]  /*a8b0*/  IMAD R17, R17, UR19, RZ ;  /* 0x0000001311117c24 */ /* 0x000fe2000f8e02ff */
[----:B------:R-:W-:-:S04]  /*a8c0*/  ULDC UR19, c[0x0][0x238] ;  /* 0x00008e0000137ab9 */ /* 0x000fc80000000800 */
[----:B------:R5:W-:Y:S02]  /*a8d0*/  STL [R1+0x50], R17 ;  /* 0x0000501101007387 */ /* 0x000be40000100800 */
[----:B-----5:R-:W-:Y:S02]  /*a8e0*/  SHF.R.S32.HI R17, RZ, 0x1f, R15 ;  /* 0x0000001fff117819 */ /* 0x020fe4000001140f */
[----:B------:R-:W-:-:S05]  /*a8f0*/  IADD3 R15, P1, R15, UR8, RZ ;  /* 0x000000080f0f7c10 */ /* 0x000fca000ff3e0ff */
[----:B------:R4:W-:Y:S02]  /*a900*/  STL [R1+0x2cc], R15 ;  /* 0x0002cc0f01007387 */ /* 0x0009e40000100800 */
[----:B----4-:R-:W-:Y:S02]  /*a910*/  SHF.R.S32.HI R15, RZ, 0x1f, R13 ;  /* 0x0000001fff0f7819 */ /* 0x010fe4000001140d */
[----:B------:R-:W-:-:S05]  /*a920*/  IADD3 R13, P2, R13, UR8, RZ ;  /* 0x000000080d0d7c10 */ /* 0x000fca000ff5e0ff */
[----:B------:R3:W-:Y:S02]  /*a930*/  STL [R1+0x2d4], R13 ;  /* 0x0002d40d01007387 */ /* 0x0007e40000100800 */
[----:B---3--:R-:W-:Y:S02]  /*a940*/  SHF.R.S32.HI R13, RZ, 0x1f, R11 ;  /* 0x0000001fff0d7819 */ /* 0x008fe4000001140b */
[----:B------:R-:W-:-:S05]  /*a950*/  IADD3 R11, P3, R11, UR8, RZ ;  /* 0x000000080b0b7c10 */ /* 0x000fca000ff7e0ff */
[----:B------:R2:W-:Y:S02]  /*a960*/  STL [R1+0x2dc], R11 ;  /* 0x0002dc0b01007387 */ /* 0x0005e40000100800 */
[----:B--2---:R-:W-:Y:S02]  /*a970*/  SHF.R.S32.HI R11, RZ, 0x1f, R9 ;  /* 0x0000001fff0b7819 */ /* 0x004fe40000011409 */
[----:B------:R-:W-:-:S05]  /*a980*/  IADD3 R9, P4, R9, UR8, RZ ;  /* 0x0000000809097c10 */ /* 0x000fca000ff9e0ff */
[----:B------:R0:W-:Y:S01]  /*a990*/  STL [R1+0x2e4], R9 ;  /* 0x0002e40901007387 */ /* 0x0001e20000100800 */
[----:B------:R-:W-:Y:S02]  /*a9a0*/  IADD3.X R17, R17, UR9, RZ, P1, !PT ;  /* 0x0000000911117c10 */ /* 0x000fe40008ffe4ff */
[----:B0-----:R-:W-:Y:S02]  /*a9b0*/  SHF.R.S32.HI R9, RZ, 0x1f, R7 ;  /* 0x0000001fff097819 */ /* 0x001fe40000011407 */
[----:B------:R-:W-:-:S05]  /*a9c0*/  IADD3 R7, P5, R7, UR8, RZ ;  /* 0x0000000807077c10 */ /* 0x000fca000ffbe0ff */
[----:B------:R0:W-:Y:S02]  /*a9d0*/  STL [R1+0x2ec], R7 ;  /* 0x0002ec0701007387 */ /* 0x0001e40000100800 */
[----:B0-----:R-:W-:Y:S02]  /*a9e0*/  SHF.R.S32.HI R7, RZ, 0x1f, R18 ;  /* 0x0000001fff077819 */ /* 0x001fe40000011412 */
[----:B------:R-:W-:-:S05]  /*a9f0*/  IADD3 R18, P6, R18, UR8, RZ ;  /* 0x0000000812127c10 */ /* 0x000fca000ffde0ff */
[----:B------:R-:W-:Y:S04]  /*aa00*/  STL [R1+0x2f4], R18 ;  /* 0x0002f41201007387 */ /* 0x000fe80000100800 */
[----:B------:R0:W-:Y:S01]  /*aa10*/  STL [R1+0x2c8], R17 ;  /* 0x0002c81101007387 */ /* 0x0001e20000100800 */
[----:B------:R-:W-:Y:S02]  /*aa20*/  IADD3.X R13, R13, UR9, RZ, P3, !PT ;  /* 0x000000090d0d7c10 */ /* 0x000fe40009ffe4ff */
[----:B0-----:R-:W-:-:S05]  /*aa30*/  IADD3 R17, P1, R16, UR8, RZ ;  /* 0x0000000810117c10 */ /* 0x001fca000ff3e0ff */
[----:B------:R0:W-:Y:S02]  /*aa40*/  STL [R1+0x2fc], R17 ;  /* 0x0002fc1101007387 */ /* 0x0001e40000100800 */
[----:B0-----:R-:W-:Y:S02]  /*aa50*/  IADD3.X R17, R15, UR9, RZ, P2, !PT ;  /* 0x000000090f117c10 */ /* 0x001fe400097fe4ff */
[----:B------:R-:W-:-:S03]  /*aa60*/  IADD3 R15, P2, R14, UR8, RZ ;  /* 0x000000080e0f7c10 */ /* 0x000fc6000ff5e0ff */
[----:B------:R-:W-:Y:S04]  /*aa70*/  STL [R1+0x2d0], R17 ;  /* 0x0002d01101007387 */ /* 0x000fe80000100800 */
[----:B------:R0:W-:Y:S01]  /*aa80*/  STL [R1+0x304], R15 ;  /* 0x0003040f01007387 */ /* 0x0001e20000100800 */
[----:B------:R-:W-:-:S03]  /*aa90*/  IADD3.X R9, R9, UR9, RZ, P5, !PT ;  /* 0x0000000909097c10 */ /* 0x000fc6000affe4ff */
[----:B------:R1:W-:Y:S01]  /*aaa0*/  STL [R1+0x2d8], R13 ;  /* 0x0002d80d01007387 */ /* 0x0003e20000100800 */
[----:B0-----:R-:W-:Y:S02]  /*aab0*/  IADD3 R15, P3, R12, UR8, RZ ;  /* 0x000000080c0f7c10 */ /* 0x001fe4000ff7e0ff */
[----:B-1----:R-:W-:Y:S02]  /*aac0*/  IADD3.X R13, R11, UR9, RZ, P4, !PT ;  /* 0x000000090b0d7c10 */ /* 0x002fe4000a7fe4ff */
[----:B------:R-:W-:Y:S01]  /*aad0*/  IADD3 R11, P4, R10, UR8, RZ ;  /* 0x000000080a0b7c10 */ /* 0x000fe2000ff9e0ff */
[----:B------:R-:W-:Y:S04]  /*aae0*/  STL [R1+0x30c], R15 ;  /* 0x00030c0f01007387 */ /* 0x000fe80000100800 */
[----:B------:R-:W-:Y:S01]  /*aaf0*/  STL [R1+0x2e0], R13 ;  /* 0x0002e00d01007387 */ /* 0x000fe20000100800 */
[----:B------:R-:W-:-:S03]  /*ab00*/  SHF.R.S32.HI R18, RZ, 0x1f, R16 ;  /* 0x0000001fff127819 */ /* 0x000fc60000011410 */
[----:B------:R0:W-:Y:S01]  /*ab10*/  STL [R1+0x314], R11 ;  /* 0x0003140b01007387 */ /* 0x0001e20000100800 */
[----:B------:R-:W-:-:S03]  /*ab20*/  SHF.R.S32.HI R16, RZ, 0x1f, R14 ;  /* 0x0000001fff107819 */ /* 0x000fc6000001140e */
[----:B------:R1:W-:Y:S01]  /*ab30*/  STL [R1+0x2e8], R9 ;  /* 0x0002e80901007387 */ /* 0x0003e20000100800 */
[----:B------:R-:W-:Y:S02]  /*ab40*/  SHF.R.S32.HI R14, RZ, 0x1f, R12 ;  /* 0x0000001fff0e7819 */ /* 0x000fe4000001140c */
[----:B0-----:R-:W-:Y:S02]  /*ab50*/  IADD3 R11, P5, R8, UR8, RZ ;  /* 0x00000008080b7c10 */ /* 0x001fe4000ffbe0ff */
[----:B-1----:R-:W-:Y:S02]  /*ab60*/  IADD3.X R9, R7, UR9, RZ, P6, !PT ;  /* 0x0000000907097c10 */ /* 0x002fe4000b7fe4ff */
[----:B------:R-:W-:Y:S01]  /*ab70*/  IADD3 R7, P6, R6, UR8, RZ ;  /* 0x0000000806077c10 */ /* 0x000fe2000ffde0ff */
[----:B------:R0:W-:Y:S01]  /*ab80*/  STL [R1+0x31c], R11 ;  /* 0x00031c0b01007387 */ /* 0x0001e20000100800 */
[----:B------:R-:W-:Y:S02]  /*ab90*/  SHF.R.S32.HI R12, RZ, 0x1f, R10 ;  /* 0x0000001fff0c7819 */ /* 0x000fe4000001140a */
[----:B------:R-:W-:Y:S01]  /*aba0*/  SHF.R.S32.HI R10, RZ, 0x1f, R8 ;  /* 0x0000001fff0a7819 */ /* 0x000fe20000011408 */
[----:B------:R1:W-:Y:S01]  /*abb0*/  STL [R1+0x2f0], R9 ;  /* 0x0002f00901007387 */ /* 0x0003e20000100800 */
[----:B------:R-:W-:-:S02]  /*abc0*/  SHF.R.S32.HI R8, RZ, 0x1f, R6 ;  /* 0x0000001fff087819 */ /* 0x000fc40000011406 */
[----:B------:R-:W-:Y:S01]  /*abd0*/  SHF.R.S32.HI R6, RZ, 0x1f, R5 ;  /* 0x0000001fff067819 */ /* 0x000fe20000011405 */
[----:B------:R2:W-:Y:S01]  /*abe0*/  STL [R1+0x324], R7 ;  /* 0x0003240701007387 */ /* 0x0005e20000100800 */
[----:B0-----:R-:W-:Y:S02]  /*abf0*/  IADD3.X R11, R18, UR9, RZ, P1, !PT ;  /* 0x00000009120b7c10 */ /* 0x001fe40008ffe4ff */
[----:B-1----:R-:W-:Y:S02]  /*ac00*/  SHF.R.S32.HI R9, RZ, 0x1f, R4 ;  /* 0x0000001fff097819 */ /* 0x002fe40000011404 */
[----:B--2---:R-:W-:Y:S02]  /*ac10*/  IADD3 R7, P1, R5, UR8, RZ ;  /* 0x0000000805077c10 */ /* 0x004fe4000ff3e0ff */
[----:B------:R-:W-:Y:S02]  /*ac20*/  IADD3.X R5, R16, UR9, RZ, P2, !PT ;  /* 0x0000000910057c10 */ /* 0x000fe400097fe4ff */
[----:B------:R-:W-:Y:S01]  /*ac30*/  IADD3 R4, P2, R4, UR8, RZ ;  /* 0x0000000804047c10 */ /* 0x000fe2000ff5e0ff */
[----:B------:R0:W-:Y:S04]  /*ac40*/  STL [R1+0x2f8], R11 ;  /* 0x0002f80b01007387 */ /* 0x0001e80000100800 */
[----:B------:R1:W-:Y:S04]  /*ac50*/  STL [R1+0x32c], R7 ;  /* 0x00032c0701007387 */ /* 0x0003e80000100800 */
[----:B------:R-:W-:Y:S01]  /*ac60*/  STL [R1+0x300], R5 ;  /* 0x0003000501007387 */ /* 0x000fe20000100800 */
[----:B0-----:R-:W-:-:S03]  /*ac70*/  IADD3.X R11, R14, UR9, RZ, P3, !PT ;  /* 0x000000090e0b7c10 */ /* 0x001fc60009ffe4ff */
[----:B------:R0:W-:Y:S01]  /*ac80*/  STL [R1+0x334], R4 ;  /* 0x0003340401007387 */ /* 0x0001e20000100800 */
[----:B-1----:R-:W-:-:S03]  /*ac90*/  SHF.R.S32.HI R7, RZ, 0x1f, R3 ;  /* 0x0000001fff077819 */ /* 0x002fc60000011403 */
[----:B------:R-:W-:Y:S01]  /*aca0*/  STL [R1+0x308], R11 ;  /* 0x0003080b01007387 */ /* 0x000fe20000100800 */
[----:B0-----:R-:W-:Y:S02]  /*acb0*/  IADD3 R4, P3, R3, UR8, RZ ;  /* 0x0000000803047c10 */ /* 0x001fe4000ff7e0ff */
[----:B------:R-:W-:Y:S02]  /*acc0*/  IADD3.X R3, R12, UR9, RZ, P4, !PT ;  /* 0x000000090c037c10 */ /* 0x000fe4000a7fe4ff */
[----:B------:R-:W-:Y:S01]  /*acd0*/  SHF.R.S32.HI R5, RZ, 0x1f, R2 ;  /* 0x0000001fff057819 */ /* 0x000fe20000011402 */
[----:B------:R0:W-:Y:S01]  /*ace0*/  STL [R1+0x5f8], R4 ;  /* 0x0005f80401007387 */ /* 0x0001e20000100800 */
[----:B------:R-:W-:-:S03]  /*acf0*/  IADD3 R2, P4, R2, UR8, RZ ;  /* 0x0000000802027c10 */ /* 0x000fc6000ff9e0ff */
[----:B------:R1:W-:Y:S01]  /*ad00*/  STL [R1+0x310], R3 ;  /* 0x0003100301007387 */ /* 0x0003e20000100800 */
[----:B------:R-:W-:Y:S02]  /*ad10*/  IADD3.X R8, R8, UR9, RZ, P6, !PT ;  /* 0x0000000908087c10 */ /* 0x000fe4000b7fe4ff */
[----:B0-----:R-:W-:Y:S02]  /*ad20*/  SHF.R.S32.HI R4, RZ, 0x1f, R0 ;  /* 0x0000001fff047819 */ /* 0x001fe40000011400 */
[----:B-1----:R-:W-:Y:S02]  /*ad30*/  IADD3.X R3, R10, UR9, RZ, P5, !PT ;  /* 0x000000090a037c10 */ /* 0x002fe4000affe4ff */
[----:B------:R-:W-:Y:S01]  /*ad40*/  IADD3 R0, P5, R0, UR8, RZ ;  /* 0x0000000800007c10 */ /* 0x000fe2000ffbe0ff */
[----:B------:R-:W-:Y:S04]  /*ad50*/  STL [R1+0x5f4], R2 ;  /* 0x0005f40201007387 */ /* 0x000fe80000100800 */
[----:B------:R0:W-:Y:S04]  /*ad60*/  STL [R1+0x318], R3 ;  /* 0x0003180301007387 */ /* 0x0001e80000100800 */
[----:B------:R-:W-:Y:S04]  /*ad70*/  STL [R1+0x344], R0 ;  /* 0x0003440001007387 */ /* 0x000fe80000100800 */
[----:B------:R1:W-:Y:S01]  /*ad80*/  STL [R1+0x320], R8 ;  /* 0x0003200801007387 */ /* 0x0003e20000100800 */
[----:B0-----:R-:W-:-:S02]  /*ad90*/  IADD3 R3, P6, R19, UR8, RZ ;  /* 0x0000000813037c10 */ /* 0x001fc4000ffde0ff */
[----:B------:R-:W-:Y:S02]  /*ada0*/  IADD3.X R9, R9, UR9, RZ, P2, !PT ;  /* 0x0000000909097c10 */ /* 0x000fe400097fe4ff */
[----:B-1----:R-:W-:Y:S01]  /*adb0*/  IADD3.X R8, R6, UR9, RZ, P1, !PT ;  /* 0x0000000906087c10 */ /* 0x002fe20008ffe4ff */
[----:B------:R-:W-:Y:S01]  /*adc0*/  STL [R1+0x34c], R3 ;  /* 0x00034c0301007387 */ /* 0x000fe20000100800 */
[----:B------:R-:W-:-:S03]  /*add0*/  IADD3 R6, P1, R20, UR8, RZ ;  /* 0x0000000814067c10 */ /* 0x000fc6000ff3e0ff */
[----:B------:R0:W-:Y:S01]  /*ade0*/  STL [R1+0x328], R8 ;  /* 0x0003280801007387 */ /* 0x0001e20000100800 */
[----:B------:R-:W-:-:S03]  /*adf0*/  IADD3.X R7, R7, UR9, RZ, P3, !PT ;  /* 0x0000000907077c10 */ /* 0x000fc60009ffe4ff */
[----:B------:R-:W-:Y:S01]  /*ae00*/  STL [R1+0x354], R6 ;  /* 0x0003540601007387 */ /* 0x000fe20000100800 */
[----:B0-----:R-:W-:-:S03]  /*ae10*/  IADD3 R8, P2, R21, UR8, RZ ;  /* 0x0000000815087c10 */ /* 0x001fc6000ff5e0ff */
[----:B------:R-:W-:Y:S04]  /*ae20*/  STL [R1+0x330], R9 ;  /* 0x0003300901007387 */ /* 0x000fe80000100800 */
[----:B------:R0:W-:Y:S04]  /*ae30*/  STL [R1+0x35c], R8 ;  /* 0x00035c0801007387 */ /* 0x0001e80000100800 */
[----:B------:R-:W2:Y:S01]  /*ae40*/  LDL.LU R14, [R1] ;  /* 0x00000000010e7983 */ /* 0x000ea20000300800 */
[----:B0-----:R-:W-:-:S03]  /*ae50*/  IADD3 R8, P3, R22, UR8, RZ ;  /* 0x0000000816087c10 */ /* 0x001fc6000ff7e0ff */
[----:B------:R-:W-:Y:S01]  /*ae60*/  STL [R1+0x338], R7 ;  /* 0x0003380701007387 */ /* 0x000fe20000100800 */
[----:B------:R-:W-:-:S03]  /*ae70*/  IADD3.X R5, R5, UR9, RZ, P4, !PT ;  /* 0x0000000905057c10 */ /* 0x000fc6000a7fe4ff */
[----:B------:R0:W-:Y:S04]  /*ae80*/  STL [R1+0x364], R8 ;  /* 0x0003640801007387 */ /* 0x0001e80000100800 */
[----:B------:R-:W3:Y:S04]  /*ae90*/  LDL.LU R16, [R1+0x4] ;  /* 0x0000040001107983 */ /* 0x000ee80000300800 */
[----:B------:R-:W-:Y:S01]  /*aea0*/  STL [R1+0x33c], R5 ;  /* 0x00033c0501007387 */ /* 0x000fe20000100800 */
[----:B0-----:R-:W-:-:S03]  /*aeb0*/  IADD3 R8, P4, R23, UR8, RZ ;  /* 0x0000000817087c10 */ /* 0x001fc6000ff9e0ff */
[----:B------:R-:W4:Y:S01]  /*aec0*/  LDL.LU R18, [R1+0x8] ;  /* 0x0000080001127983 */ /* 0x000f220000300800 */
[----:B------:R-:W-:-:S03]  /*aed0*/  IADD3.X R4, R4, UR9, RZ, P5, !PT ;  /* 0x0000000904047c10 */ /* 0x000fc6000affe4ff */
[----:B------:R0:W-:Y:S04]  /*aee0*/  STL [R1+0x36c], R8 ;  /* 0x00036c0801007387 */ /* 0x0001e80000100800 */
[----:B------:R-:W5:Y:S01]  /*aef0*/  LDL.LU R11, [R1+0xc] ;  /* 0x00000c00010b7983 */ /* 0x000f620000300800 */
[----:B0-----:R-:W-:-:S03]  /*af00*/  IADD3 R8, P5, R24, UR8, RZ ;  /* 0x0000000818087c10 */ /* 0x001fc6000ffbe0ff */
[----:B------:R-:W-:Y:S01]  /*af10*/  STL [R1+0x340], R4 ;  /* 0x0003400401007387 */ /* 0x000fe20000100800 */
[----:B------:R-:W-:-:S03]  /*af20*/  SHF.R.S32.HI R2, RZ, 0x1f, R19 ;  /* 0x0000001fff027819 */ /* 0x000fc60000011413 */
[----:B------:R0:W-:Y:S04]  /*af30*/  STL [R1+0x374], R8 ;  /* 0x0003740801007387 */ /* 0x0001e80000100800 */
[----:B------:R-:W5:Y:S01]  /*af40*/  LDL.LU R13, [R1+0x10] ;  /* 0x00001000010d7983 */ /* 0x000f620000300800 */
[----:B------:R-:W-:Y:S02]  /*af50*/  IADD3.X R2, R2, UR9, RZ, P6, !PT ;  /* 0x0000000902027c10 */ /* 0x000fe4000b7fe4ff */
[----:B------:R-:W-:Y:S02]  /*af60*/  SHF.R.S32.HI R0, RZ, 0x1f, R20 ;  /* 0x0000001fff007819 */ /* 0x000fe40000011414 */
[----:B0-----:R-:W-:Y:S01]  /*af70*/  IADD3 R8, P6, R25, UR8, RZ ;  /* 0x0000000819087c10 */ /* 0x001fe2000ffde0ff */
[----:B------:R-:W-:Y:S01]  /*af80*/  STL [R1+0x348], R2 ;  /* 0x0003480201007387 */ /* 0x000fe20000100800 */
        /* <DEDUP_REMOVED lines=9> */
[----:B0-----:R-:W-:-:S03]  /*b020*/  IADD3 R8, P2, R27, UR8, RZ ;  /* 0x000000081b087c10 */ /* 0x001fc6000ff5e0ff */
[----:B------:R-:W-:Y:S04]  /*b030*/  STL [R1+0x358], R3 ;  /* 0x0003580301007387 */ /* 0x000fe80000100800 */
[----:B------:R0:W-:Y:S04]  /*b040*/  STL [R1+0x38c], R8 ;  /* 0x00038c0801007387 */ /* 0x0001e80000100800 */
[----:B------:R-:W5:Y:S01]  /*b050*/  LDL.LU R17, [R1+0x1c] ;  /* 0x00001c0001117983 */ /* 0x000f620000300800 */
[----:B------:R-:W-:Y:S02]  /*b060*/  SHF.R.S32.HI R6, RZ, 0x1f, R22 ;  /* 0x0000001fff067819 */ /* 0x000fe40000011416 */
[----:B------:R-:W-:-:S02]  /*b070*/  SHF.R.S32.HI R7, RZ, 0x1f, R23 ;  /* 0x0000001fff077819 */ /* 0x000fc40000011417 */
[----:B------:R-:W-:Y:S02]  /*b080*/  IADD3.X R6, R6, UR9, RZ, P3, !PT ;  /* 0x0000000906067c10 */ /* 0x000fe40009ffe4ff */
[----:B0-----:R-:W-:Y:S02]  /*b090*/  IADD3 R8, P3, R28, UR8, RZ ;  /* 0x000000081c087c10 */ /* 0x001fe4000ff7e0ff */
[----:B------:R-:W-:Y:S01]  /*b0a0*/  IADD3.X R7, R7, UR9, RZ, P4, !PT ;  /* 0x0000000907077c10 */ /* 0x000fe2000a7fe4ff */
[----:B------:R-:W-:Y:S01]  /*b0b0*/  STL [R1+0x360], R6 ;  /* 0x0003600601007387 */ /* 0x000fe20000100800 */
[----:B------:R-:W-:-:S03]  /*b0c0*/  SHF.R.S32.HI R5, RZ, 0x1f, R24 ;  /* 0x0000001fff057819 */ /* 0x000fc60000011418 */
[----:B------:R0:W-:Y:S04]  /*b0d0*/  STL [R1+0x394], R8 ;  /* 0x0003940801007387 */ /* 0x0001e80000100800 */
[----:B------:R-:W5:Y:S01]  /*b0e0*/  LDL.LU R12, [R1+0x20] ;  /* 0x00002000010c7983 */ /* 0x000f620000300800 */
[----:B------:R-:W-:Y:S02]  /*b0f0*/  IADD3.X R5, R5, UR9, RZ, P5, !PT ;  /* 0x0000000905057c10 */ /* 0x000fe4000affe4ff */
[----:B0-----:R-:W-:Y:S01]  /*b100*/  IADD3 R8, P4, R29, UR8, RZ ;  /* 0x000000081d087c10 */ /* 0x001fe2000ff9e0ff */
[----:B------:R-:W-:Y:S01]  /*b110*/  STL [R1+0x368], R7 ;  /* 0x0003680701007387 */ /* 0x000fe20000100800 */
[----:B------:R-:W-:-:S03]  /*b120*/  SHF.R.S32.HI R4, RZ, 0x1f, R25 ;  /* 0x0000001fff047819 */ /* 0x000fc60000011419 */
[----:B------:R2:W-:Y:S01]  /*b130*/  STL [R1+0x39c], R8 ;  /* 0x00039c0801007387 */ /* 0x0005e20000100800 */
[----:B------:R-:W-:Y:S02]  /*b140*/  IADD3.X R9, R4, UR9, RZ, P6, !PT ;  /* 0x0000000904097c10 */ /* 0x000fe4000b7fe4ff */
[----:B------:R-:W-:Y:S02]  /*b150*/  SHF.R.S32.HI R2, RZ, 0x1f, R26 ;  /* 0x0000001fff027819 */ /* 0x000fe4000001141a */
[----:B------:R-:W-:Y:S02]  /*b160*/  SHF.R.S32.HI R0, RZ, 0x1f, R27 ;  /* 0x0000001fff007819 */ /* 0x000fe4000001141b */
[----:B------:R-:W-:Y:S02]  /*b170*/  IADD3.X R2, R2, UR9, RZ, P1, !PT ;  /* 0x0000000902027c10 */ /* 0x000fe40008ffe4ff */
[----:B------:R-:W-:Y:S02]  /*b180*/  IADD3.X R0, R0, UR9, RZ, P2, !PT ;  /* 0x0000000900007c10 */ /* 0x000fe400097fe4ff */
[----:B------:R-:W-:-:S04]  /*b190*/  SHF.R.S32.HI R3, RZ, 0x1f, R28 ;  /* 0x0000001fff037819 */ /* 0x000fc8000001141c */
[----:B------:R-:W-:Y:S02]  /*b1a0*/  IADD3.X R3, R3, UR9, RZ, P3, !PT ;  /* 0x0000000903037c10 */ /* 0x000fe40009ffe4ff */
[----:B------:R-:W-:-:S04]  /*b1b0*/  SHF.R.S32.HI R6, RZ, 0x1f, R29 ;  /* 0x0000001fff067819 */ /* 0x000fc8000001141d */
[----:B------:R-:W-:Y:S02]  /*b1c0*/  IADD3.X R6, R6, UR9, RZ, P4, !PT ;  /* 0x0000000906067c10 */ /* 0x000fe4000a7fe4ff */
[----:B--2---:R-:W-:Y:S02]  /*b1d0*/  IADD3 R8, P5, R14, UR8, RZ ;  /* 0x000000080e087c10 */ /* 0x004fe4000ffbe0ff */
[----:B------:R-:W-:Y:S02]  /*b1e0*/  SHF.R.S32.HI R7, RZ, 0x1f, R14 ;  /* 0x0000001fff077819 */ /* 0x000fe4000001140e */
[----:B------:R-:W2:Y:S04]  /*b1f0*/  LDL.LU R14, [R1+0x24] ;  /* 0x00002400010e7983 */ /* 0x000ea80000300800 */
[----:B------:R-:W-:Y:S04]  /*b200*/  STL [R1+0x370], R5 ;  /* 0x0003700501007387 */ /* 0x000fe80000100800 */
[----:B------:R3:W-:Y:S04]  /*b210*/  STL [R1+0x3a4], R8 ;  /* 0x0003a40801007387 */ /* 0x0007e80000100800 */
[----:B------:R-:W-:Y:S01]  /*b220*/  STL [R1+0x378], R9 ;  /* 0x0003780901007387 */ /* 0x000fe20000100800 */
[----:B---3--:R-:W-:-:S02]  /*b230*/  IADD3 R8, P6, R16, UR8, RZ ;  /* 0x0000000810087c10 */ /* 0x008fc4000ffde0ff */
[----:B------:R-:W-:-:S03]  /*b240*/  SHF.R.S32.HI R5, RZ, 0x1f, R16 ;  /* 0x0000001fff057819 */ /* 0x000fc60000011410 */
[----:B------:R0:W-:Y:S04]  /*b250*/  STL [R1+0x3ac], R8 ;  /* 0x0003ac0801007387 */ /* 0x0001e80000100800 */
[----:B------:R-:W3:Y:S01]  /*b260*/  LDL.LU R16, [R1+0x28] ;  /* 0x0000280001107983 */ /* 0x000ee20000300800 */
[----:B----4-:R-:W-:Y:S02]  /*b270*/  SHF.R.S32.HI R4, RZ, 0x1f, R18 ;  /* 0x0000001fff047819 */ /* 0x010fe40000011412 */
[----:B0-----:R-:W-:Y:S01]  /*b280*/  IADD3 R8, P1, R18, UR8, RZ ;  /* 0x0000000812087c10 */ /* 0x001fe2000ff3e0ff */
[----:B------:R-:W-:Y:S04]  /*b290*/  STL [R1+0x380], R2 ;  /* 0x0003800201007387 */ /* 0x000fe80000100800 */
[----:B------:R5:W-:Y:S04]  /*b2a0*/  STL [R1+0x3b4], R8 ;  /* 0x0003b40801007387 */ /* 0x000be80000100800 */
[----:B------:R-:W4:Y:S01]  /*b2b0*/  LDL.LU R18, [R1+0x2c] ;  /* 0x00002c0001127983 */ /* 0x000f220000300800 */
[----:B-----5:R-:W-:-:S03]  /*b2c0*/  IADD3 R8, P2, R11, UR8, RZ ;  /* 0x000000080b087c10 */ /* 0x020fc6000ff5e0ff */
[----:B------:R-:W-:Y:S01]  /*b2d0*/  STL [R1+0x388], R0 ;  /* 0x0003880001007387 */ /* 0x000fe20000100800 */
[----:B------:R-:W-:-:S03]  /*b2e0*/  SHF.R.S32.HI R2, RZ, 0x1f, R11 ;  /* 0x0000001fff027819 */ /* 0x000fc6000001140b */
        /* <DEDUP_REMOVED lines=20> */
[----:B------:R-:W-:Y:S01]  /*b430*/  STL [R1+0x3a8], R5 ;  /* 0x0003a80501007387 */ /* 0x000fe20000100800 */
[----:B------:R-:W-:-:S03]  /*b440*/  SHF.R.S32.HI R7, RZ, 0x1f, R17 ;  /* 0x0000001fff077819 */ /* 0x000fc60000011411 */
[----:B------:R0:W-:Y:S04]  /*b450*/  STL [R1+0x3dc], R8 ;  /* 0x0003dc0801007387 */ /* 0x0001e80000100800 */
[----:B------:R-:W5:Y:S01]  /*b460*/  LDL.LU R17, [R1+0x40] ;  /* 0x0000400001117983 */ /* 0x000f620000300800 */
[----:B------:R-:W-:Y:S02]  /*b470*/  IADD3.X R4, R4, UR9, RZ, P1, !PT ;  /* 0x0000000904047c10 */ /* 0x000fe40008ffe4ff */
[----:B0-----:R-:W-:-:S03]  /*b480*/  IADD3 R8, P1, R12, UR8, RZ ;  /* 0x000000080c087c10 */ /* 0x001fc6000ff3e0ff */
[----:B------:R2:W-:Y:S01]  /*b490*/  STL [R1+0x3b0], R4 ;  /* 0x0003b00401007387 */ /* 0x0005e20000100800 */
[----:B------:R-:W-:Y:S02]  /*b4a0*/  SHF.R.S32.HI R5, RZ, 0x1f, R12 ;  /* 0x0000001fff057819 */ /* 0x000fe4000001140c */
[----:B------:R-:W-:Y:S01]  /*b4b0*/  IADD3.X R2, R2, UR9, RZ, P2, !PT ;  /* 0x0000000902027c10 */ /* 0x000fe200097fe4ff */
[----:B------:R0:W-:Y:S04]  /*b4c0*/  STL [R1+0x3e4], R8 ;  /* 0x0003e40801007387 */ /* 0x0001e80000100800 */
[----:B------:R-:W5:Y:S04]  /*b4d0*/  LDL.LU R12, [R1+0x44] ;  /* 0x00004400010c7983 */ /* 0x000f680000300800 */
[----:B------:R3:W-:Y:S01]  /*b4e0*/  STL [R1+0x3b8], R2 ;  /* 0x0003b80201007387 */ /* 0x0007e20000100800 */
[----:B------:R-:W-:-:S02]  /*b4f0*/  IADD3.X R0, R0, UR9, RZ, P3, !PT ;  /* 0x0000000900007c10 */ /* 0x000fc40009ffe4ff */
[----:B------:R-:W-:Y:S02]  /*b500*/  IADD3.X R3, R3, UR9, RZ, P4, !PT ;  /* 0x0000000903037c10 */ /* 0x000fe4000a7fe4ff */
[----:B------:R-:W-:Y:S02]  /*b510*/  IADD3.X R6, R6, UR9, RZ, P5, !PT ;  /* 0x0000000906067c10 */ /* 0x000fe4000affe4ff */
[----:B------:R-:W-:Y:S02]  /*b520*/  IADD3.X R7, R7, UR9, RZ, P6, !PT ;  /* 0x0000000907077c10 */ /* 0x000fe4000b7fe4ff */
[----:B------:R-:W-:Y:S02]  /*b530*/  IADD3.X R5, R5, UR9, RZ, P1, !PT ;  /* 0x0000000905057c10 */ /* 0x000fe40008ffe4ff */
[----:B--2---:R-:W-:Y:S02]  /*b540*/  SHF.R.S32.HI R4, RZ, 0x1f, R14 ;  /* 0x0000001fff047819 */ /* 0x004fe4000001140e */
[----:B0-----:R-:W-:-:S02]  /*b550*/  IADD3 R8, P2, R14, UR8, RZ ;  /* 0x000000080e087c10 */ /* 0x001fc4000ff5e0ff */
[----:B------:R-:W2:Y:S04]  /*b560*/  LDL.LU R14, [R1+0x48] ;  /* 0x00004800010e7983 */ /* 0x000ea80000300800 */
[----:B------:R0:W-:Y:S01]  /*b570*/  STL [R1+0x3ec], R8 ;  /* 0x0003ec0801007387 */ /* 0x0001e20000100800 */
[----:B---3--:R-:W-:Y:S02]  /*b580*/  SHF.R.S32.HI R2, RZ, 0x1f, R16 ;  /* 0x0000001fff027819 */ /* 0x008fe40000011410 */
[----:B0-----:R-:W-:Y:S02]  /*b590*/  IADD3 R8, P3, R16, UR8, RZ ;  /* 0x0000000810087c10 */ /* 0x001fe4000ff7e0ff */
[----:B------:R-:W3:Y:S04]  /*b5a0*/  LDL.LU R16, [R1+0x4c] ;  /* 0x00004c0001107983 */ /* 0x000ee80000300800 */
[----:B------:R4:W-:Y:S04]  /*b5b0*/  STL [R1+0x3c0], R0 ;  /* 0x0003c00001007387 */ /* 0x0009e80000100800 */
[----:B------:R0:W-:Y:S01]  /*b5c0*/  STL [R1+0x3f4], R8 ;  /* 0x0003f40801007387 */ /* 0x0001e20000100800 */
[----:B----4-:R-:W-:-:S02]  /*b5d0*/  SHF.R.S32.HI R0, RZ, 0x1f, R18 ;  /* 0x0000001fff007819 */ /* 0x010fc40000011412 */
[----:B0-----:R-:W-:Y:S02]  /*b5e0*/  IADD3 R8, P4, R18, UR8, RZ ;  /* 0x0000000812087c10 */ /* 0x001fe4000ff9e0ff */
[----:B------:R-:W4:Y:S04]  /*b5f0*/  LDL.LU R18, [R1+0x54] ;  /* 0x0000540001127983 */ /* 0x000f280000300800 */
[----:B------:R5:W-:Y:S04]  /*b600*/  STL [R1+0x3c8], R3 ;  /* 0x0003c80301007387 */ /* 0x000be80000100800 */
[----:B------:R0:W-:Y:S01]  /*b610*/  STL [R1+0x3fc], R8 ;  /* 0x0003fc0801007387 */ /* 0x0001e20000100800 */
[----:B-----5:R-:W-:-:S02]  /*b620*/  SHF.R.S32.HI R3, RZ, 0x1f, R11 ;  /* 0x0000001fff037819 */ /* 0x020fc4000001140b */
[----:B0-----:R-:W-:Y:S02]  /*b630*/  IADD3 R8, P5, R11, UR8, RZ ;  /* 0x000000080b087c10 */ /* 0x001fe4000ffbe0ff */
[----:B------:R-:W5:Y:S04]  /*b640*/  LDL.LU R11, [R1+0x5c] ;  /* 0x00005c00010b7983 */ /* 0x000f680000300800 */
[----:B------:R0:W-:Y:S04]  /*b650*/  STL [R1+0x3d0], R6 ;  /* 0x0003d00601007387 */ /* 0x0001e80000100800 */
[----:B------:R1:W-:Y:S01]  /*b660*/  STL [R1+0x404], R8 ;  /* 0x0004040801007387 */ /* 0x0003e20000100800 */
[----:B0-----:R-:W-:-:S02]  /*b670*/  SHF.R.S32.HI R6, RZ, 0x1f, R13 ;  /* 0x0000001fff067819 */ /* 0x001fc4000001140d */
[----:B-1----:R-:W-:Y:S02]  /*b680*/  IADD3 R8, P6, R13, UR8, RZ ;  /* 0x000000080d087c10 */ /* 0x002fe4000ffde0ff */
[----:B------:R-:W5:Y:S04]  /*b690*/  LDL.LU R13, [R1+0x68] ;  /* 0x00006800010d7983 */ /* 0x000f680000300800 */
[----:B------:R0:W-:Y:S04]  /*b6a0*/  STL [R1+0x3d8], R7 ;  /* 0x0003d80701007387 */ /* 0x0001e80000100800 */
[----:B------:R1:W-:Y:S01]  /*b6b0*/  STL [R1+0x40c], R8 ;  /* 0x00040c0801007387 */ /* 0x0003e20000100800 */
[----:B------:R-:W-:-:S02]  /*b6c0*/  IADD3.X R4, R4, UR9, RZ, P2, !PT ;  /* 0x0000000904047c10 */ /* 0x000fc400097fe4ff */
[----:B0-----:R-:W-:Y:S02]  /*b6d0*/  SHF.R.S32.HI R7, RZ, 0x1f, R15 ;  /* 0x0000001fff077819 */ /* 0x001fe4000001140f */
[----:B-1----:R-:W-:Y:S02]  /*b6e0*/  IADD3 R8, P1, R15, UR8, RZ ;  /* 0x000000080f087c10 */ /* 0x002fe4000ff3e0ff */
[----:B------:R-:W5:Y:S04]  /*b6f0*/  LDL.LU R15, [R1+0x6c] ;  /* 0x00006c00010f7983 */ /* 0x000f680000300800 */
[----:B------:R0:W-:Y:S04]  /*b700*/  STL [R1+0x3e0], R5 ;  /* 0x0003e00501007387 */ /* 0x0001e80000100800 */
[----:B------:R1:W-:Y:S01]  /*b710*/  STL [R1+0x414], R8 ;  /* 0x0004140801007387 */ /* 0x0003e20000100800 */
[----:B0-----:R-:W-:-:S02]  /*b720*/  SHF.R.S32.HI R5, RZ, 0x1f, R10 ;  /* 0x0000001fff057819 */ /* 0x001fc4000001140a */
[----:B-1----:R-:W-:Y:S02]  /*b730*/  IADD3 R8, P2, R10, UR8, RZ ;  /* 0x000000080a087c10 */ /* 0x002fe4000ff5e0ff */
[----:B------:R-:W5:Y:S01]  /*b740*/  LDL.LU R10, [R1+0x70] ;  /* 0x00007000010a7983 */ /* 0x000f620000300800 */
[----:B------:R-:W-:-:S03]  /*b750*/  IADD3.X R2, R2, UR9, RZ, P3, !PT ;  /* 0x0000000902027c10 */ /* 0x000fc60009ffe4ff */
[----:B------:R0:W-:Y:S04]  /*b760*/  STL [R1+0x3e8], R4 ;  /* 0x0003e80401007387 */ /* 0x0001e80000100800 */
[----:B------:R1:W-:Y:S01]  /*b770*/  STL [R1+0x41c], R8 ;  /* 0x00041c0801007387 */ /* 0x0003e20000100800 */
[----:B0-----:R-:W-:Y:S02]  /*b780*/  SHF.R.S32.HI R4, RZ, 0x1f, R17 ;  /* 0x0000001fff047819 */ /* 0x001fe40000011411 */
[----:B-1----:R-:W-:Y:S02]  /*b790*/  IADD3 R8, P3, R17, UR8, RZ ;  /* 0x0000000811087c10 */ /* 0x002fe4000ff7e0ff */
[----:B------:R-:W5:Y:S01]  /*b7a0*/  LDL.LU R17, [R1+0x7c] ;  /* 0x00007c0001117983 */ /* 0x000f620000300800 */
[----:B------:R-:W-:-:S03]  /*b7b0*/  IADD3.X R9, R0, UR9, RZ, P4, !PT ;  /* 0x0000000900097c10 */ /* 0x000fc6000a7fe4ff */
[----:B------:R-:W-:Y:S04]  /*b7c0*/  STL [R1+0x3f0], R2 ;  /* 0x0003f00201007387 */ /* 0x000fe80000100800 */
[----:B------:R0:W-:Y:S01]  /*b7d0*/  STL [R1+0x424], R8 ;  /* 0x0004240801007387 */ /* 0x0001e20000100800 */
[----:B------:R-:W-:-:S03]  /*b7e0*/  IADD3.X R3, R3, UR9, RZ, P5, !PT ;  /* 0x0000000903037c10 */ /* 0x000fc6000affe4ff */
[----:B------:R-:W-:Y:S01]  /*b7f0*/  STL [R1+0x3f8], R9 ;  /* 0x0003f80901007387 */ /* 0x000fe20000100800 */
[----:B0-----:R-:W-:Y:S02]  /*b800*/  IADD3 R8, P4, R12, UR8, RZ ;  /* 0x000000080c087c10 */ /* 0x001fe4000ff9e0ff */
[----:B------:R-:W-:-:S03]  /*b810*/  SHF.R.S32.HI R2, RZ, 0x1f, R12 ;  /* 0x0000001fff027819 */ /* 0x000fc6000001140c */
[----:B------:R2:W-:Y:S04]  /*b820*/  STL [R1+0x42c], R8 ;  /* 0x00042c0801007387 */ /* 0x0005e80000100800 */
[----:B------:R-:W5:Y:S01]  /*b830*/  LDL.LU R12, [R1+0x80] ;  /* 0x00008000010c7983 */ /* 0x000f620000300800 */
[----:B------:R-:W-:-:S03]  /*b840*/  IADD3.X R6, R6, UR9, RZ, P6, !PT ;  /* 0x0000000906067c10 */ /* 0x000fc6000b7fe4ff */
[----:B------:R-:W-:Y:S01]  /*b850*/  STL [R1+0x400], R3 ;  /* 0x0004000301007387 */ /* 0x000fe20000100800 */
[----:B------:R-:W-:Y:S02]  /*b860*/  IADD3.X R7, R7, UR9, RZ, P1, !PT ;  /* 0x0000000907077c10 */ /* 0x000fe40008ffe4ff */
[----:B------:R-:W-:Y:S02]  /*b870*/  IADD3.X R5, R5, UR9, RZ, P2, !PT ;  /* 0x0000000905057c10 */ /* 0x000fe400097fe4ff */
[----:B------:R-:W-:Y:S02]  /*b880*/  IADD3.X R4, R4, UR9, RZ, P3, !PT ;  /* 0x0000000904047c10 */ /* 0x000fe40009ffe4ff */
[----:B------:R-:W-:Y:S02]  /*b890*/  IADD3.X R2, R2, UR9, RZ, P4, !PT ;  /* 0x0000000902027c10 */ /* 0x000fe4000a7fe4ff */
[----:B--2---:R-:W-:Y:S02]  /*b8a0*/  IADD3 R8, P5, R14, UR8, RZ ;  /* 0x000000080e087c10 */ /* 0x004fe4000ffbe0ff */
[----:B------:R-:W-:-:S03]  /*b8b0*/  SHF.R.S32.HI R0, RZ, 0x1f, R14 ;  /* 0x0000001fff007819 */ /* 0x000fc6000001140e */
[----:B------:R3:W-:Y:S04]  /*b8c0*/  STL [R1+0x434], R8 ;  /* 0x0004340801007387 */ /* 0x0007e80000100800 */
[----:B------:R-:W2:Y:S04]  /*b8d0*/  LDL.LU R14, [R1+0x84] ;  /* 0x00008400010e7983 */ /* 0x000ea80000300800 */
[----:B------:R-:W-:Y:S01]  /*b8e0*/  STL [R1+0x408], R6 ;  /* 0x0004080601007387 */ /* 0x000fe20000100800 */
[----:B---3--:R-:W-:Y:S02]  /*b8f0*/  IADD3 R8, P6, R16, UR8, RZ ;  /* 0x0000000810087c10 */ /* 0x008fe4000ffde0ff */
[----:B------:R-:W-:-:S03]  /*b900*/  SHF.R.S32.HI R3, RZ, 0x1f, R16 ;  /* 0x0000001fff037819 */ /* 0x000fc60000011410 */
[----:B------:R4:W-:Y:S04]  /*b910*/  STL [R1+0x43c], R8 ;  /* 0x00043c0801007387 */ /* 0x0009e80000100800 */
[----:B------:R-:W3:Y:S04]  /*b920*/  LDL.LU R16, [R1+0x88] ;  /* 0x0000880001107983 */ /* 0x000ee80000300800 */
[----:B------:R-:W-:Y:S01]  /*b930*/  STL [R1+0x410], R7 ;  /* 0x0004100701007387 */ /* 0x000fe20000100800 */
[----:B----4-:R-:W-:Y:S02]  /*b940*/  IADD3 R8, P1, R18, UR8, RZ ;  /* 0x0000000812087c10 */ /* 0x010fe4000ff3e0ff */
[----:B------:R-:W-:-:S03]  /*b950*/  SHF.R.S32.HI R6, RZ, 0x1f, R18 ;  /* 0x0000001fff067819 */ /* 0x000fc60000011412 */
[----:B------:R5:W-:Y:S04]  /*b960*/  STL [R1+0x444], R8 ;  /* 0x0004440801007387 */ /* 0x000be80000100800 */
[----:B------:R-:W4:Y:S04]  /*b970*/  LDL.LU R18, [R1+0x9c] ;  /* 0x00009c0001127983 */ /* 0x000f280000300800 */
[----:B------:R-:W-:Y:S01]  /*b980*/  STL [R1+0x418], R5 ;  /* 0x0004180501007387 */ /* 0x000fe20000100800 */
[----:B-----5:R-:W-:Y:S02]  /*b990*/  IADD3 R8, P2, R11, UR8, RZ ;  /* 0x000000080b087c10 */ /* 0x020fe4000ff5e0ff */
[----:B------:R-:W-:-:S03]  /*b9a0*/  SHF.R.S32.HI R7, RZ, 0x1f, R11 ;  /* 0x0000001fff077819 */ /* 0x000fc6000001140b */
[----:B------:R0:W-:Y:S04]  /*b9b0*/  STL [R1+0x44c], R8 ;  /* 0x00044c0801007387 */ /* 0x0001e80000100800 */
[----:B------:R-:W5:Y:S04]  /*b9c0*/  LDL.LU R11, [R1+0xa8] ;  /* 0x0000a800010b7983 */ /* 0x000f680000300800 */
[----:B------:R-:W-:Y:S01]  /*b9d0*/  STL [R1+0x420], R4 ;  /* 0x0004200401007387 */ /* 0x000fe20000100800 */
[----:B0-----:R-:W-:Y:S02]  /*b9e0*/  IADD3 R8, P3, R13, UR8, RZ ;  /* 0x000000080d087c10 */ /* 0x001fe4000ff7e0ff */
[----:B------:R-:W-:-:S03]  /*b9f0*/  SHF.R.S32.HI R5, RZ, 0x1f, R13 ;  /* 0x0000001fff057819 */ /* 0x000fc6000001140d */
[----:B------:R0:W-:Y:S04]  /*ba00*/  STL [R1+0x454], R8 ;  /* 0x0004540801007387 */ /* 0x0001e80000100800 */
[----:B------:R-:W5:Y:S01]  /*ba10*/  LDL.LU R13, [R1+0xb0] ;  /* 0x0000b000010d7983 */ /* 0x000f620000300800 */
[----:B------:R-:W-:-:S03]  /*ba20*/  IADD3.X R0, R0, UR9, RZ, P5, !PT ;  /* 0x0000000900007c10 */ /* 0x000fc6000affe4ff */
[----:B------:R-:W-:Y:S01]  /*ba30*/  STL [R1+0x428], R2 ;  /* 0x0004280201007387 */ /* 0x000fe20000100800 */
[----:B0-----:R-:W-:Y:S02]  /*ba40*/  IADD3 R8, P4, R15, UR8, RZ ;  /* 0x000000080f087c10 */ /* 0x001fe4000ff9e0ff */
[----:B------:R-:W-:-:S03]  /*ba50*/  SHF.R.S32.HI R4, RZ, 0x1f, R15 ;  /* 0x0000001fff047819 */ /* 0x000fc6000001140f */
[----:B------:R0:W-:Y:S04]  /*ba60*/  STL [R1+0x45c], R8 ;  /* 0x00045c0801007387 */ /* 0x0001e80000100800 */
[----:B------:R-:W5:Y:S01]  /*ba70*/  LDL.LU R15, [R1+0xbc] ;  /* 0x0000bc00010f7983 */ /* 0x000f620000300800 */
[----:B------:R-:W-:-:S03]  /*ba80*/  IADD3.X R3, R3, UR9, RZ, P6, !PT ;  /* 0x0000000903037c10 */ /* 0x000fc6000b7fe4ff */
[----:B------:R1:W-:Y:S01]  /*ba90*/  STL [R1+0x430], R0 ;  /* 0x0004300001007387 */ /* 0x0003e20000100800 */
[----:B0-----:R-:W-:Y:S02]  /*baa0*/  IADD3 R8, P5, R10, UR8, RZ ;  /* 0x000000080a087c10 */ /* 0x001fe4000ffbe0ff */
[----:B------:R-:W-:-:S03]  /*bab0*/  SHF.R.S32.HI R2, RZ, 0x1f, R10 ;  /* 0x0000001fff027819 */ /* 0x000fc6000001140a */
[----:B------:R0:W-:Y:S04]  /*bac0*/  STL [R1+0x464], R8 ;  /* 0x0004640801007387 */ /* 0x0001e80000100800 */
[----:B------:R-:W5:Y:S04]  /*bad0*/  LDL.LU R10, [R1+0xc8] ;  /* 0x0000c800010a7983 */ /* 0x000f680000300800 */
[----:B------:R0:W-:Y:S01]  /*bae0*/  STL [R1+0x438], R3 ;  /* 0x0004380301007387 */ /* 0x0001e20000100800 */
[----:B-1----:R-:W-:Y:S02]  /*baf0*/  SHF.R.S32.HI R0, RZ, 0x1f, R17 ;  /* 0x0000001fff007819 */ /* 0x002fe40000011411 */
[----:B0-----:R-:W-:-:S02]  /*bb00*/  IADD3 R8, P6, R17, UR8, RZ ;  /* 0x0000000811087c10 */ /* 0x001fc4000ffde0ff */
[----:B------:R-:W5:Y:S01]  /*bb10*/  LDL.LU R17, [R1+0xcc] ;  /* 0x0000cc0001117983 */ /* 0x000f620000300800 */
[----:B------:R-:W-:-:S03]  /*bb20*/  IADD3.X R6, R6, UR9, RZ, P1, !PT ;  /* 0x0000000906067c10 */ /* 0x000fc60008ffe4ff */
[----:B------:R0:W-:Y:S01]  /*bb30*/  STL [R1+0x46c], R8 ;  /* 0x00046c0801007387 */ /* 0x0001e20000100800 */
[----:B------:R-:W-:Y:S02]  /*bb40*/  IADD3.X R7, R7, UR9, RZ, P2, !PT ;  /* 0x0000000907077c10 */ /* 0x000fe400097fe4ff */
[----:B------:R-:W-:Y:S02]  /*bb50*/  IADD3.X R5, R5, UR9, RZ, P3, !PT ;  /* 0x0000000905057c10 */ /* 0x000fe40009ffe4ff */
[----:B------:R-:W-:Y:S02]  /*bb60*/  SHF.R.S32.HI R3, RZ, 0x1f, R12 ;  /* 0x0000001fff037819 */ /* 0x000fe4000001140c */
[----:B0-----:R-:W-:Y:S02]  /*bb70*/  IADD3 R8, P1, R12, UR8, RZ ;  /* 0x000000080c087c10 */ /* 0x001fe4000ff3e0ff */
[----:B------:R-:W5:Y:S04]  /*bb80*/  LDL.LU R12, [R1+0xd0] ;  /* 0x0000d000010c7983 */ /* 0x000f680000300800 */
[----:B------:R2:W-:Y:S04]  /*bb90*/  STL [R1+0x440], R6 ;  /* 0x0004400601007387 */ /* 0x0005e80000100800 */
[----:B------:R0:W-:Y:S01]  /*bba0*/  STL [R1+0x474], R8 ;  /* 0x0004740801007387 */ /* 0x0001e20000100800 */
[----:B------:R-:W-:-:S02]  /*bbb0*/  IADD3.X R4, R4, UR9, RZ, P4, !PT ;  /* 0x0000000904047c10 */ /* 0x000fc4000a7fe4ff */
[----:B------:R-:W-:Y:S02]  /*bbc0*/  IADD3.X R2, R2, UR9, RZ, P5, !PT ;  /* 0x0000000902027c10 */ /* 0x000fe4000affe4ff */
[----:B------:R-:W-:Y:S02]  /*bbd0*/  IADD3.X R0, R0, UR9, RZ, P6, !PT ;  /* 0x0000000900007c10 */ /* 0x000fe4000b7fe4ff */
[----:B------:R-:W-:Y:S02]  /*bbe0*/  IADD3.X R3, R3, UR9, RZ, P1, !PT ;  /* 0x0000000903037c10 */ /* 0x000fe40008ffe4ff */
[----:B--2---:R-:W-:Y:S02]  /*bbf0*/  SHF.R.S32.HI R6, RZ, 0x1f, R14 ;  /* 0x0000001fff067819 */ /* 0x004fe4000001140e */
[----:B0-----:R-:W-:Y:S02]  /*bc00*/  IADD3 R8, P2, R14, UR8, RZ ;  /* 0x000000080e087c10 */ /* 0x001fe4000ff5e0ff */
[----:B------:R-:W2:Y:S04]  /*bc10*/  LDL.LU R14, [R1+0xd4] ;  /* 0x0000d400010e7983 */ /* 0x000ea80000300800 */
[----:B------:R3:W-:Y:S04]  /*bc20*/  STL [R1+0x448], R7 ;  /* 0x0004480701007387 */ /* 0x0007e80000100800 */
[----:B------:R0:W-:Y:S01]  /*bc30*/  STL [R1+0x47c], R8 ;  /* 0x00047c0801007387 */ /* 0x0001e20000100800 */
[----:B---3--:R-:W-:-:S02]  /*bc40*/  SHF.R.S32.HI R7, RZ, 0x1f, R16 ;  /* 0x0000001fff077819 */ /* 0x008fc40000011410 */
        /* <DEDUP_REMOVED lines=80> */
[----:B------:R-:W-:Y:S02]  /*c150*/  SHF.R.S32.HI R7, RZ, 0x1f, R10 ;  /* 0x0000001fff077819 */ /* 0x000fe4000001140a */
[----:B0-----:R-:W-:Y:S02]  /*c160*/  IADD3 R8, P5, R10, UR8, RZ ;  /* 0x000000080a087c10 */ /* 0x001fe4000ffbe0ff */
        /* <DEDUP_REMOVED lines=9> */
[----:B------:R-:W-:Y:S02]  /*c200*/  IADD3.X R0, R0, UR9, RZ, P2, !PT ;  /* 0x0000000900007c10 */ /* 0x000fe400097fe4ff */
[----:B0-----:R-:W-:Y:S02]  /*c210*/  SHF.R.S32.HI R4, RZ, 0x1f, R12 ;  /* 0x0000001fff047819 */ /* 0x001fe4000001140c */
[----:B-1----:R-:W-:Y:S02]  /*c220*/  IADD3 R8, P1, R12, UR8, RZ ;  /* 0x000000080c087c10 */ /* 0x002fe4000ff3e0ff */
[----:B------:R-:W5:Y:S04]  /*c230*/  LDL.LU R12, [R1+0x104] ;  /* 0x00010400010c7983 */ /* 0x000f680000300800 */
[----:B------:R-:W-:Y:S04]  /*c240*/  STL [R1+0x4d0], R2 ;  /* 0x0004d00201007387 */ /* 0x000fe80000100800 */
[----:B------:R2:W-:Y:S01]  /*c250*/  STL [R1+0x504], R8 ;  /* 0x0005040801007387 */ /* 0x0005e20000100800 */
[----:B------:R-:W-:-:S02]  /*c260*/  IADD3.X R3, R3, UR9, RZ, P3, !PT ;  /* 0x0000000903037c10 */ /* 0x000fc40009ffe4ff */
[----:B------:R-:W-:Y:S02]  /*c270*/  IADD3.X R6, R6, UR9, RZ, P4, !PT ;  /* 0x0000000906067c10 */ /* 0x000fe4000a7fe4ff */
[----:B------:R-:W-:Y:S02]  /*c280*/  IADD3.X R7, R7, UR9, RZ, P5, !PT ;  /* 0x0000000907077c10 */ /* 0x000fe4000affe4ff */
[----:B------:R-:W-:Y:S02]  /*c290*/  IADD3.X R9, R5, UR9, RZ, P6, !PT ;  /* 0x0000000905097c10 */ /* 0x000fe4000b7fe4ff */
[----:B------:R-:W-:Y:S02]  /*c2a0*/  IADD3.X R4, R4, UR9, RZ, P1, !PT ;  /* 0x0000000904047c10 */ /* 0x000fe40008ffe4ff */
[----:B--2---:R-:W-:Y:S02]  /*c2b0*/  IADD3 R8, P2, R14, UR8, RZ ;  /* 0x000000080e087c10 */ /* 0x004fe4000ff5e0ff */
[----:B------:R-:W-:-:S02]  /*c2c0*/  SHF.R.S32.HI R2, RZ, 0x1f, R14 ;  /* 0x0000001fff027819 */ /* 0x000fc4000001140e */
[----:B------:R-:W2:Y:S04]  /*c2d0*/  LDL.LU R14, [R1+0x100] ;  /* 0x00010000010e7983 */ /* 0x000ea80000300800 */
[----:B------:R-:W-:Y:S04]  /*c2e0*/  STL [R1+0x4d8], R0 ;  /* 0x0004d80001007387 */ /* 0x000fe80000100800 */
[----:B------:R3:W-:Y:S02]  /*c2f0*/  STL [R1+0x50c], R8 ;  /* 0x00050c0801007387 */ /* 0x0007e40000100800 */
[----:B---3--:R-:W-:-:S02]  /*c300*/  IADD3 R8, P3, R16, UR8, RZ ;  /* 0x0000000810087c10 */ /* 0x008fc4000ff7e0ff */
[----:B------:R-:W-:Y:S02]  /*c310*/  SHF.R.S32.HI R0, RZ, 0x1f, R16 ;  /* 0x0000001fff007819 */ /* 0x000fe40000011410 */
        /* <DEDUP_REMOVED lines=11> */
[----:B------:R-:W-:Y:S04]  /*c3d0*/  STL [R1+0x4f0], R7 ;  /* 0x0004f00701007387 */ /* 0x000fe80000100800 */
[----:B------:R0:W-:Y:S04]  /*c3e0*/  STL [R1+0x524], R8 ;  /* 0x0005240801007387 */ /* 0x0001e80000100800 */
[----:B------:R-:W-:Y:S01]  /*c3f0*/  STL [R1+0x4f8], R9 ;  /* 0x0004f80901007387 */ /* 0x000fe20000100800 */
[----:B0-----:R-:W-:-:S02]  /*c400*/  IADD3 R8, P6, R13, UR8, RZ ;  /* 0x000000080d087c10 */ /* 0x001fc4000ffde0ff */
[----:B------:R-:W-:-:S03]  /*c410*/  SHF.R.S32.HI R7, RZ, 0x1f, R13 ;  /* 0x0000001fff077819 */ /* 0x000fc6000001140d */
[----:B------:R0:W-:Y:S04]  /*c420*/  STL [R1+0x52c], R8 ;  /* 0x00052c0801007387 */ /* 0x0001e80000100800 */
[----:B------:R-:W5:Y:S01]  /*c430*/  LDL.LU R13, [R1+0xe8] ;  /* 0x0000e800010d7983 */ /* 0x000f620000300800 */
[----:B0-----:R-:W-:-:S03]  /*c440*/  IADD3 R8, P1, R15, UR8, RZ ;  /* 0x000000080f087c10 */ /* 0x001fc6000ff3e0ff */
[----:B------:R-:W-:Y:S01]  /*c450*/  STL [R1+0x500], R4 ;  /* 0x0005000401007387 */ /* 0x000fe20000100800 */
[----:B------:R-:W-:-:S03]  /*c460*/  SHF.R.S32.HI R5, RZ, 0x1f, R15 ;  /* 0x0000001fff057819 */ /* 0x000fc6000001140f */
[----:B------:R0:W-:Y:S01]  /*c470*/  STL [R1+0x534], R8 ;  /* 0x0005340801007387 */ /* 0x0001e20000100800 */
[----:B------:R-:W-:-:S03]  /*c480*/  IADD3.X R2, R2, UR9, RZ, P2, !PT ;  /* 0x0000000902027c10 */ /* 0x000fc600097fe4ff */
[----:B------:R-:W5:Y:S01]  /*c490*/  LDL.LU R15, [R1+0xc4] ;  /* 0x0000c400010f7983 */ /* 0x000f620000300800 */
[----:B------:R-:W-:-:S03]  /*c4a0*/  IADD3.X R0, R0, UR9, RZ, P3, !PT ;  /* 0x0000000900007c10 */ /* 0x000fc60009ffe4ff */
[----:B------:R1:W-:Y:S01]  /*c4b0*/  STL [R1+0x508], R2 ;  /* 0x0005080201007387 */ /* 0x0003e20000100800 */
[----:B0-----:R-:W-:-:S05]  /*c4c0*/  IADD3 R8, P2, R10, UR8, RZ ;  /* 0x000000080a087c10 */ /* 0x001fca000ff5e0ff */
[----:B------:R0:W-:Y:S01]  /*c4d0*/  STL [R1+0x53c], R8 ;  /* 0x00053c0801007387 */ /* 0x0001e20000100800 */
[----:B-1----:R-:W-:Y:S02]  /*c4e0*/  SHF.R.S32.HI R2, RZ, 0x1f, R17 ;  /* 0x0000001fff027819 */ /* 0x002fe40000011411 */
[----:B0-----:R-:W-:Y:S02]  /*c4f0*/  IADD3 R8, P3, R17, UR8, RZ ;  /* 0x0000000811087c10 */ /* 0x001fe4000ff7e0ff */
[----:B------:R-:W5:Y:S01]  /*c500*/  LDL.LU R17, [R1+0xc0] ;  /* 0x0000c00001117983 */ /* 0x000f620000300800 */
[----:B------:R-:W-:-:S03]  /*c510*/  IADD3.X R9, R3, UR9, RZ, P4, !PT ;  /* 0x0000000903097c10 */ /* 0x000fc6000a7fe4ff */
[----:B------:R-:W-:Y:S04]  /*c520*/  STL [R1+0x510], R0 ;  /* 0x0005100001007387 */ /* 0x000fe80000100800 */
[----:B------:R0:W-:Y:S01]  /*c530*/  STL [R1+0x544], R8 ;  /* 0x0005440801007387 */ /* 0x0001e20000100800 */
[----:B------:R-:W-:-:S03]  /*c540*/  IADD3.X R6, R6, UR9, RZ, P5, !PT ;  /* 0x0000000906067c10 */ /* 0x000fc6000affe4ff */
[----:B------:R1:W-:Y:S01]  /*c550*/  STL [R1+0x518], R9 ;  /* 0x0005180901007387 */ /* 0x0003e20000100800 */
[----:B0-----:R-:W-:-:S05]  /*c560*/  IADD3 R8, P4, R12, UR8, RZ ;  /* 0x000000080c087c10 */ /* 0x001fca000ff9e0ff */
[----:B------:R2:W-:Y:S04]  /*c570*/  STL [R1+0x54c], R8 ;  /* 0x00054c0801007387 */ /* 0x0005e80000100800 */
[----:B-1----:R-:W5:Y:S01]  /*c580*/  LDL.LU R9, [R1+0xb8] ;  /* 0x0000b80001097983 */ /* 0x002f620000300800 */
[----:B------:R-:W-:-:S03]  /*c590*/  IADD3.X R7, R7, UR9, RZ, P6, !PT ;  /* 0x0000000907077c10 */ /* 0x000fc6000b7fe4ff */
[----:B------:R-:W-:Y:S01]  /*c5a0*/  STL [R1+0x520], R6 ;  /* 0x0005200601007387 */ /* 0x000fe20000100800 */
[----:B------:R-:W-:Y:S02]  /*c5b0*/  SHF.R.S32.HI R4, RZ, 0x1f, R10 ;  /* 0x0000001fff047819 */ /* 0x000fe4000001140a */
[----:B------:R-:W-:Y:S02]  /*c5c0*/  IADD3.X R5, R5, UR9, RZ, P1, !PT ;  /* 0x0000000905057c10 */ /* 0x000fe40008ffe4ff */
[----:B------:R-:W-:Y:S02]  /*c5d0*/  IADD3.X R4, R4, UR9, RZ, P2, !PT ;  /* 0x0000000904047c10 */ /* 0x000fe400097fe4ff */
[----:B------:R-:W-:Y:S02]  /*c5e0*/  SHF.R.S32.HI R0, RZ, 0x1f, R12 ;  /* 0x0000001fff007819 */ /* 0x000fe4000001140c */
[----:B------:R-:W-:Y:S02]  /*c5f0*/  IADD3.X R2, R2, UR9, RZ, P3, !PT ;  /* 0x0000000902027c10 */ /* 0x000fe40009ffe4ff */
[----:B--2---:R-:W-:-:S05]  /*c600*/  IADD3 R8, P5, R14, UR8, RZ ;  /* 0x000000080e087c10 */ /* 0x004fca000ffbe0ff */
[----:B------:R3:W-:Y:S04]  /*c610*/  STL [R1+0x554], R8 ;  /* 0x0005540801007387 */ /* 0x0007e80000100800 */
[----:B------:R-:W2:Y:S04]  /*c620*/  LDL.LU R20, [R1+0xb4] ;  /* 0x0000b40001147983 */ /* 0x000ea80000300800 */
[----:B------:R-:W-:Y:S04]  /*c630*/  STL [R1+0x528], R7 ;  /* 0x0005280701007387 */ /* 0x000fe80000100800 */
[----:B------:R-:W2:Y:S01]  /*c640*/  LDL.LU R19, [R1+0xac] ;  /* 0x0000ac0001137983 */ /* 0x000ea20000300800 */
[----:B---3--:R-:W-:-:S05]  /*c650*/  IADD3 R8, P6, R16, UR8, RZ ;  /* 0x0000000810087c10 */ /* 0x008fca000ffde0ff */
[----:B------:R0:W-:Y:S04]  /*c660*/  STL [R1+0x55c], R8 ;  /* 0x00055c0801007387 */ /* 0x0001e80000100800 */
[----:B0-----:R-:W3:Y:S01]  /*c670*/  LDL.LU R8, [R1+0xa4] ;  /* 0x0000a40001087983 */ /* 0x001ee20000300800 */
[----:B----4-:R-:W-:-:S03]  /*c680*/  IADD3 R10, P1, R18, UR8, RZ ;  /* 0x00000008120a7c10 */ /* 0x010fc6000ff3e0ff */
[----:B------:R-:W-:Y:S04]  /*c690*/  STL [R1+0x530], R5 ;  /* 0x0005300501007387 */ /* 0x000fe80000100800 */
[----:B------:R0:W-:Y:S01]  /*c6a0*/  STL [R1+0x564], R10 ;  /* 0x0005640a01007387 */ /* 0x0001e20000100800 */
[----:B------:R-:W-:-:S03]  /*c6b0*/  SHF.R.S32.HI R3, RZ, 0x1f, R14 ;  /* 0x0000001fff037819 */ /* 0x000fc6000001140e */
[----:B0-----:R-:W4:Y:S01]  /*c6c0*/  LDL.LU R10, [R1+0xa0] ;  /* 0x0000a000010a7983 */ /* 0x001f220000300800 */
[----:B-----5:R-:W-:Y:S02]  /*c6d0*/  SHF.R.S32.HI R5, RZ, 0x1f, R11 ;  /* 0x0000001fff057819 */ /* 0x020fe4000001140b */
[----:B------:R-:W-:Y:S01]  /*c6e0*/  IADD3 R11, P2, R11, UR8, RZ ;  /* 0x000000080b0b7c10 */ /* 0x000fe2000ff5e0ff */
[----:B------:R-:W-:Y:S04]  /*c6f0*/  STL [R1+0x538], R4 ;  /* 0x0005380401007387 */ /* 0x000fe80000100800 */
[----:B------:R-:W5:Y:S04]  /*c700*/  LDL.LU R12, [R1+0x98] ;  /* 0x00009800010c7983 */ /* 0x000f680000300800 */
[----:B------:R0:W-:Y:S04]  /*c710*/  STL [R1+0x56c], R11 ;  /* 0x00056c0b01007387 */ /* 0x0001e80000100800 */
[----:B------:R-:W5:Y:S04]  /*c720*/  LDL.LU R14, [R1+0x94] ;  /* 0x00009400010e7983 */ /* 0x000f680000300800 */
[----:B------:R-:W-:Y:S01]  /*c730*/  STL [R1+0x540], R2 ;  /* 0x0005400201007387 */ /* 0x000fe20000100800 */
[----:B0-----:R-:W-:-:S05]  /*c740*/  IADD3 R11, P3, R13, UR8, RZ ;  /* 0x000000080d0b7c10 */ /* 0x001fca000ff7e0ff */
[----:B------:R0:W-:Y:S01]  /*c750*/  STL [R1+0x574], R11 ;  /* 0x0005740b01007387 */ /* 0x0001e20000100800 */
[----:B------:R-:W-:Y:S02]  /*c760*/  SHF.R.S32.HI R6, RZ, 0x1f, R16 ;  /* 0x0000001fff067819 */ /* 0x000fe40000011410 */
[----:B------:R-:W-:Y:S01]  /*c770*/  SHF.R.S32.HI R7, RZ, 0x1f, R18 ;  /* 0x0000001fff077819 */ /* 0x000fe20000011412 */
[----:B------:R-:W5:Y:S01]  /*c780*/  LDL.LU R16, [R1+0x90] ;  /* 0x0000900001107983 */ /* 0x000f620000300800 */
[----:B0-----:R-:W-:Y:S02]  /*c790*/  IADD3.X R11, R0, UR9, RZ, P4, !PT ;  /* 0x00000009000b7c10 */ /* 0x001fe4000a7fe4ff */
[----:B------:R-:W-:Y:S02]  /*c7a0*/  IADD3 R0, P4, R15, UR8, RZ ;  /* 0x000000080f007c10 */ /* 0x000fe4000ff9e0ff */
[----:B------:R-:W-:Y:S01]  /*c7b0*/  SHF.R.S32.HI R4, RZ, 0x1f, R13 ;  /* 0x0000001fff047819 */ /* 0x000fe2000001140d */
[----:B------:R0:W-:Y:S01]  /*c7c0*/  STL [R1+0x548], R11 ;  /* 0x0005480b01007387 */ /* 0x0001e20000100800 */
[----:B------:R-:W-:-:S03]  /*c7d0*/  IADD3.X R13, R3, UR9, RZ, P5, !PT ;  /* 0x00000009030d7c10 */ /* 0x000fc6000affe4ff */
[----:B------:R-:W5:Y:S04]  /*c7e0*/  LDL.LU R18, [R1+0x8c] ;  /* 0x00008c0001127983 */ /* 0x000f680000300800 */
[----:B------:R-:W-:Y:S04]  /*c7f0*/  STL [R1+0x57c], R0 ;  /* 0x00057c0001007387 */ /* 0x000fe80000100800 */
[----:B0-----:R-:W5:Y:S04]  /*c800*/  LDL.LU R11, [R1+0x78] ;  /* 0x00007800010b7983 */ /* 0x001f680000300800 */
[----:B------:R0:W-:Y:S01]  /*c810*/  STL [R1+0x550], R13 ;  /* 0x0005500d01007387 */ /* 0x0001e20000100800 */
[----:B------:R-:W-:-:S03]  /*c820*/  SHF.R.S32.HI R2, RZ, 0x1f, R15 ;  /* 0x0000001fff027819 */ /* 0x000fc6000001140f */
[----:B0-----:R-:W5:Y:S04]  /*c830*/  LDL.LU R13, [R1+0x74] ;  /* 0x00007400010d7983 */ /* 0x001f680000300800 */
[----:B------:R-:W5:Y:S01]  /*c840*/  LDL.LU R15, [R1+0x58] ;  /* 0x00005800010f7983 */ /* 0x000f620000300800 */
[----:B------:R-:W-:Y:S02]  /*c850*/  IADD3 R3, P5, R17, UR8, RZ ;  /* 0x0000000811037c10 */ /* 0x000fe4000ffbe0ff */
[----:B------:R-:W-:-:S03]  /*c860*/  SHF.R.S32.HI R0, RZ, 0x1f, R17 ;  /* 0x0000001fff007819 */ /* 0x000fc60000011411 */
[----:B------:R0:W-:Y:S04]  /*c870*/  STL [R1+0x584], R3 ;  /* 0x0005840301007387 */ /* 0x0001e80000100800 */
[----:B------:R-:W5:Y:S01]  /*c880*/  LDL.LU R17, [R1+0x50] ;  /* 0x0000500001117983 */ /* 0x000f620000300800 */
[----:B------:R-:W-:-:S05]  /*c890*/  IADD3.X R6, R6, UR9, RZ, P6, !PT ;  /* 0x0000000906067c10 */ /* 0x000fca000b7fe4ff */
[----:B------:R-:W-:Y:S01]  /*c8a0*/  STL [R1+0x558], R6 ;  /* 0x0005580601007387 */ /* 0x000fe20000100800 */
[----:B0-----:R-:W-:Y:S02]  /*c8b0*/  SHF.R.S32.HI R3, RZ, 0x1f, R9 ;  /* 0x0000001fff037819 */ /* 0x001fe40000011409 */
[----:B------:R-:W-:Y:S02]  /*c8c0*/  IADD3 R21, P6, R9, UR8, RZ ;  /* 0x0000000809157c10 */ /* 0x000fe4000ffde0ff */
[----:B------:R-:W-:-:S03]  /*c8d0*/  IADD3.X R9, R7, UR9, RZ, P1, !PT ;  /* 0x0000000907097c10 */ /* 0x000fc60008ffe4ff */
[----:B------:R-:W-:Y:S04]  /*c8e0*/  STL [R1+0x58c], R21 ;  /* 0x00058c1501007387 */ /* 0x000fe80000100800 */
[----:B------:R0:W-:Y:S02]  /*c8f0*/  STL [R1+0x560], R9 ;  /* 0x0005600901007387 */ /* 0x0001e40000100800 */
[----:B0-----:R-:W-:Y:S02]  /*c900*/  IADD3.X R9, R5, UR9, RZ, P2, !PT ;  /* 0x0000000905097c10 */ /* 0x001fe400097fe4ff */
[----:B--2---:R-:W-:Y:S02]  /*c910*/  SHF.R.S32.HI R6, RZ, 0x1f, R20 ;  /* 0x0000001fff067819 */ /* 0x004fe40000011414 */
[----:B------:R-:W-:-:S05]  /*c920*/  IADD3 R20, P1, R20, UR8, RZ ;  /* 0x0000000814147c10 */ /* 0x000fca000ff3e0ff */
[----:B------:R-:W-:Y:S01]  /*c930*/  STL [R1+0x594], R20 ;  /* 0x0005941401007387 */ /* 0x000fe20000100800 */
[----:B------:R-:W-:Y:S02]  /*c940*/  SHF.R.S32.HI R7, RZ, 0x1f, R19 ;  /* 0x0000001fff077819 */ /* 0x000fe40000011413 */
[----:B------:R-:W-:Y:S01]  /*c950*/  IADD3 R19, P2, R19, UR8, RZ ;  /* 0x0000000813137c10 */ /* 0x000fe2000ff5e0ff */
[----:B------:R0:W-:Y:S04]  /*c960*/  STL [R1+0x568], R9 ;  /* 0x0005680901007387 */ /* 0x0001e80000100800 */
[----:B------:R-:W-:Y:S01]  /*c970*/  STL [R1+0x59c], R19 ;  /* 0x00059c1301007387 */ /* 0x000fe20000100800 */
[----:B0-----:R-:W-:-:S05]  /*c980*/  IADD3.X R9, R4, UR9, RZ, P3, !PT ;  /* 0x0000000904097c10 */ /* 0x001fca0009ffe4ff */
[----:B------:R0:W-:Y:S01]  /*c990*/  STL [R1+0x570], R9 ;  /* 0x0005700901007387 */ /* 0x0001e20000100800 */
[----:B---3--:R-:W-:Y:S02]  /*c9a0*/  SHF.R.S32.HI R5, RZ, 0x1f, R8 ;  /* 0x0000001fff057819 */ /* 0x008fe40000011408 */
[----:B------:R-:W-:Y:S02]  /*c9b0*/  IADD3 R8, P3, R8, UR8, RZ ;  /* 0x0000000808087c10 */ /* 0x000fe4000ff7e0ff */
[----:B0-----:R-:W-:-:S03]  /*c9c0*/  IADD3.X R9, R2, UR9, RZ, P4, !PT ;  /* 0x0000000902097c10 */ /* 0x001fc6000a7fe4ff */
[----:B------:R4:W-:Y:S04]  /*c9d0*/  STL [R1+0x5a4], R8 ;  /* 0x0005a40801007387 */ /* 0x0009e80000100800 */
[----:B------:R0:W-:Y:S01]  /*c9e0*/  STL [R1+0x578], R9 ;  /* 0x0005780901007387 */ /* 0x0001e20000100800 */
[----:B----4-:R-:W-:Y:S02]  /*c9f0*/  IADD3 R8, P4, R10, UR8, RZ ;  /* 0x000000080a087c10 */ /* 0x010fe4000ff9e0ff */
[----:B0-----:R-:W-:-:S03]  /*ca00*/  IADD3.X R9, R0, UR9, RZ, P5, !PT ;  /* 0x0000000900097c10 */ /* 0x001fc6000affe4ff */
[----:B------:R5:W-:Y:S04]  /*ca10*/  STL [R1+0x5ac], R8 ;  /* 0x0005ac0801007387 */ /* 0x000be80000100800 */
[----:B------:R0:W-:Y:S01]  /*ca20*/  STL [R1+0x580], R9 ;  /* 0x0005800901007387 */ /* 0x0001e20000100800 */
[----:B-----5:R-:W-:Y:S02]  /*ca30*/  IADD3 R8, P5, R12, UR8, RZ ;  /* 0x000000080c087c10 */ /* 0x020fe4000ffbe0ff */
[----:B0-----:R-:W-:-:S03]  /*ca40*/  IADD3.X R9, R3, UR9, RZ, P6, !PT ;  /* 0x0000000903097c10 */ /* 0x001fc6000b7fe4ff */
[----:B------:R0:W-:Y:S01]  /*ca50*/  STL [R1+0x5b4], R8 ;  /* 0x0005b40801007387 */ /* 0x0001e20000100800 */
[----:B------:R-:W-:-:S03]  /*ca60*/  IADD3.X R3, R6, UR9, RZ, P1, !PT ;  /* 0x0000000906037c10 */ /* 0x000fc60008ffe4ff */
[----:B------:R-:W-:Y:S01]  /*ca70*/  STL [R1+0x588], R9 ;  /* 0x0005880901007387 */ /* 0x000fe20000100800 */
[----:B0-----:R-:W-:Y:S02]  /*ca80*/  IADD3 R8, P6, R14, UR8, RZ ;  /* 0x000000080e087c10 */ /* 0x001fe4000ffde0ff */
[----:B------:R-:W-:-:S03]  /*ca90*/  IADD3.X R7, R7, UR9, RZ, P2, !PT ;  /* 0x0000000907077c10 */ /* 0x000fc600097fe4ff */
[----:B------:R-:W-:Y:S01]  /*caa0*/  STL [R1+0x5bc], R8 ;  /* 0x0005bc0801007387 */ /* 0x000fe20000100800 */
[----:B------:R-:W-:-:S03]  /*cab0*/  SHF.R.S32.HI R4, RZ, 0x1f, R10 ;  /* 0x0000001fff047819 */ /* 0x000fc6000001140a */
[----:B------:R0:W-:Y:S01]  /*cac0*/  STL [R1+0x590], R3 ;  /* 0x0005900301007387 */ /* 0x0001e20000100800 */
[----:B------:R-:W-:Y:S02]  /*cad0*/  IADD3 R6, P1, R16, UR8, RZ ;  /* 0x0000000810067c10 */ /* 0x000fe4000ff3e0ff */
[----:B------:R-:W-:-:S03]  /*cae0*/  SHF.R.S32.HI R2, RZ, 0x1f, R12 ;  /* 0x0000001fff027819 */ /* 0x000fc6000001140c */
[----:B------:R1:W-:Y:S04]  /*caf0*/  STL [R1+0x5c4], R6 ;  /* 0x0005c40601007387 */ /* 0x0003e80000100800 */
[----:B------:R-:W-:Y:S01]  /*cb00*/  STL [R1+0x598], R7 ;  /* 0x0005980701007387 */ /* 0x000fe20000100800 */
[----:B0-----:R-:W-:Y:S02]  /*cb10*/  IADD3 R3, P2, R18, UR8, RZ ;  /* 0x0000000812037c10 */ /* 0x001fe4000ff5e0ff */
[----:B-1----:R-:W-:-:S03]  /*cb20*/  IADD3.X R6, R5, UR9, RZ, P3, !PT ;  /* 0x0000000905067c10 */ /* 0x002fc60009ffe4ff */
[----:B------:R0:W-:Y:S01]  /*cb30*/  STL [R1+0x5cc], R3 ;  /* 0x0005cc0301007387 */ /* 0x0001e20000100800 */
[----:B------:R-:W-:-:S03]  /*cb40*/  IADD3 R5, P3, R11, UR8, RZ ;  /* 0x000000080b057c10 */ /* 0x000fc6000ff7e0ff */
[----:B------:R-:W-:Y:S01]  /*cb50*/  STL [R1+0x5a0], R6 ;  /* 0x0005a00601007387 */ /* 0x000fe20000100800 */
[----:B------:R-:W-:Y:S02]  /*cb60*/  IADD3.X R2, R2, UR9, RZ, P5, !PT ;  /* 0x0000000902027c10 */ /* 0x000fe4000affe4ff */
[----:B------:R-:W-:Y:S02]  /*cb70*/  SHF.R.S32.HI R0, RZ, 0x1f, R14 ;  /* 0x0000001fff007819 */ /* 0x000fe4000001140e */
[----:B0-----:R-:W-:Y:S01]  /*cb80*/  IADD3.X R3, R4, UR9, RZ, P4, !PT ;  /* 0x0000000904037c10 */ /* 0x001fe2000a7fe4ff */
[----:B------:R-:W-:Y:S01]  /*cb90*/  STL [R1+0x5d4], R5 ;  /* 0x0005d40501007387 */ /* 0x000fe20000100800 */
[----:B------:R-:W-:-:S03]  /*cba0*/  IADD3 R4, P4, R13, UR8, RZ ;  /* 0x000000080d047c10 */ /* 0x000fc6000ff9e0ff */
[----:B------:R0:W-:Y:S01]  /*cbb0*/  STL [R1+0x5a8], R3 ;  /* 0x0005a80301007387 */ /* 0x0001e20000100800 */
[----:B------:R-:W-:-:S03]  /*cbc0*/  IADD3.X R0, R0, UR9, RZ, P6, !PT ;  /* 0x0000000900007c10 */ /* 0x000fc6000b7fe4ff */
[----:B------:R-:W-:Y:S04]  /*cbd0*/  STL [R1+0x5dc], R4 ;  /* 0x0005dc0401007387 */ /* 0x000fe80000100800 */
[----:B------:R1:W-:Y:S01]  /*cbe0*/  STL [R1+0x5b0], R2 ;  /* 0x0005b00201007387 */ /* 0x0003e20000100800 */
[----:B0-----:R-:W-:-:S05]  /*cbf0*/  IADD3 R3, P5, R15, UR8, RZ ;  /* 0x000000080f037c10 */ /* 0x001fca000ffbe0ff */
[----:B------:R0:W-:Y:S01]  /*cc00*/  STL [R1+0x5e4], R3 ;  /* 0x0005e40301007387 */ /* 0x0001e20000100800 */
[----:B-1----:R-:W-:-:S03]  /*cc10*/  IADD3 R2, P6, R17, UR8, RZ ;  /* 0x0000000811027c10 */ /* 0x002fc6000ffde0ff */
[----:B------:R1:W-:Y:S01]  /*cc20*/  STL [R1+0x5b8], R0 ;  /* 0x0005b80001007387 */ /* 0x0003e20000100800 */
[----:B------:R-:W-:Y:S01]  /*cc30*/  SHF.R.S32.HI R4, RZ, 0x1f, R13 ;  /* 0x0000001fff047819 */ /* 0x000fe2000001140d */
[----:B------:R-:W-:Y:S02]  /*cc40*/  ULDC UR8, c[0x0][0x238] ;  /* 0x00008e0000087ab9 */ /* 0x000fe40000000800 */
[----:B------:R2:W-:Y:S01]  /*cc50*/  STL [R1+0x5ec], R2 ;  /* 0x0005ec0201007387 */ /* 0x0005e20000100800 */
[----:B0-----:R-:W-:Y:S02]  /*cc60*/  SHF.R.S32.HI R3, RZ, 0x1f, R11 ;  /* 0x0000001fff037819 */ /* 0x001fe4000001140b */
[----:B-1----:R-:W-:Y:S02]  /*cc70*/  SHF.R.S32.HI R0, RZ, 0x1f, R16 ;  /* 0x0000001fff007819 */ /* 0x002fe40000011410 */
[----:B--2---:R-:W-:Y:S02]  /*cc80*/  SHF.R.S32.HI R2, RZ, 0x1f, R18 ;  /* 0x0000001fff027819 */ /* 0x004fe40000011412 */
[----:B------:R-:W-:-:S02]  /*cc90*/  IADD3.X R7, R0, UR9, RZ, P1, !PT ;  /* 0x0000000900077c10 */ /* 0x000fc40008ffe4ff */
[----:B------:R-:W-:Y:S02]  /*cca0*/  IADD3.X R2, R2, UR9, RZ, P2, !PT ;  /* 0x0000000902027c10 */ /* 0x000fe400097fe4ff */
[----:B------:R-:W-:Y:S02]  /*ccb0*/  IADD3.X R0, R3, UR9, RZ, P3, !PT ;  /* 0x0000000903007c10 */ /* 0x000fe40009ffe4ff */
[----:B------:R-:W-:Y:S01]  /*ccc0*/  IADD3.X R3, R4, UR9, RZ, P4, !PT ;  /* 0x0000000904037c10 */ /* 0x000fe2000a7fe4ff */
[----:B------:R-:W-:Y:S01]  /*ccd0*/  STL [R1+0x5c0], R7 ;  /* 0x0005c00701007387 */ /* 0x000fe20000100800 */
[----:B------:R-:W-:-:S03]  /*cce0*/  SHF.R.S32.HI R5, RZ, 0x1f, R15 ;  /* 0x0000001fff057819 */ /* 0x000fc6000001140f */
[----:B------:R0:W-:Y:S04]  /*ccf0*/  STL [R1+0x5c8], R2 ;  /* 0x0005c80201007387 */ /* 0x0001e80000100800 */
[----:B------:R1:W-:Y:S04]  /*cd00*/  STL [R1+0x5d0], R0 ;  /* 0x0005d00001007387 */ /* 0x0003e80000100800 */
[----:B------:R-:W-:Y:S04]  /*cd10*/  STL [R1+0x5d8], R3 ;  /* 0x0005d80301007387 */ /* 0x000fe80000100800 */
[----:B------:R-:W2:Y:S01]  /*cd20*/  LDL.LU R15, [R1+0x1f8] ;  /* 0x0001f800010f7983 */ /* 0x000ea20000300800 */
[----:B------:R-:W3:Y:S01]  /*cd30*/  S2R R13, SR_TID.X ;  /* 0x00000000000d7919 */ /* 0x000ee20000002100 */
[----:B------:R-:W-:-:S02]  /*cd40*/  SHF.R.S32.HI R6, RZ, 0x1f, R17 ;  /* 0x0000001fff067819 */ /* 0x000fc40000011411 */
[----:B0-----:R-:W-:Y:S02]  /*cd50*/  IADD3.X R2, R5, UR9, RZ, P5, !PT ;  /* 0x0000000905027c10 */ /* 0x001fe4000affe4ff */
[----:B-1----:R-:W-:Y:S01]  /*cd60*/  IADD3.X R0, R6, UR9, RZ, P6, !PT ;  /* 0x0000000906007c10 */ /* 0x002fe2000b7fe4ff */
[----:B------:R-:W-:Y:S02]  /*cd70*/  ULDC UR9, c[0x0][0x238] ;  /* 0x00008e0000097ab9 */ /* 0x000fe40000000800 */
[----:B------:R-:W-:Y:S04]  /*cd80*/  STL [R1+0x5e0], R2 ;  /* 0x0005e00201007387 */ /* 0x000fe80000100800 */
[----:B------:R0:W-:Y:S01]  /*cd90*/  STL [R1+0x5e8], R0 ;  /* 0x0005e80001007387 */ /* 0x0001e20000100800 */
[----:B---3--:R-:W-:-:S04]  /*cda0*/  SHF.R.U32.HI R17, RZ, 0x4, R13 ;  /* 0x00000004ff117819 */ /* 0x008fc8000001160d */
[----:B------:R-:W-:-:S04]  /*cdb0*/  SGXT.U32 R17, R17, 0x3 ;  /* 0x000000031111781a */ /* 0x000fc80000000000 */
[----:B------:R-:W-:-:S05]  /*cdc0*/  LOP3.LUT R17, R17, 0x58, RZ, 0xfc, !PT ;  /* 0x0000005811117812 */ /* 0x000fca00078efcff */
[----:B0-----:R-:W-:Y:S01]  /*cdd0*/  IMAD R0, R17, UR19, RZ ;  /* 0x0000001311007c24 */ /* 0x001fe2000f8e02ff */
[----:B------:R-:W-:Y:S01]  /*cde0*/  SHF.R.U32.HI R13, RZ, 0x4, R13 ;  /* 0x00000004ff0d7819 */ /* 0x000fe2000001160d */
[----:B------:R-:W0:Y:S01]  /*cdf0*/  S2R R17, SR_TID.X ;  /* 0x0000000000117919 */ /* 0x000e220000002100 */
[----:B------:R-:W-:Y:S02]  /*ce00*/  ULEA.HI UR10, UR10, UR4, URZ, 0x7 ;  /* 0x000000040a0a7291 */ /* 0x000fe4000f8f383f */
[----:B------:R-:W-:Y:S01]  /*ce10*/  SGXT.U32 R13, R13, 0x3 ;  /* 0x000000030d0d781a */ /* 0x000fe20000000000 */
[----:B------:R-:W1:Y:S01]  /*ce20*/  S2R R11, SR_TID.X ;  /* 0x00000000000b7919 */ /* 0x000e620000002100 */
[----:B------:R-:W-:Y:S01]  /*ce30*/  ULDC UR4, c[0x0][0x238] ;  /* 0x00008e0000047ab9 */ /* 0x000fe20000000800 */
[----:B------:R-:W-:Y:S01]  /*ce40*/  ULDC UR19, c[0x0][0x238] ;  /* 0x00008e0000137ab9 */ /* 0x000fe20000000800 */
[----:B------:R-:W-:-:S05]  /*ce50*/  LOP3.LUT R13, R13, 0x50, RZ, 0xfc, !PT ;  /* 0x000000500d0d7812 */ /* 0x000fca00078efcff */
[----:B------:R-:W-:Y:S01]  /*ce60*/  IMAD R0, R13, UR13, RZ ;  /* 0x0000000d0d007c24 */ /* 0x000fe2000f8e02ff */
[----:B------:R-:W-:Y:S01]  /*ce70*/  ULDC UR13, c[0x0][0x238] ;  /* 0x00008e00000d7ab9 */ /* 0x000fe20000000800 */
[----:B0-----:R-:W-:-:S04]  /*ce80*/  SHF.R.U32.HI R13, RZ, 0x4, R17 ;  /* 0x00000004ff0d7819 */ /* 0x001fc80000011611 */
[----:B------:R-:W-:-:S04]  /*ce90*/  SGXT.U32 R13, R13, 0x3 ;  /* 0x000000030d0d781a */ /* 0x000fc80000000000 */
[----:B------:R-:W-:-:S05]  /*cea0*/  LOP3.LUT R13, R13, 0x48, RZ, 0xfc, !PT ;  /* 0x000000480d0d7812 */ /* 0x000fca00078efcff */
[----:B------:R-:W-:Y:S01]  /*ceb0*/  IMAD R0, R13, UR8, RZ ;  /* 0x000000080d007c24 */ /* 0x000fe2000f8e02ff */
[----:B------:R-:W-:Y:S01]  /*cec0*/  SHF.R.U32.HI R17, RZ, 0x4, R17 ;  /* 0x00000004ff117819 */ /* 0x000fe20000011611 */
[----:B------:R-:W0:Y:S01]  /*ced0*/  S2R R13, SR_TID.X ;  /* 0x00000000000d7919 */ /* 0x000e220000002100 */
[----:B------:R-:W-:Y:S02]  /*cee0*/  ULDC UR8, c[0x0][0x238] ;  /* 0x00008e0000087ab9 */ /* 0x000fe40000000800 */
[----:B------:R-:W-:-:S04]  /*cef0*/  SGXT.U32 R17, R17, 0x3 ;  /* 0x000000031111781a */ /* 0x000fc80000000000 */
        /* <DEDUP_REMOVED lines=13> */
[----:B-1----:R-:W-:Y:S02]  /*cfd0*/  SHF.R.U32.HI R13, RZ, 0x4, R11 ;  /* 0x00000004ff0d7819 */ /* 0x002fe4000001160b */
[----:B------:R-:W-:Y:S02]  /*cfe0*/  CS2R R20, SRZ ;  /* 0x0000000000147805 */ /* 0x000fe4000001ff00 */
[----:B------:R-:W-:Y:S01]  /*cff0*/  CS2R R22, SRZ ;  /* 0x0000000000167805 */ /* 0x000fe2000001ff00 */
[----:B------:R-:W-:Y:S01]  /*d000*/  ULDC UR19, c[0x0][0x23c] ;  /* 0x00008f0000137ab9 */ /* 0x000fe20000000800 */
[----:B------:R-:W-:-:S04]  /*d010*/  SGXT.U32 R13, R13, 0x3 ;  /* 0x000000030d0d781a */ /* 0x000fc80000000000 */
[----:B------:R-:W-:Y:S01]  /*d020*/  LOP3.LUT R13, R13, 0x18, RZ, 0xfc, !PT ;  /* 0x000000180d0d7812 */ /* 0x000fe200078efcff */
[C---:B0-----:R-:W-:Y:S02]  /*d030*/  IMAD.SHL.U32 R2, R17.reuse, 0x40, RZ ;  /* 0x0000004011027824 */ /* 0x041fe400078e00ff */
[----:B------:R-:W-:-:S03]  /*d040*/  IMAD.SHL.U32 R0, R17, 0x20, RZ ;  /* 0x0000002011007824 */ /* 0x000fc600078e00ff */
[----:B------:R-:W-:Y:S04]  /*d050*/  STL [R1+0x654], R2 ;  /* 0x0006540201007387 */ /* 0x000fe80000100800 */
[----:B------:R-:W-:Y:S04]  /*d060*/  STL [R1+0x70], RZ ;  /* 0x000070ff01007387 */ /* 0x000fe80000100800 */
[----:B------:R0:W-:Y:S04]  /*d070*/  STL [R1+0x650], R0 ;  /* 0x0006500001007387 */ /* 0x0001e80000100800 */
[----:B------:R1:W-:Y:S01]  /*d080*/  STL [R1+0x74], RZ ;  /* 0x000074ff01007387 */ /* 0x0003e20000100800 */
[----:B0-----:R-:W-:-:S03]  /*d090*/  IMAD R0, R13, UR8, RZ ;  /* 0x000000080d007c24 */ /* 0x001fc6000f8e02ff */
[----:B------:R1:W-:Y:S04]  /*d0a0*/  STL [R1+0x78], RZ ;  /* 0x000078ff01007387 */ /* 0x0003e80000100800 */
[----:B------:R1:W-:Y:S04]  /*d0b0*/  STL [R1+0x7c], RZ ;  /* 0x00007cff01007387 */ /* 0x0003e80000100800 */
[----:B------:R1:W-:Y:S04]  /*d0c0*/  STL [R1+0x50], RZ ;  /* 0x000050ff01007387 */ /* 0x0003e80000100800 */
[----:B------:R1:W-:Y:S04]  /*d0d0*/  STL [R1+0x54], RZ ;  /* 0x000054ff01007387 */ /* 0x0003e80000100800 */
[----:B------:R1:W-:Y:S04]  /*d0e0*/  STL [R1+0x58], RZ ;  /* 0x000058ff01007387 */ /* 0x0003e80000100800 */
[----:B------:R1:W-:Y:S01]  /*d0f0*/  STL [R1+0x5c], RZ ;  /* 0x00005cff01007387 */ /* 0x0003e20000100800 */
[----:B------:R-:W-:-:S02]  /*d100*/  SHF.R.U32.HI R11, RZ, 0x4, R11 ;  /* 0x00000004ff0b7819 */ /* 0x000fc4000001160b */
[--C-:B------:R-:W-:Y:S02]  /*d110*/  SHF.R.U32.HI R13, RZ, 0x4, R17.reuse ;  /* 0x00000004ff0d7819 */ /* 0x100fe40000011611 */
[----:B------:R-:W-:Y:S02]  /*d120*/  SHF.R.U32.HI R17, RZ, 0x4, R17 ;  /* 0x00000004ff117819 */ /* 0x000fe40000011611 */
[----:B------:R-:W-:Y:S02]  /*d130*/  SGXT.U32 R11, R11, 0x3 ;  /* 0x000000030b0b781a */ /* 0x000fe40000000000 */
[----:B------:R-:W-:Y:S02]  /*d140*/  SGXT.U32 R13, R13, 0x3 ;  /* 0x000000030d0d781a */ /* 0x000fe40000000000 */
[----:B------:R-:W-:Y:S02]  /*d150*/  SGXT.U32 R17, R17, 0x3 ;  /* 0x000000031111781a */ /* 0x000fe40000000000 */
[----:B------:R-:W-:-:S02]  /*d160*/  LOP3.LUT R11, R11, 0x20, RZ, 0xfc, !PT ;  /* 0x000000200b0b7812 */ /* 0x000fc400078efcff */
[----:B------:R-:W-:Y:S02]  /*d170*/  LOP3.LUT R13, R13, 0x10, RZ, 0xfc, !PT ;  /* 0x000000100d0d7812 */ /* 0x000fe400078efcff */
[----:B------:R-:W-:Y:S01]  /*d180*/  LOP3.LUT R17, R17, 0x8, RZ, 0xfc, !PT ;  /* 0x0000000811117812 */ /* 0x000fe200078efcff */
[----:B------:R-:W-:Y:S02]  /*d190*/  IMAD R2, R11, UR13, RZ ;  /* 0x0000000d0b027c24 */ /* 0x000fe4000f8e02ff */
[----:B------:R-:W-:Y:S02]  /*d1a0*/  IMAD R2, R13, UR9, RZ ;  /* 0x000000090d027c24 */ /* 0x000fe4000f8e02ff */
[----:B------:R-:W-:Y:S01]  /*d1b0*/  IMAD R2, R17, UR4, RZ ;  /* 0x0000000411027c24 */ /* 0x000fe2000f8e02ff */
[----:B------:R-:W-:Y:S02]  /*d1c0*/  USHF.L.U32 UR8, UR19, 0x7, URZ ;  /* 0x0000000713087899 */ /* 0x000fe4000800063f */
[----:B------:R-:W-:Y:S01]  /*d1d0*/  USHF.R.S32.HI UR10, URZ, 0x7, UR10 ;  /* 0x000000073f0a7899 */ /* 0x000fe2000801140a */
[----:B--2---:R-:W-:-:S04]  /*d1e0*/  SHF.R.S32.HI R0, RZ, 0x1f, R15 ;  /* 0x0000001fff007819 */ /* 0x004fc8000001140f */
[----:B------:R-:W-:-:S05]  /*d1f0*/  IADD3.X R0, R0, UR11, RZ, P0, !PT ;  /* 0x0000000b00007c10 */ /* 0x000fca00087fe4ff */
[----:B------:R1:W-:Y:S04]  /*d200*/  STL [R1+0x5f0], R0 ;  /* 0x0005f00001007387 */ /* 0x0003e80000100800 */
[----:B------:R1:W-:Y:S04]  /*d210*/  STL [R1+0xc0], RZ ;  /* 0x0000c0ff01007387 */ /* 0x0003e80000100800 */
[----:B------:R1:W-:Y:S04]  /*d220*/  STL [R1+0xc4], RZ ;  /* 0x0000c4ff01007387 */ /* 0x0003e80000100800 */
[----:B------:R1:W-:Y:S04]  /*d230*/  STL [R1+0xc8], RZ ;  /* 0x0000c8ff01007387 */ /* 0x0003e80000100800 */
[----:B------:R1:W-:Y:S02]  /*d240*/  STL [R1+0xcc], RZ ;  /* 0x0000ccff01007387 */ /* 0x0003e40000100800 */
.L_x_2:
[----:B------:R-:W-:Y:S01]  /*d250*/  STL [R1+0x760], R28 ;  /* 0x0007601c01007387 */ /* 0x000fe20000100800 */
[----:B------:R-:W-:Y:S01]  /*d260*/  ULDC UR9, c[0x0][0x238] ;  /* 0x00008e0000097ab9 */ /* 0x000fe20000000800 */
[----:B------:R-:W-:Y:S01]  /*d270*/  ULDC UR4, c[0x0][0x238] ;  /* 0x00008e0000047ab9 */ /* 0x000fe20000000800 */
[----:B------:R-:W0:Y:S01]  /*d280*/  S2R R9, SR_TID.X ;  /* 0x0000000000097919 */ /* 0x000e220000002100 */
[----:B------:R-:W2:Y:S01]  /*d290*/  S2R R10, SR_TID.X ;  /* 0x00000000000a7919 */ /* 0x000ea20000002100 */
[----:B------:R-:W-:Y:S01]  /*d2a0*/  PRMT R7, RZ, 0x7610, R7 ;  /* 0x00007610ff077816 */ /* 0x000fe20000000007 */
[----:B------:R-:W-:Y:S01]  /*d2b0*/  ULDC UR11, c[0x0][0x238] ;  /* 0x00008e00000b7ab9 */ /* 0x000fe20000000800 */
[----:B------:R-:W-:Y:S04]  /*d2c0*/  STL [R1+0x770], R28 ;  /* 0x0007701c01007387 */ /* 0x000fe80000100800 */
        /* <DEDUP_REMOVED lines=32> */
[----:B------:R3:W-:Y:S04]  /*d4d0*/  STL [R1+0x8f0], R28 ;  /* 0x0008f01c01007387 */ /* 0x0007e80000100800 */
[----:B---3--:R-:W3:Y:S04]  /*d4e0*/  LDL R28, [R1+0x60] ;  /* 0x00006000011c7983 */ /* 0x008ee80000100800 */
        /* <DEDUP_REMOVED lines=34> */
[----:B----4-:R-:W4:Y:S01]  /*d710*/  LDL R29, [R1+0x64] ;  /* 0x00006400011d7983 */ /* 0x010f220000100800 */
[----:B0-----:R-:W-:-:S02]  /*d720*/  SHF.R.U32.HI R8, RZ, 0x4, R9 ;  /* 0x00000004ff087819 */ /* 0x001fc40000011609 */
[----:B------:R-:W-:Y:S01]  /*d730*/  SHF.R.U32.HI R11, RZ, 0x4, R9 ;  /* 0x00000004ff0b7819 */ /* 0x000fe20000011609 */
[----:B------:R-:W-:Y:S01]  /*d740*/  STL [R1+0x758], R27 ;  /* 0x0007581b01007387 */ /* 0x000fe20000100800 */
[----:B------:R-:W-:Y:S02]  /*d750*/  SGXT.U32 R8, R8, 0x3 ;  /* 0x000000030808781a */ /* 0x000fe40000000000 */
[----:B------:R-:W-:Y:S01]  /*d760*/  SGXT.U32 R11, R11, 0x3 ;  /* 0x000000030b0b781a */ /* 0x000fe20000000000 */
[----:B------:R-:W-:Y:S01]  /*d770*/  STL [R1+0x764], R27 ;  /* 0x0007641b01007387 */ /* 0x000fe20000100800 */
[----:B------:R-:W-:Y:S02]  /*d780*/  LOP3.LUT R8, R8, 0x8, RZ, 0xfc, !PT ;  /* 0x0000000808087812 */ /* 0x000fe400078efcff */
[----:B------:R-:W-:Y:S01]  /*d790*/  LOP3.LUT R11, R11, 0x10, RZ, 0xfc, !PT ;  /* 0x000000100b0b7812 */ /* 0x000fe200078efcff */
[----:B------:R-:W-:Y:S02]  /*d7a0*/  STL [R1+0x774], R27 ;  /* 0x0007741b01007387 */ /* 0x000fe40000100800 */
[----:B------:R-:W-:Y:S01]  /*d7b0*/  IMAD R8, R8, UR9, RZ ;  /* 0x0000000908087c24 */ /* 0x000fe2000f8e02ff */
[--C-:B--2---:R-:W-:Y:S01]  /*d7c0*/  SHF.R.U32.HI R12, RZ, 0x4, R10.reuse ;  /* 0x00000004ff0c7819 */ /* 0x104fe2000001160a */
[----:B------:R-:W-:Y:S01]  /*d7d0*/  STL [R1+0x784], R27 ;  /* 0x0007841b01007387 */ /* 0x000fe20000100800 */
[----:B------:R-:W-:Y:S01]  /*d7e0*/  IMAD R11, R11, UR4, RZ ;  /* 0x000000040b0b7c24 */ /* 0x000fe2000f8e02ff */
[----:B------:R-:W-:Y:S01]  /*d7f0*/  SHF.R.U32.HI R13, RZ, 0x4, R10 ;  /* 0x00000004ff0d7819 */ /* 0x000fe2000001160a */
[----:B------:R-:W-:Y:S01]  /*d800*/  ULDC UR4, c[0x0][0x238] ;  /* 0x00008e0000047ab9 */ /* 0x000fe20000000800 */
[----:B------:R-:W-:Y:S01]  /*d810*/  STL [R1+0x790], R27 ;  /* 0x0007901b01007387 */ /* 0x000fe20000100800 */
[----:B------:R-:W-:-:S03]  /*d820*/  ULDC UR9, c[0x0][0x238] ;  /* 0x00008e0000097ab9 */ /* 0x000fc60000000800 */
        /* <DEDUP_REMOVED lines=28> */
[----:B------:R0:W-:Y:S01]  /*d9f0*/  STL [R1+0x70c], R20 ;  /* 0x00070c1401007387 */ /* 0x0001e20000100800 */
[----:B------:R-:W-:-:S02]  /*da00*/  SGXT.U32 R12, R12, 0x3 ;  /* 0x000000030c0c781a */ /* 0x000fc40000000000 */
[----:B------:R-:W-:Y:S01]  /*da10*/  SGXT.U32 R13, R13, 0x3 ;  /* 0x000000030d0d781a */ /* 0x000fe20000000000 */
[----:B------:R-:W-:Y:S01]  /*da20*/  STL [R1+0x708], R21 ;  /* 0x0007081501007387 */ /* 0x000fe20000100800 */
[----:B0-----:R-:W1:Y:S01]  /*da30*/  S2R R20, SR_TID.X ;  /* 0x0000000000147919 */ /* 0x001e620000002100 */
[----:B------:R-:W-:Y:S02]  /*da40*/  LOP3.LUT R12, R12, 0x20, RZ, 0xfc, !PT ;  /* 0x000000200c0c7812 */ /* 0x000fe400078efcff */
[----:B------:R-:W-:Y:S01]  /*da50*/  LOP3.LUT R13, R13, 0x18, RZ, 0xfc, !PT ;  /* 0x000000180d0d7812 */ /* 0x000fe200078efcff */
[----:B------:R-:W-:Y:S02]  /*da60*/  STL [R1+0x768], R21 ;  /* 0x0007681501007387 */ /* 0x000fe40000100800 */
[----:B------:R-:W-:Y:S01]  /*da70*/  IMAD R12, R12, UR4, RZ ;  /* 0x000000040c0c7c24 */ /* 0x000fe2000f8e02ff */
[----:B------:R-:W-:Y:S01]  /*da80*/  ULDC UR4, c[0x0][0x238] ;  /* 0x00008e0000047ab9 */ /* 0x000fe20000000800 */
[----:B-1----:R-:W-:Y:S01]  /*da90*/  SHF.R.U32.HI R0, RZ, 0x4, R20 ;  /* 0x00000004ff007819 */ /* 0x002fe20000011614 */
[----:B------:R-:W-:Y:S01]  /*daa0*/  IMAD R13, R13, UR9, RZ ;  /* 0x000000090d0d7c24 */ /* 0x000fe2000f8e02ff */
[----:B------:R-:W-:Y:S01]  /*dab0*/  ULDC UR9, c[0x0][0x238] ;  /* 0x00008e0000097ab9 */ /* 0x000fe20000000800 */
[----:B------:R-:W-:Y:S01]  /*dac0*/  PRMT R6, RZ, 0x7610, R6 ;  /* 0x00007610ff067816 */ /* 0x000fe20000000006 */
[----:B------:R-:W-:Y:S01]  /*dad0*/  STL [R1+0x778], R21 ;  /* 0x0007781501007387 */ /* 0x000fe20000100800 */
[----:B------:R-:W-:-:S02]  /*dae0*/  SGXT.U32 R0, R0, 0x3 ;  /* 0x000000030000781a */ /* 0x000fc40000000000 */
[----:B------:R-:W-:Y:S01]  /*daf0*/  PRMT R18, RZ, 0x7610, R18 ;  /* 0x00007610ff127816 */ /* 0x000fe20000000012 */
[----:B------:R-:W-:Y:S01]  /*db00*/  STL [R1+0x704], R22 ;  /* 0x0007041601007387 */ /* 0x000fe20000100800 */
[C---:B------:R-:W-:Y:S02]  /*db10*/  LOP3.LUT R4, R0.reuse, 0x18, RZ, 0xfc, !PT ;  /* 0x0000001800047812 */ /* 0x040fe400078efcff */
[----:B------:R-:W-:Y:S01]  /*db20*/  LOP3.LUT R3, R0, 0x10, RZ, 0xfc, !PT ;  /* 0x0000001000037812 */ /* 0x000fe200078efcff */
[----:B------:R-:W-:Y:S01]  /*db30*/  STL [R1+0x700], R23 ;  /* 0x0007001701007387 */ /* 0x000fe20000100800 */
[----:B------:R-:W-:Y:S02]  /*db40*/  ISETP.GE.AND P4, PT, R4, UR18, PT ;  /* 0x0000001204007c0c */ /* 0x000fe4000bf86270 */
[----:B------:R-:W-:Y:S02]  /*db50*/  LOP3.LUT R5, R0, 0x30, RZ, 0xfc, !PT ;  /* 0x0000003000057812 */ /* 0x000fe400078efcff */
[----:B------:R-:W-:-:S02]  /*db60*/  ISETP.GE.AND P3, PT, R3, UR18, PT ;  /* 0x0000001203007c0c */ /* 0x000fc4000bf66270 */
[----:B------:R-:W-:Y:S02]  /*db70*/  LOP3.LUT R2, R0, 0x8, RZ, 0xfc, !PT ;  /* 0x0000000800027812 */ /* 0x000fe400078efcff */
[----:B------:R-:W-:Y:S02]  /*db80*/  ISETP.GE.AND P1, PT, R5, UR18, PT ;  /* 0x0000001205007c0c */ /* 0x000fe4000bf26270 */
[----:B------:R-:W-:Y:S02]  /*db90*/  ISETP.GE.AND P2, PT, R2, UR18, PT ;  /* 0x0000001202007c0c */ /* 0x000fe4000bf46270 */
[C---:B------:R-:W-:Y:S02]  /*dba0*/  LOP3.LUT R2, R0.reuse, 0x20, RZ, 0xfc, !PT ;  /* 0x0000002000027812 */ /* 0x040fe400078efcff */
[----:B------:R-:W-:Y:S02]  /*dbb0*/  LOP3.LUT R3, R0, 0x28, RZ, 0xfc, !PT ;  /* 0x0000002800037812 */ /* 0x000fe400078efcff */
[----:B------:R-:W-:-:S02]  /*dbc0*/  ISETP.GE.AND P5, PT, R2, UR18, PT ;  /* 0x0000001202007c0c */ /* 0x000fc4000bfa6270 */
[----:B------:R-:W-:Y:S02]  /*dbd0*/  PRMT R2, RZ, 0x7610, R2 ;  /* 0x00007610ff027816 */ /* 0x000fe40000000002 */
[----:B------:R-:W-:Y:S02]  /*dbe0*/  ISETP.GE.AND P0, PT, R3, UR18, PT ;  /* 0x0000001203007c0c */ /* 0x000fe4000bf06270 */
[----:B------:R-:W-:Y:S02]  /*dbf0*/  LOP3.LUT R3, R0, 0x40, RZ, 0xfc, !PT ;  /* 0x0000004000037812 */ /* 0x000fe400078efcff */
[----:B----4-:R-:W-:-:S04]  /*dc00*/  IADD3 R4, P6, R8, R29, RZ ;  /* 0x0000001d08047210 */ /* 0x010fc80007fde0ff */
[----:B---3--:R-:W-:Y:S02]  /*dc10*/  LEA.HI.X.SX32 R5, R8, R28, 0x1, P6 ;  /* 0x0000001c08057211 */ /* 0x008fe400030f0eff */
[----:B------:R-:W-:-:S03]  /*dc20*/  IADD3 R8, P6, R11, R29, RZ ;  /* 0x0000001d0b087210 */ /* 0x000fc60007fde0ff */
[----:B------:R0:W2:Y:S01]  /*dc30*/  @!P2 LDG.E.U8 R2, desc[UR6][R4.64] ;  /* 0x000000060402a981 */ /* 0x0000a2000c1e1100 */
[----:B------:R-:W-:-:S05]  /*dc40*/  LEA.HI.X.SX32 R9, R11, R28, 0x1, P6 ;  /* 0x0000001c0b097211 */ /* 0x000fca00030f0eff */
[----:B------:R1:W3:Y:S01]  /*dc50*/  @!P3 LDG.E.U8 R7, desc[UR6][R8.64] ;  /* 0x000000060807b981 */ /* 0x0002e2000c1e1100 */
[----:B------:R-:W-:-:S04]  /*dc60*/  IADD3 R10, P3, R12, R29, RZ ;  /* 0x0000001d0c0a7210 */ /* 0x000fc80007f7e0ff */
[----:B------:R-:W-:Y:S02]  /*dc70*/  LEA.HI.X.SX32 R11, R12, R28, 0x1, P3 ;  /* 0x0000001c0c0b7211 */ /* 0x000fe400018f0eff */
[----:B------:R-:W4:Y:S01]  /*dc80*/  S2R R12, SR_TID.X ;  /* 0x00000000000c7919 */ /* 0x000f220000002100 */
[----:B0-----:R-:W-:-:S04]  /*dc90*/  IADD3 R4, P6, R13, R29, RZ ;  /* 0x0000001d0d047210 */ /* 0x001fc80007fde0ff */
[----:B------:R-:W-:Y:S02]  /*dca0*/  LEA.HI.X.SX32 R5, R13, R28, 0x1, P6 ;  /* 0x0000001c0d057211 */ /* 0x000fe400030f0eff */
[----:B------:R-:W0:Y:S01]  /*dcb0*/  S2R R13, SR_TID.X ;  /* 0x00000000000d7919 */ /* 0x000e220000002100 */
[----:B-1----:R-:W-:Y:S02]  /*dcc0*/  PRMT R8, RZ, 0x7610, R8 ;  /* 0x00007610ff087816 */ /* 0x002fe40000000008 */
[----:B------:R1:W5:Y:S04]  /*dcd0*/  @!P4 LDG.E.U8 R6, desc[UR6][R4.64] ;  /* 0x000000060406c981 */ /* 0x000368000c1e1100 */
[----:B------:R-:W2:Y:S01]  /*dce0*/  @!P5 LDG.E.U8 R8, desc[UR6][R10.64] ;  /* 0x000000060a08d981 */ /* 0x000ea2000c1e1100 */
[----:B----4-:R-:W-:-:S02]  /*dcf0*/  SHF.R.U32.HI R17, RZ, 0x4, R12 ;  /* 0x00000004ff117819 */ /* 0x010fc4000001160c */
[----:B------:R-:W-:Y:S02]  /*dd00*/  SHF.R.U32.HI R12, RZ, 0x4, R12 ;  /* 0x00000004ff0c7819 */ /* 0x000fe4000001160c */
[----:B------:R-:W-:Y:S02]  /*dd10*/  SGXT.U32 R17, R17, 0x3 ;  /* 0x000000031111781a */ /* 0x000fe40000000000 */
[----:B------:R-:W-:Y:S02]  /*dd20*/  SGXT.U32 R12, R12, 0x3 ;  /* 0x000000030c0c781a */ /* 0x000fe40000000000 */
[--C-:B0-----:R-:W-:Y:S02]  /*dd30*/  SHF.R.U32.HI R16, RZ, 0x4, R13.reuse ;  /* 0x00000004ff107819 */ /* 0x101fe4000001160d */
[----:B------:R-:W-:Y:S02]  /*dd40*/  SHF.R.U32.HI R13, RZ, 0x4, R13 ;  /* 0x00000004ff0d7819 */ /* 0x000fe4000001160d */
[----:B------:R-:W-:-:S02]  /*dd50*/  LOP3.LUT R17, R17, 0x30, RZ, 0xfc, !PT ;  /* 0x0000003011117812 */ /* 0x000fc400078efcff */
[----:B------:R-:W-:Y:S02]  /*dd60*/  LOP3.LUT R12, R12, 0x28, RZ, 0xfc, !PT ;  /* 0x000000280c0c7812 */ /* 0x000fe400078efcff */
[----:B------:R-:W-:Y:S01]  /*dd70*/  SGXT.U32 R13, R13, 0x3 ;  /* 0x000000030d0d781a */ /* 0x000fe20000000000 */
[----:B------:R-:W-:Y:S01]  /*dd80*/  IMAD R17, R17, UR9, RZ ;  /* 0x0000000911117c24 */ /* 0x000fe2000f8e02ff */
[----:B------:R-:W-:Y:S01]  /*dd90*/  ULDC UR9, c[0x0][0x238] ;  /* 0x00008e0000097ab9 */ /* 0x000fe20000000800 */
[----:B------:R-:W-:Y:S01]  /*dda0*/  IMAD R12, R12, UR4, RZ ;  /* 0x000000040c0c7c24 */ /* 0x000fe2000f8e02ff */
[----:B------:R-:W-:Y:S01]  /*ddb0*/  LOP3.LUT R13, R13, 0x28, RZ, 0xfc, !PT ;  /* 0x000000280d0d7812 */ /* 0x000fe200078efcff */
[----:B------:R-:W-:Y:S01]  /*ddc0*/  ULDC UR4, c[0x0][0x238] ;  /* 0x00008e0000047ab9 */ /* 0x000fe20000000800 */
[-C--:B------:R-:W-:Y:S02]  /*ddd0*/  IADD3 R14, P6, R17, R29.reuse, RZ ;  /* 0x0000001d110e7210 */ /* 0x080fe40007fde0ff */
[----:B------:R-:W-:Y:S01]  /*dde0*/  IADD3 R12, P5, R12, R29, RZ ;  /* 0x0000001d0c0c7210 */ /* 0x000fe20007fbe0ff */
[----:B------:R-:W-:Y:S01]  /*ddf0*/  IMAD R13, R13, UR9, RZ ;  /* 0x000000090d0d7c24 */ /* 0x000fe2000f8e02ff */
[----:B------:R-:W-:Y:S01]  /*de00*/  LEA.HI.X.SX32 R15, R17, R28, 0x1, P6 ;  /* 0x0000001c110f7211 */ /* 0x000fe200030f0eff */
[----:B------:R-:W-:Y:S01]  /*de10*/  ULDC UR9, c[0x0][0x238] ;  /* 0x00008e0000097ab9 */ /* 0x000fe20000000800 */
[----:B------:R-:W0:Y:S01]  /*de20*/  S2R R17, SR_TID.X ;  /* 0x0000000000117919 */ /* 0x000e220000002100 */
[----:B-1----:R-:W-:-:S02]  /*de30*/  PRMT R5, RZ, 0x7610, R5 ;  /* 0x00007610ff057816 */ /* 0x002fc40000000005 */
[----:B------:R-:W-:-:S05]  /*de40*/  LEA.HI.X.SX32 R13, R13, R28, 0x1, P5 ;  /* 0x0000001c0d0d7211 */ /* 0x000fca00028f0eff */
[----:B------:R1:W4:Y:S01]  /*de50*/  @!P0 LDG.E.U8 R5, desc[UR6][R12.64] ;  /* 0x000000060c058981 */ /* 0x000322000c1e1100 */
[----:B------:R-:W-:-:S06]  /*de60*/  PRMT R9, RZ, 0x7610, R9 ;  /* 0x00007610ff097816 */ /* 0x000fcc0000000009 */
[----:B------:R0:W5:Y:S01]  /*de70*/  @!P1 LDG.E.U8 R9, desc[UR6][R14.64] ;  /* 0x000000060e099981 */ /* 0x000162000c1e1100 */
[----:B-1----:R-:W1:Y:S01]  /*de80*/  S2R R13, SR_TID.X ;  /* 0x00000000000d7919 */ /* 0x002e620000002100 */
[----:B0-----:R-:W0:Y:S01]  /*de90*/  S2R R15, SR_TID.X ;  /* 0x00000000000f7919 */ /* 0x001e220000002100 */
[----:B------:R-:W-:Y:S02]  /*dea0*/  SGXT.U32 R16, R16, 0x3 ;  /* 0x000000031010781a */ /* 0x000fe40000000000 */
[----:B------:R-:W-:Y:S02]  /*deb0*/  SHF.R.U32.HI R17, RZ, 0x4, R17 ;  /* 0x00000004ff117819 */ /* 0x000fe40000011611 */
[----:B------:R-:W-:Y:S02]  /*dec0*/  LOP3.LUT R16, R16, 0x40, RZ, 0xfc, !PT ;  /* 0x0000004010107812 */ /* 0x000fe400078efcff */
[----:B------:R-:W-:Y:S02]  /*ded0*/  SGXT.U32 R17, R17, 0x3 ;  /* 0x000000031111781a */ /* 0x000fe40000000000 */
[----:B------:R-:W-:Y:S01]  /*dee0*/  ISETP.GE.AND P2, PT, R3, UR18, PT ;  /* 0x0000001203007c0c */ /* 0x000fe2000bf46270 */
[----:B------:R-:W-:Y:S01]  /*def0*/  IMAD R16, R16, UR4, RZ ;  /* 0x0000000410107c24 */ /* 0x000fe2000f8e02ff */
[----:B------:R-:W-:Y:S01]  /*df00*/  LOP3.LUT R17, R17, 0x40, RZ, 0xfc, !PT ;  /* 0x0000004011117812 */ /* 0x000fe200078efcff */
[----:B------:R-:W-:-:S03]  /*df10*/  ULDC UR4, c[0x0][0x238] ;  /* 0x00008e0000047ab9 */ /* 0x000fc60000000800 */
[----:B------:R-:W-:Y:S01]  /*df20*/  IADD3 R16, P6, R16, R29, RZ ;  /* 0x0000001d10107210 */ /* 0x000fe20007fde0ff */
[----:B------:R-:W-:Y:S01]  /*df30*/  IMAD R17, R17, UR4, RZ ;  /* 0x0000000411117c24 */ /* 0x000fe2000f8e02ff */
[----:B-1----:R-:W-:Y:S01]  /*df40*/  SHF.R.U32.HI R13, RZ, 0x4, R13 ;  /* 0x00000004ff0d7819 */ /* 0x002fe2000001160d */
[----:B------:R-:W-:-:S03]  /*df50*/  ULDC UR4, c[0x0][0x238] ;  /* 0x00008e0000047ab9 */ /* 0x000fc60000000800 */
[----:B------:R-:W-:Y:S02]  /*df60*/  SGXT.U32 R13, R13, 0x3 ;  /* 0x000000030d0d781a */ /* 0x000fe40000000000 */
[----:B------:R-:W-:Y:S02]  /*df70*/  PRMT R10, RZ, 0x7610, R10 ;  /* 0x00007610ff0a7816 */ /* 0x000fe4000000000a */
[----:B------:R-:W-:Y:S02]  /*df80*/  LOP3.LUT R13, R13, 0x48, RZ, 0xfc, !PT ;  /* 0x000000480d0d7812 */ /* 0x000fe400078efcff */
[----:B------:R-:W-:-:S03]  /*df90*/  LEA.HI.X.SX32 R17, R17, R28, 0x1, P6 ;  /* 0x0000001c11117211 */ /* 0x000fc600030f0eff */
[----:B------:R-:W-:Y:S02]  /*dfa0*/  IMAD R13, R13, UR9, RZ ;  /* 0x000000090d0d7c24 */ /* 0x000fe4000f8e02ff */
[----:B------:R1:W4:Y:S03]  /*dfb0*/  @!P2 LDG.E.U8 R10, desc[UR6][R16.64] ;  /* 0x00000006100aa981 */ /* 0x000326000c1e1100 */
[----:B------:R-:W-:Y:S02]  /*dfc0*/  IADD3 R12, P0, R13, R29, RZ ;  /* 0x0000001d0d0c7210 */ /* 0x000fe40007f1e0ff */
[--C-:B0-----:R-:W-:Y:S02]  /*dfd0*/  SHF.R.U32.HI R13, RZ, 0x4, R15.reuse ;  /* 0x00000004ff0d7819 */ /* 0x101fe4000001160f */
[----:B-1----:R-:W-:-:S04]  /*dfe0*/  SHF.R.U32.HI R17, RZ, 0x4, R15 ;  /* 0x00000004ff117819 */ /* 0x002fc8000001160f */
[----:B------:R-:W-:Y:S02]  /*dff0*/  SGXT.U32 R17, R17, 0x3 ;  /* 0x000000031111781a */ /* 0x000fe40000000000 */
[----:B------:R-:W-:Y:S02]  /*e000*/  SGXT.U32 R13, R13, 0x3 ;  /* 0x000000030d0d781a */ /* 0x000fe40000000000 */
[----:B------:R-:W-:Y:S02]  /*e010*/  LOP3.LUT R17, R17, 0x50, RZ, 0xfc, !PT ;  /* 0x0000005011117812 */ /* 0x000fe400078efcff */
[C---:B------:R-:W-:Y:S02]  /*e020*/  LOP3.LUT R3, R0.reuse, 0x48, RZ, 0xfc, !PT ;  /* 0x0000004800037812 */ /* 0x040fe400078efcff */
[----:B------:R-:W-:Y:S01]  /*e030*/  LOP3.LUT R13, R13, 0x48, RZ, 0xfc, !PT ;  /* 0x000000480d0d7812 */ /* 0x000fe200078efcff */
[----:B------:R-:W-:Y:S01]  /*e040*/  IMAD R17, R17, UR4, RZ ;  /* 0x0000000411117c24 */ /* 0x000fe2000f8e02ff */
[----:B------:R-:W-:Y:S01]  /*e050*/  ISETP.GE.AND P3, PT, R3, UR18, PT ;  /* 0x0000001203007c0c */ /* 0x000fe2000bf66270 */
[----:B------:R-:W-:Y:S01]  /*e060*/  ULDC UR4, c[0x0][0x238] ;  /* 0x00008e0000047ab9 */ /* 0x000fe20000000800 */
[----:B------:R-:W-:Y:S01]  /*e070*/  LOP3.LUT R3, R0, 0x50, RZ, 0xfc, !PT ;  /* 0x0000005000037812 */ /* 0x000fe200078efcff */
[----:B------:R-:W-:Y:S01]  /*e080*/  IMAD R13, R13, UR4, RZ ;  /* 0x000000040d0d7c24 */ /* 0x000fe2000f8e02ff */
[----:B------:R-:W-:Y:S01]  /*e090*/  LEA.HI R16, R20, 0x38, RZ, 0x1c ;  /* 0x0000003814107811 */ /* 0x000fe200078fe0ff */
[----:B------:R-:W-:Y:S01]  /*e0a0*/  ULDC UR4, c[0x0][0x238] ;  /* 0x00008e0000047ab9 */ /* 0x000fe20000000800 */
[----:B------:R-:W-:-:S02]  /*e0b0*/  ISETP.GE.AND P4, PT, R3, UR18, PT ;  /* 0x0000001203007c0c */ /* 0x000fc4000bf86270 */
[----:B------:R-:W-:Y:S02]  /*e0c0*/  PRMT R3, RZ, 0x7610, R3 ;  /* 0x00007610ff037816 */ /* 0x000fe40000000003 */
[----:B------:R-:W-:Y:S02]  /*e0d0*/  LEA.HI.X.SX32 R13, R13, R28, 0x1, P0 ;  /* 0x0000001c0d0d7211 */ /* 0x000fe400000f0eff */
[----:B------:R-:W-:Y:S02]  /*e0e0*/  IADD3 R14, P1, R17, R29, RZ ;  /* 0x0000001d110e7210 */ /* 0x000fe40007f3e0ff */
[C---:B------:R-:W-:Y:S01]  /*e0f0*/  ISETP.GE.AND P0, PT, R16.reuse, UR18, PT ;  /* 0x0000001210007c0c */ /* 0x040fe2000bf06270 */
[----:B------:R-:W-:Y:S01]  /*e100*/  IMAD R16, R16, UR11, RZ ;  /* 0x0000000b10107c24 */ /* 0x000fe2000f8e02ff */
[----:B------:R-:W-:Y:S01]  /*e110*/  PRMT R11, RZ, 0x7610, R11 ;  /* 0x00007610ff0b7816 */ /* 0x000fe2000000000b */
[----:B------:R0:W4:Y:S01]  /*e120*/  @!P3 LDG.E.U8 R3, desc[UR6][R12.64] ;  /* 0x000000060c03b981 */ /* 0x000122000c1e1100 */
[----:B------:R-:W-:-:S02]  /*e130*/  LOP3.LUT R4, R0, 0x58, RZ, 0xfc, !PT ;  /* 0x0000005800047812 */ /* 0x000fc400078efcff */
[-C--:B------:R-:W-:Y:S02]  /*e140*/  LEA.HI.X.SX32 R15, R17, R28.reuse, 0x1, P1 ;  /* 0x0000001c110f7211 */ /* 0x080fe400008f0eff */
[----:B------:R-:W-:Y:S02]  /*e150*/  ISETP.GE.AND P5, PT, R4, UR18, PT ;  /* 0x0000001204007c0c */ /* 0x000fe4000bfa6270 */
[----:B------:R-:W-:Y:S01]  /*e160*/  PRMT R4, RZ, 0x7610, R4 ;  /* 0x00007610ff047816 */ /* 0x000fe20000000004 */
[----:B------:R1:W4:Y:S01]  /*e170*/  @!P4 LDG.E.U8 R11, desc[UR6][R14.64] ;  /* 0x000000060e0bc981 */ /* 0x000322000c1e1100 */
[----:B0-----:R-:W-:Y:S02]  /*e180*/  IADD3 R12, P1, R16, R29, RZ ;  /* 0x0000001d100c7210 */ /* 0x001fe40007f3e0ff */
[----:B------:R-:W-:Y:S02]  /*e190*/  ISETP.GE.AND P2, PT, R0, UR18, PT ;  /* 0x0000001200007c0c */ /* 0x000fe4000bf46270 */
[----:B------:R-:W-:-:S02]  /*e1a0*/  LEA.HI.X.SX32 R13, R16, R28, 0x1, P1 ;  /* 0x0000001c100d7211 */ /* 0x000fc400008f0eff */
[C---:B-1----:R-:W-:Y:S01]  /*e1b0*/  LOP3.LUT R14, R0.reuse, 0x60, RZ, 0xfc, !PT ;  /* 0x00000060000e7812 */ /* 0x042fe200078efcff */
[----:B------:R-:W-:Y:S02]  /*e1c0*/  IMAD R15, R0, UR11, RZ ;  /* 0x0000000b000f7c24 */ /* 0x000fe4000f8e02ff */
[----:B------:R0:W4:Y:S01]  /*e1d0*/  @!P0 LDG.E.U8 R4, desc[UR6][R12.64] ;  /* 0x000000060c048981 */ /* 0x000122000c1e1100 */
[C---:B------:R-:W-:Y:S01]  /*e1e0*/  ISETP.GE.AND P1, PT, R14.reuse, UR18, PT ;  /* 0x000000120e007c0c */ /* 0x040fe2000bf26270 */
[----:B------:R-:W-:Y:S01]  /*e1f0*/  IMAD R17, R14, UR11, RZ ;  /* 0x0000000b0e117c24 */ /* 0x000fe2000f8e02ff */
[C---:B------:R-:W-:Y:S02]  /*e200*/  IADD3 R14, P0, R15.reuse, R29, RZ ;  /* 0x0000001d0f0e7210 */ /* 0x040fe40007f1e0ff */
[----:B0-----:R-:W-:Y:S02]  /*e210*/  LOP3.LUT R13, R0, 0x70, RZ, 0xfc, !PT ;  /* 0x00000070000d7812 */ /* 0x001fe400078efcff */
[----:B------:R-:W-:-:S02]  /*e220*/  LEA.HI.X.SX32 R15, R15, R28, 0x1, P0 ;  /* 0x0000001c0f0f7211 */ /* 0x000fc400000f0eff */
[C---:B------:R-:W-:Y:S01]  /*e230*/  ISETP.GE.AND P0, PT, R13.reuse, UR18, PT ;  /* 0x000000120d007c0c */ /* 0x040fe2000bf06270 */
[----:B------:R-:W-:Y:S01]  /*e240*/  IMAD R16, R13, UR11, RZ ;  /* 0x0000000b0d107c24 */ /* 0x000fe2000f8e02ff */
[CC--:B------:R-:W-:Y:S01]  /*e250*/  IADD3 R12, P3, R17.reuse, R29.reuse, RZ ;  /* 0x0000001d110c7210 */ /* 0x0c0fe20007f7e0ff */
[----:B------:R0:W4:Y:S01]  /*e260*/  @!P2 LDG.E.U8 R18, desc[UR6][R14.64] ;  /* 0x000000060e12a981 */ /* 0x000122000c1e1100 */
[----:B------:R-:W-:Y:S02]  /*e270*/  PRMT R19, RZ, 0x7610, R19 ;  /* 0x00007610ff137816 */ /* 0x000fe40000000013 */
[----:B------:R-:W-:Y:S02]  /*e280*/  PRMT R24, RZ, 0x7610, R24 ;  /* 0x00007610ff187816 */ /* 0x000fe40000000018 */
[----:B------:R-:W-:Y:S02]  /*e290*/  LEA.HI.X.SX32 R13, R17, R28, 0x1, P3 ;  /* 0x0000001c110d7211 */ /* 0x000fe400018f0eff */
[----:B0-----:R-:W-:-:S03]  /*e2a0*/  IADD3 R14, P2, R16, R29, RZ ;  /* 0x0000001d100e7210 */ /* 0x001fc60007f5e0ff */
[----:B------:R0:W4:Y:S01]  /*e2b0*/  @!P1 LDG.E.U8 R19, desc[UR6][R12.64] ;  /* 0x000000060c139981 */ /* 0x000122000c1e1100 */
[----:B------:R-:W-:-:S05]  /*e2c0*/  LEA.HI.X.SX32 R15, R16, R28, 0x1, P2 ;  /* 0x0000001c100f7211 */ /* 0x000fca00010f0eff */
[----:B------:R1:W4:Y:S01]  /*e2d0*/  @!P0 LDG.E.U8 R24, desc[UR6][R14.64] ;  /* 0x000000060e188981 */ /* 0x000322000c1e1100 */
[----:B------:R-:W1:Y:S01]  /*e2e0*/  S2R R17, SR_TID.X ;  /* 0x0000000000117919 */ /* 0x000e620000002100 */
[----:B0-----:R-:W0:Y:S01]  /*e2f0*/  S2R R13, SR_TID.X ;  /* 0x00000000000d7919 */ /* 0x001e220000002100 */
[----:B------:R-:W-:Y:S02]  /*e300*/  LOP3.LUT R0, R0, 0x68, RZ, 0xfc, !PT ;  /* 0x0000006800007812 */ /* 0x000fe400078efcff */
[----:B------:R-:W-:Y:S02]  /*e310*/  PRMT R25, RZ, 0x7610, R25 ;  /* 0x00007610ff197816 */ /* 0x000fe40000000019 */
[----:B------:R-:W-:Y:S02]  /*e320*/  ISETP.GE.AND P2, PT, R0, UR18, PT ;  /* 0x0000001200007c0c */ /* 0x000fe4000bf46270 */
[----:B-1----:R-:W-:-:S04]  /*e330*/  SHF.R.U32.HI R17, RZ, 0x4, R17 ;  /* 0x00000004ff117819 */ /* 0x002fc80000011611 */
[----:B------:R-:W-:Y:S02]  /*e340*/  SGXT.U32 R17, R17, 0x3 ;  /* 0x000000031111781a */ /* 0x000fe40000000000 */
[----:B0-----:R-:W-:Y:S02]  /*e350*/  SHF.R.U32.HI R13, RZ, 0x4, R13 ;  /* 0x00000004ff0d7819 */ /* 0x001fe4000001160d */
[----:B------:R-:W-:Y:S02]  /*e360*/  LOP3.LUT R17, R17, 0x58, RZ, 0xfc, !PT ;  /* 0x0000005811117812 */ /* 0x000fe400078efcff */
[----:B------:R-:W-:-:S03]  /*e370*/  SGXT.U32 R13, R13, 0x3 ;  /* 0x000000030d0d781a */ /* 0x000fc60000000000 */
[----:B------:R-:W-:Y:S01]  /*e380*/  IMAD R17, R17, UR4, RZ ;  /* 0x0000000411117c24 */ /* 0x000fe2000f8e02ff */
[----:B------:R-:W-:Y:S01]  /*e390*/  LOP3.LUT R13, R13, 0x58, RZ, 0xfc, !PT ;  /* 0x000000580d0d7812 */ /* 0x000fe200078efcff */
[----:B------:R-:W-:-:S03]  /*e3a0*/  ULDC UR4, c[0x0][0x238] ;  /* 0x00008e0000047ab9 */ /* 0x000fc60000000800 */
[-C--:B------:R-:W-:Y:S02]  /*e3b0*/  IADD3 R12, P1, R17, R29.reuse, RZ ;  /* 0x0000001d110c7210 */ /* 0x080fe40007f3e0ff */
[----:B------:R-:W-:Y:S01]  /*e3c0*/  LEA.HI R17, R20, 0x78, RZ, 0x1c ;  /* 0x0000007814117811 */ /* 0x000fe200078fe0ff */
[----:B------:R-:W-:Y:S02]  /*e3d0*/  IMAD R13, R13, UR4, RZ ;  /* 0x000000040d0d7c24 */ /* 0x000fe4000f8e02ff */
[----:B------:R-:W-:Y:S01]  /*e3e0*/  IMAD R0, R0, UR11, RZ ;  /* 0x0000000b00007c24 */ /* 0x000fe2000f8e02ff */
[C---:B------:R-:W-:Y:S01]  /*e3f0*/  ISETP.GE.AND P3, PT, R17.reuse, UR18, PT ;  /* 0x0000001211007c0c */ /* 0x040fe2000bf66270 */
[----:B------:R-:W-:Y:S01]  /*e400*/  IMAD R17, R17, UR11, RZ ;  /* 0x0000000b11117c24 */ /* 0x000fe2000f8e02ff */
[----:B------:R-:W-:Y:S01]  /*e410*/  LEA.HI.X.SX32 R13, R13, R28, 0x1, P1 ;  /* 0x0000001c0d0d7211 */ /* 0x000fe200008f0eff */
[----:B------:R-:W0:Y:S01]  /*e420*/  S2UR UR9, SR_CgaCtaId ;  /* 0x00000000000979c3 */ /* 0x000e220000008800 */
[----:B------:R-:W-:-:S02]  /*e430*/  IADD3 R14, P1, R0, R29, RZ ;  /* 0x0000001d000e7210 */ /* 0x000fc40007f3e0ff */
[C---:B------:R-:W-:Y:S01]  /*e440*/  IADD3 R16, P0, R17.reuse, R29, RZ ;  /* 0x0000001d11107210 */ /* 0x040fe20007f1e0ff */
[----:B------:R1:W4:Y:S01]  /*e450*/  @!P5 LDG.E.U8 R25, desc[UR6][R12.64] ;  /* 0x000000060c19d981 */ /* 0x000322000c1e1100 */
[----:B------:R-:W-:Y:S02]  /*e460*/  PRMT R26, RZ, 0x7610, R26 ;  /* 0x00007610ff1a7816 */ /* 0x000fe4000000001a */
[-C--:B------:R-:W-:Y:S01]  /*e470*/  LEA.HI.X.SX32 R15, R0, R28.reuse, 0x1, P1 ;  /* 0x0000001c000f7211 */ /* 0x080fe200008f0eff */
[----:B------:R-:W-:Y:S01]  /*e480*/  UMOV UR4, 0x400 ;  /* 0x0000040000047882 */ /* 0x000fe20000000000 */
[----:B------:R-:W-:Y:S01]  /*e490*/  LEA.HI.X.SX32 R17, R17, R28, 0x1, P0 ;  /* 0x0000001c11117211 */ /* 0x000fe200000f0eff */
[----:B------:R-:W4:Y:S01]  /*e4a0*/  LDL.LU R29, [R1+0x8f4] ;  /* 0x0008f400011d7983 */ /* 0x000f220000300800 */
[----:B-1----:R-:W-:-:S03]  /*e4b0*/  PRMT R12, RZ, 0x7610, R12 ;  /* 0x00007610ff0c7816 */ /* 0x002fc6000000000c */
[----:B------:R-:W4:Y:S01]  /*e4c0*/  @!P2 LDG.E.U8 R26, desc[UR6][R14.64] ;  /* 0x000000060e1aa981 */ /* 0x000f22000c1e1100 */
[----:B------:R-:W-:-:S03]  /*e4d0*/  LOP3.LUT R0, R20, 0x7f, RZ, 0xc0, !PT ;  /* 0x0000007f14007812 */ /* 0x000fc600078ec0ff */
[----:B------:R-:W4:Y:S04]  /*e4e0*/  LDL.LU R28, [R1+0x8f0] ;  /* 0x0008f000011c7983 */ /* 0x000f280000300800 */
[----:B------:R1:W4:Y:S01]  /*e4f0*/  @!P3 LDG.E.U8 R12, desc[UR6][R16.64] ;  /* 0x00000006100cb981 */ /* 0x000322000c1e1100 */
[----:B0-----:R-:W-:Y:S01]  /*e500*/  ULEA UR4, UR9, UR4, 0x18 ;  /* 0x0000000409047291 */ /* 0x001fe2000f8ec03f */
[----:B------:R-:W-:Y:S01]  /*e510*/  BAR.SYNC.DEFER_BLOCKING 0x0 ;  /* 0x0000000000007b1d */ /* 0x000fe20000010000 */
[----:B------:R-:W-:-:S05]  /*e520*/  LOP3.LUT R13, R0, 0x8, RZ, 0x3c, !PT ;  /* 0x00000008000d7812 */ /* 0x000fca00078e3cff */
[----:B------:R-:W-:Y:S02]  /*e530*/  ULDC UR9, c[0x0][0x23c] ;  /* 0x00008f0000097ab9 */ /* 0x000fe40000000800 */
[----:B--2---:R0:W-:Y:S04]  /*e540*/  STS.U8 [R0+UR4+0x200], R8 ;  /* 0x0002000800007988 */ /* 0x0041e80008000004 */
[----:B---3--:R2:W-:Y:S04]  /*e550*/  STS.U8 [R0+UR4+0x100], R7 ;  /* 0x0001000700007988 */ /* 0x0085e80008000004 */
[----:B0-----:R-:W3:Y:S04]  /*e560*/  LDL R8, [R1+0x604] ;  /* 0x0006040001087983 */ /* 0x001ee80000100800 */
[----:B--2---:R-:W2:Y:S04]  /*e570*/  LDL R7, [R1+0x2d4] ;  /* 0x0002d40001077983 */ /* 0x004ea80000100800 */
[----:B-----5:R0:W-:Y:S04]  /*e580*/  STS.U8 [R0+UR4+0x300], R9 ;  /* 0x0003000900007988 */ /* 0x0201e80008000004 */
[----:B----4-:R-:W-:Y:S04]  /*e590*/  STS.U8 [R0+UR4+0x400], R10 ;  /* 0x0004000a00007988 */ /* 0x010fe80008000004 */
[----:B------:R-:W-:Y:S04]  /*e5a0*/  STS.U8 [R0+UR4+0x500], R11 ;  /* 0x0005000b00007988 */ /* 0x000fe80008000004 */
[----:B------:R-:W-:Y:S04]  /*e5b0*/  STS.U8 [R0+UR4], R18 ;  /* 0x0000001200007988 */ /* 0x000fe80008000004 */
[----:B------:R-:W-:Y:S04]  /*e5c0*/  STS.U8 [R0+UR4+0x600], R19 ;  /* 0x0006001300007988 */ /* 0x000fe80008000004 */
[----:B------:R-:W-:Y:S04]  /*e5d0*/  STS.U8 [R0+UR4+0x700], R24 ;  /* 0x0007001800007988 */ /* 0x000fe80008000004 */
[----:B------:R4:W-:Y:S01]  /*e5e0*/  STS.U8 [R13+UR4+0x280], R5 ;  /* 0x000280050d007988 */ /* 0x0009e20008000004 */
[C---:B-1----:R-:W-:Y:S01]  /*e5f0*/  IMAD R16, R0.reuse, UR9, RZ ;  /* 0x0000000900107c24 */ /* 0x042fe2000f8e02ff */
[----:B------:R-:W-:-:S02]  /*e600*/  ISETP.GE.AND P0, PT, R0, UR18, PT ;  /* 0x0000001200007c0c */ /* 0x000fc4000bf06270 */
[----:B0-----:R-:W5:Y:S04]  /*e610*/  LDL R9, [R1+0x2e4] ;  /* 0x0002e40001097983 */ /* 0x001f680000100800 */
[----:B----4-:R-:W4:Y:S04]  /*e620*/  LDL R5, [R1+0x5f0] ;  /* 0x0005f00001057983 */ /* 0x010f280000100800 */
[----:B------:R0:W-:Y:S04]  /*e630*/  STS.U8 [R13+UR4+0x80], R2 ;  /* 0x000080020d007988 */ /* 0x0001e80008000004 */
[----:B------:R-:W-:Y:S04]  /*e640*/  STS.U8 [R13+UR4+0x180], R6 ;  /* 0x000180060d007988 */ /* 0x000fe80008000004 */
[----:B------:R3:W-:Y:S04]  /*e650*/  STS.U8 [R13+UR4+0x380], R4 ;  /* 0x000380040d007988 */ /* 0x0007e80008000004 */
[----:B------:R-:W-:Y:S01]  /*e660*/  STS.U8 [R13+UR4+0x480], R3 ;  /* 0x000480030d007988 */ /* 0x000fe20008000004 */
[----:B0-----:R-:W-:-:S03]  /*e670*/  SHF.R.S32.HI R2, RZ, 0x1f, R16 ;  /* 0x0000001fff027819 */ /* 0x001fc60000011410 */
[----:B------:R-:W-:Y:S04]  /*e680*/  STS.U8 [R13+UR4+0x580], R25 ;  /* 0x000580190d007988 */ /* 0x000fe80008000004 */
[----:B------:R-:W-:Y:S04]  /*e690*/  STS.U8 [R13+UR4+0x680], R26 ;  /* 0x0006801a0d007988 */ /* 0x000fe80008000004 */
[----:B------:R-:W-:Y:S01]  /*e6a0*/  STS.U8 [R13+UR4+0x780], R12 ;  /* 0x0007800c0d007988 */ /* 0x000fe20008000004 */
[----:B------:R-:W-:Y:S02]  /*e6b0*/  PRMT R29, RZ, 0x7610, R29 ;  /* 0x00007610ff1d7816 */ /* 0x000fe4000000001d */
[----:B---3--:R-:W-:-:S02]  /*e6c0*/  IADD3 R4, P2, R16, R8, RZ ;  /* 0x0000000810047210 */ /* 0x008fc40007f5e0ff */
[----:B------:R-:W-:Y:S01]  /*e6d0*/  PRMT R28, RZ, 0x7610, R28 ;  /* 0x00007610ff1c7816 */ /* 0x000fe2000000001c */
[----:B------:R-:W3:Y:S01]  /*e6e0*/  LDL R8, [R1+0x2ec] ;  /* 0x0002ec0001087983 */ /* 0x000ee20000100800 */
[----:B--2---:R-:W-:-:S03]  /*e6f0*/  IADD3 R6, P1, R16, R7, RZ ;  /* 0x0000000710067210 */ /* 0x004fc60007f3e0ff */
[----:B------:R-:W2:Y:S01]  /*e700*/  LDL R7, [R1+0x2d0] ;  /* 0x0002d00001077983 */ /* 0x000ea20000100800 */
[C---:B----4-:R-:W-:Y:S01]  /*e710*/  IMAD.X R5, R2.reuse, 0x1, R5, P2 ;  /* 0x0000000102057824 */ /* 0x050fe200010e0605 */
[----:B------:R-:W-:Y:S06]  /*e720*/  BAR.SYNC.DEFER_BLOCKING 0x0 ;  /* 0x0000000000007b1d */ /* 0x000fec0000010000 */
[----:B------:R-:W4:Y:S01]  /*e730*/  @!P0 LDG.E.U8 R29, desc[UR6][R4.64] ;  /* 0x00000006041d8981 */ /* 0x000f22000c1e1100 */
[----:B--2---:R-:W-:-:S05]  /*e740*/  IMAD.X R7, R2, 0x1, R7, P1 ;  /* 0x0000000102077824 */ /* 0x004fca00008e0607 */
[----:B------:R5:W2:Y:S04]  /*e750*/  @!P0 LDG.E.U8 R28, desc[UR6][R6.64] ;  /* 0x00000006061c8981 */ /* 0x000aa8000c1e1100 */
[----:B----4-:R0:W-:Y:S04]  /*e760*/  STL [R1+0x238], R29 ;  /* 0x0002381d01007387 */ /* 0x0101e80000100800 */
[----:B0-----:R-:W4:Y:S04]  /*e770*/  LDL.LU R29, [R1+0x8ec] ;  /* 0x0008ec00011d7983 */ /* 0x001f280000300800 */
[----:B------:R-:W3:Y:S01]  /*e780*/  LDL R5, [R1+0x2dc] ;  /* 0x0002dc0001057983 */ /* 0x000ee20000100800 */
[----:B-----5:R-:W-:-:S02]  /*e790*/  IADD3 R6, P2, R16, R9, RZ ;  /* 0x0000000910067210 */ /* 0x020fc40007f5e0ff */
[----:B---3--:R-:W-:Y:S02]  /*e7a0*/  IADD3 R4, P1, R16, R5, RZ ;  /* 0x0000000510047210 */ /* 0x008fe40007f3e0ff */
[----:B------:R-:W3:Y:S04]  /*e7b0*/  LDL R5, [R1+0x2d8] ;  /* 0x0002d80001057983 */ /* 0x000ee80000100800 */
[----:B--2---:R0:W-:Y:S04]  /*e7c0*/  STL [R1+0x244], R28 ;  /* 0x0002441c01007387 */ /* 0x0041e80000100800 */
[----:B0-----:R-:W2:Y:S04]  /*e7d0*/  LDL.LU R28, [R1+0x8e8] ;  /* 0x0008e800011c7983 */ /* 0x001ea80000300800 */
[----:B------:R-:W5:Y:S04]  /*e7e0*/  LDL R7, [R1+0x2e0] ;  /* 0x0002e00001077983 */ /* 0x000f680000100800 */
[----:B------:R-:W5:Y:S01]  /*e7f0*/  LDL R9, [R1+0x2e8] ;  /* 0x0002e80001097983 */ /* 0x000f620000100800 */
[----:B------:R-:W-:-:S02]  /*e800*/  PRMT R27, RZ, 0x7610, R27 ;  /* 0x00007610ff1b7816 */ /* 0x000fc4000000001b */
[----:B------:R-:W-:Y:S02]  /*e810*/  IADD3 R8, P3, R16, R8, RZ ;  /* 0x0000000810087210 */ /* 0x000fe40007f7e0ff */
[----:B----4-:R-:W-:Y:S01]  /*e820*/  PRMT R29, RZ, 0x7610, R29 ;  /* 0x00007610ff1d7816 */ /* 0x010fe2000000001d */
[----:B---3--:R-:W-:-:S05]  /*e830*/  IMAD.X R5, R2, 0x1, R5, P1 ;  /* 0x0000000102057824 */ /* 0x008fca00008e0605 */
[----:B------:R-:W3:Y:S01]  /*e840*/  @!P0 LDG.E.U8 R27, desc[UR6][R4.64] ;  /* 0x00000006041b8981 */ /* 0x000ee2000c1e1100 */
[----:B--2---:R-:W-:Y:S01]  /*e850*/  PRMT R28, RZ, 0x7610, R28 ;  /* 0x00007610ff1c7816 */ /* 0x004fe2000000001c */
[C---:B-----5:R-:W-:Y:S02]  /*e860*/  IMAD.X R7, R2.reuse, 0x1, R7, P2 ;  /* 0x0000000102077824 */ /* 0x060fe400010e0607 */
[----:B------:R-:W-:-:S03]  /*e870*/  IMAD.X R9, R2, 0x1, R9, P3 ;  /* 0x0000000102097824 */ /* 0x000fc600018e0609 */
[----:B------:R-:W2:Y:S04]  /*e880*/  @!P0 LDG.E.U8 R28, desc[UR6][R6.64] ;  /* 0x00000006061c8981 */ /* 0x000ea8000c1e1100 */
[----:B------:R-:W4:Y:S04]  /*e890*/  @!P0 LDG.E.U8 R29, desc[UR6][R8.64] ;  /* 0x00000006081d8981 */ /* 0x000f28000c1e1100 */
[----:B---3--:R0:W-:Y:S04]  /*e8a0*/  STL [R1+0x240], R27 ;  /* 0x0002401b01007387 */ /* 0x0081e80000100800 */
[----:B0-----:R-:W3:Y:S04]  /*e8b0*/  LDL.LU R27, [R1+0x8e4] ;  /* 0x0008e400011b7983 */ /* 0x001ee80000300800 */
[----:B------:R-:W5:Y:S04]  /*e8c0*/  LDL R5, [R1+0x2f4] ;  /* 0x0002f40001057983 */ /* 0x000f680000100800 */
[----:B--2---:R0:W-:Y:S04]  /*e8d0*/  STL [R1+0x23c], R28 ;  /* 0x00023c1c01007387 */ /* 0x0041e80000100800 */
[----:B0-----:R-:W2:Y:S04]  /*e8e0*/  LDL.LU R28, [R1+0x8e0] ;  /* 0x0008e000011c7983 */ /* 0x001ea80000300800 */
[----:B------:R-:W3:Y:S04]  /*e8f0*/  LDL R7, [R1+0x2fc] ;  /* 0x0002fc0001077983 */ /* 0x000ee80000100800 */
[----:B----4-:R0:W-:Y:S04]  /*e900*/  STL [R1+0x234], R29 ;  /* 0x0002341d01007387 */ /* 0x0101e80000100800 */
[----:B0-----:R-:W4:Y:S04]  /*e910*/  LDL.LU R29, [R1+0x8dc] ;  /* 0x0008dc00011d7983 */ /* 0x001f280000300800 */
[----:B------:R-:W2:Y:S01]  /*e920*/  LDL R9, [R1+0x304] ;  /* 0x0003040001097983 */ /* 0x000ea20000100800 */
[----:B-----5:R-:W-:-:S03]  /*e930*/  IADD3 R4, P1, R16, R5, RZ ;  /* 0x0000000510047210 */ /* 0x020fc60007f3e0ff */
[----:B------:R-:W5:Y:S01]  /*e940*/  LDL R5, [R1+0x2f0] ;  /* 0x0002f00001057983 */ /* 0x000f620000100800 */
[----:B---3--:R-:W-:-:S03]  /*e950*/  IADD3 R6, P2, R16, R7, RZ ;  /* 0x0000000710067210 */ /* 0x008fc60007f5e0ff */
[----:B------:R-:W3:Y:S01]  /*e960*/  LDL R7, [R1+0x2f8] ;  /* 0x0002f80001077983 */ /* 0x000ee20000100800 */
[----:B--2---:R-:W-:-:S03]  /*e970*/  IADD3 R8, P3, R16, R9, RZ ;  /* 0x0000000910087210 */ /* 0x004fc60007f7e0ff */
[----:B------:R-:W2:Y:S01]  /*e980*/  LDL R9, [R1+0x300] ;  /* 0x0003000001097983 */ /* 0x000ea20000100800 */
[----:B------:R-:W-:Y:S02]  /*e990*/  PRMT R27, RZ, 0x7610, R27 ;  /* 0x00007610ff1b7816 */ /* 0x000fe4000000001b */
[----:B------:R-:W-:Y:S02]  /*e9a0*/  PRMT R28, RZ, 0x7610, R28 ;  /* 0x00007610ff1c7816 */ /* 0x000fe4000000001c */
[----:B----4-:R-:W-:Y:S01]  /*e9b0*/  PRMT R29, RZ, 0x7610, R29 ;  /* 0x00007610ff1d7816 */ /* 0x010fe2000000001d */
[----:B-----5:R-:W-:-:S05]  /*e9c0*/  IMAD.X R5, R2, 0x1, R5, P1 ;  /* 0x0000000102057824 */ /* 0x020fca00008e0605 */
[----:B------:R-:W4:Y:S01]  /*e9d0*/  @!P0 LDG.E.U8 R27, desc[UR6][R4.64] ;  /* 0x00000006041b8981 */ /* 0x000f22000c1e1100 */
[----:B---3--:R-:W-:-:S05]  /*e9e0*/  IMAD.X R7, R2, 0x1, R7, P2 ;  /* 0x0000000102077824 */ /* 0x008fca00010e0607 */
[----:B------:R-:W3:Y:S01]  /*e9f0*/  @!P0 LDG.E.U8 R28, desc[UR6][R6.64] ;  /* 0x00000006061c8981 */ /* 0x000ee2000c1e1100 */
[----:B--2---:R-:W-:-:S05]  /*ea00*/  IMAD.X R9, R2, 0x1, R9, P3 ;  /* 0x0000000102097824 */ /* 0x004fca00018e0609 */
[----:B------:R-:W2:Y:S04]  /*ea10*/  @!P0 LDG.E.U8 R29, desc[UR6][R8.64] ;  /* 0x00000006081d8981 */ /* 0x000ea8000c1e1100 */
[----:B----4-:R0:W-:Y:S04]  /*ea20*/  STL [R1+0x230], R27 ;  /* 0x0002301b01007387 */ /* 0x0101e80000100800 */
[----:B0-----:R-:W4:Y:S04]  /*ea30*/  LDL.LU R27, [R1+0x8d8] ;  /* 0x0008d800011b7983 */ /* 0x001f280000300800 */
[----:B------:R-:W5:Y:S04]  /*ea40*/  LDL R5, [R1+0x30c] ;  /* 0x00030c0001057983 */ /* 0x000f680000100800 */
[----:B---3--:R0:W-:Y:S04]  /*ea50*/  STL [R1+0x22c], R28 ;  /* 0x00022c1c01007387 */ /* 0x0081e80000100800 */
[----:B0-----:R-:W3:Y:S04]  /*ea60*/  LDL.LU R28, [R1+0x8d4] ;  /* 0x0008d400011c7983 */ /* 0x001ee80000300800 */
[----:B------:R-:W4:Y:S04]  /*ea70*/  LDL R7, [R1+0x314] ;  /* 0x0003140001077983 */ /* 0x000f280000100800 */
[----:B--2---:R0:W-:Y:S04]  /*ea80*/  STL [R1+0x21c], R29 ;  /* 0x00021c1d01007387 */ /* 0x0041e80000100800 */
[----:B0-----:R-:W2:Y:S04]  /*ea90*/  LDL.LU R29, [R1+0x8d0] ;  /* 0x0008d000011d7983 */ /* 0x001ea80000300800 */
[----:B------:R-:W3:Y:S01]  /*eaa0*/  LDL R9, [R1+0x31c] ;  /* 0x00031c0001097983 */ /* 0x000ee20000100800 */
[----:B-----5:R-:W-:-:S03]  /*eab0*/  IADD3 R4, P1, R16, R5, RZ ;  /* 0x0000000510047210 */ /* 0x020fc60007f3e0ff */
[----:B------:R-:W5:Y:S01]  /*eac0*/  LDL R5, [R1+0x308] ;  /* 0x0003080001057983 */ /* 0x000f620000100800 */
[----:B----4-:R-:W-:-:S03]  /*ead0*/  IADD3 R6, P2, R16, R7, RZ ;  /* 0x0000000710067210 */ /* 0x010fc60007f5e0ff */
[----:B------:R-:W4:Y:S01]  /*eae0*/  LDL R7, [R1+0x310] ;  /* 0x0003100001077983 */ /* 0x000f220000100800 */
[----:B---3--:R-:W-:-:S03]  /*eaf0*/  IADD3 R8, P3, R16, R9, RZ ;  /* 0x0000000910087210 */ /* 0x008fc60007f7e0ff */
[----:B------:R-:W3:Y:S01]  /*eb00*/  LDL R9, [R1+0x318] ;  /* 0x0003180001097983 */ /* 0x000ee20000100800 */
[----:B------:R-:W-:Y:S02]  /*eb10*/  PRMT R27, RZ, 0x7610, R27 ;  /* 0x00007610ff1b7816 */ /* 0x000fe4000000001b */
[----:B------:R-:W-:Y:S02]  /*eb20*/  PRMT R28, RZ, 0x7610, R28 ;  /* 0x00007610ff1c7816 */ /* 0x000fe4000000001c */
[----:B--2---:R-:W-:Y:S01]  /*eb30*/  PRMT R29, RZ, 0x7610, R29 ;  /* 0x00007610ff1d7816 */ /* 0x004fe2000000001d */
[----:B-----5:R-:W-:-:S05]  /*eb40*/  IMAD.X R5, R2, 0x1, R5, P1 ;  /* 0x0000000102057824 */ /* 0x020fca00008e0605 */
[----:B------:R-:W2:Y:S01]  /*eb50*/  @!P0 LDG.E.U8 R27, desc[UR6][R4.64] ;  /* 0x00000006041b8981 */ /* 0x000ea2000c1e1100 */
[----:B----4-:R-:W-:-:S05]  /*eb60*/  IMAD.X R7, R2, 0x1, R7, P2 ;  /* 0x0000000102077824 */ /* 0x010fca00010e0607 */
[----:B------:R-:W4:Y:S01]  /*eb70*/  @!P0 LDG.E.U8 R28, desc[UR6][R6.64] ;  /* 0x00000006061c8981 */ /* 0x000f22000c1e1100 */
[----:B---3--:R-:W-:-:S05]  /*eb80*/  IMAD.X R9, R2, 0x1, R9, P3 ;  /* 0x0000000102097824 */ /* 0x008fca00018e0609 */
[----:B------:R-:W3:Y:S04]  /*eb90*/  @!P0 LDG.E.U8 R29, desc[UR6][R8.64] ;  /* 0x00000006081d8981 */ /* 0x000ee8000c1e1100 */
[----:B--2---:R0:W-:Y:S04]  /*eba0*/  STL [R1+0x224], R27 ;  /* 0x0002241b01007387 */ /* 0x0041e80000100800 */
[----:B0-----:R-:W2:Y:S04]  /*ebb0*/  LDL.LU R27, [R1+0x8cc] ;  /* 0x0008cc00011b7983 */ /* 0x001ea80000300800 */
[----:B------:R-:W5:Y:S04]  /*ebc0*/  LDL R5, [R1+0x324] ;  /* 0x0003240001057983 */ /* 0x000f680000100800 */
[----:B----4-:R0:W-:Y:S04]  /*ebd0*/  STL [R1+0x228], R28 ;  /* 0x0002281c01007387 */ /* 0x0101e80000100800 */
[----:B0-----:R-:W4:Y:S04]  /*ebe0*/  LDL.LU R28, [R1+0x8c8] ;  /* 0x0008c800011c7983 */ /* 0x001f280000300800 */
[----:B------:R-:W2:Y:S04]  /*ebf0*/  LDL R7, [R1+0x32c] ;  /* 0x00032c0001077983 */ /* 0x000ea80000100800 */
[----:B---3--:R0:W-:Y:S04]  /*ec00*/  STL [R1+0x220], R29 ;  /* 0x0002201d01007387 */ /* 0x0081e80000100800 */
[----:B0-----:R-:W3:Y:S04]  /*ec10*/  LDL.LU R29, [R1+0x8c4] ;  /* 0x0008c400011d7983 */ /* 0x001ee80000300800 */
[----:B------:R-:W4:Y:S01]  /*ec20*/  LDL R9, [R1+0x334] ;  /* 0x0003340001097983 */ /* 0x000f220000100800 */
[----:B-----5:R-:W-:-:S03]  /*ec30*/  IADD3 R4, P1, R16, R5, RZ ;  /* 0x0000000510047210 */ /* 0x020fc60007f3e0ff */
[----:B------:R-:W5:Y:S01]  /*ec40*/  LDL R5, [R1+0x320] ;  /* 0x0003200001057983 */ /* 0x000f620000100800 */
[----:B--2---:R-:W-:-:S03]  /*ec50*/  IADD3 R6, P2, R16, R7, RZ ;  /* 0x0000000710067210 */ /* 0x004fc60007f5e0ff */
[----:B------:R-:W2:Y:S01]  /*ec60*/  LDL R7, [R1+0x328] ;  /* 0x0003280001077983 */ /* 0x000ea20000100800 */
[----:B----4-:R-:W-:-:S03]  /*ec70*/  IADD3 R8, P3, R16, R9, RZ ;  /* 0x0000000910087210 */ /* 0x010fc60007f7e0ff */
[----:B------:R-:W4:Y:S01]  /*ec80*/  LDL R9, [R1+0x330] ;  /* 0x0003300001097983 */ /* 0x000f220000100800 */
[----:B------:R-:W-:Y:S02]  /*ec90*/  PRMT R27, RZ, 0x7610, R27 ;  /* 0x00007610ff1b7816 */ /* 0x000fe4000000001b */
[----:B------:R-:W-:Y:S02]  /*eca0*/  PRMT R28, RZ, 0x7610, R28 ;  /* 0x00007610ff1c7816 */ /* 0x000fe4000000001c */
[----:B---3--:R-:W-:Y:S01]  /*ecb0*/  PRMT R29, RZ, 0x7610, R29 ;  /* 0x00007610ff1d7816 */ /* 0x008fe2000000001d */
[----:B-----5:R-:W-:-:S05]  /*ecc0*/  IMAD.X R5, R2, 0x1, R5, P1 ;  /* 0x0000000102057824 */ /* 0x020fca00008e0605 */
[----:B------:R-:W3:Y:S01]  /*ecd0*/  @!P0 LDG.E.U8 R27, desc[UR6][R4.64] ;  /* 0x00000006041b8981 */ /* 0x000ee2000c1e1100 */
[----:B--2---:R-:W-:-:S05]  /*ece0*/  IMAD.X R7, R2, 0x1, R7, P2 ;  /* 0x0000000102077824 */ /* 0x004fca00010e0607 */
[----:B------:R-:W2:Y:S01]  /*ecf0*/  @!P0 LDG.E.U8 R28, desc[UR6][R6.64] ;  /* 0x00000006061c8981 */ /* 0x000ea2000c1e1100 */
[----:B----4-:R-:W-:-:S05]  /*ed00*/  IMAD.X R9, R2, 0x1, R9, P3 ;  /* 0x0000000102097824 */ /* 0x010fca00018e0609 */
        /* <DEDUP_REMOVED lines=532> */
[----:B------:R-:W4:Y:S04]  /*10e50*/  LDL R5, [R1+0x564] ;  /* 0x0005640001057983 */ /* 0x000f280000100800 */
[----:B---3--:R0:W-:Y:S04]  /*10e60*/  STL [R1+0xe8], R28 ;  /* 0x0000e81c01007387 */ /* 0x0081e80000100800 */
[----:B0-----:R-:W3:Y:S04]  /*10e70*/  LDL.LU R28, [R1+0x7b4] ;  /* 0x0007b400011c7983 */ /* 0x001ee80000300800 */
[----:B------:R-:W3:Y:S04]  /*10e80*/  LDL R7, [R1+0x554] ;  /* 0x0005540001077983 */ /* 0x000ee80000100800 */
[----:B--2---:R0:W-:Y:S04]  /*10e90*/  STL [R1+0xe0], R29 ;  /* 0x0000e01d01007387 */ /* 0x0041e80000100800 */
[----:B0-----:R-:W2:Y:S04]  /*10ea0*/  LDL.LU R29, [R1+0x7b0] ;  /* 0x0007b000011d7983 */ /* 0x001ea80000300800 */
[----:B------:R-:W2:Y:S01]  /*10eb0*/  LDL R9, [R1+0x550] ;  /* 0x0005500001097983 */ /* 0x000ea20000100800 */
[----:B-----5:R-:W-:-:S02]  /*10ec0*/  IADD3 R6, P2, R16, R4, RZ ;  /* 0x0000000410067210 */ /* 0x020fc40007f5e0ff */
[C---:B----4-:R-:W-:Y:S02]  /*10ed0*/  IADD3 R4, P3, R16.reuse, R5, RZ ;  /* 0x0000000510047210 */ /* 0x050fe40007f7e0ff */
[----:B------:R-:W4:Y:S01]  /*10ee0*/  LDL R5, [R1+0x560] ;  /* 0x0005600001057983 */ /* 0x000f220000100800 */
[----:B---3--:R-:W-:Y:S02]  /*10ef0*/  PRMT R28, RZ, 0x7610, R28 ;  /* 0x00007610ff1c7816 */ /* 0x008fe4000000001c */
[----:B------:R-:W-:Y:S02]  /*10f00*/  IADD3 R8, P1, R16, R7, RZ ;  /* 0x0000000710087210 */ /* 0x000fe40007f3e0ff */
[----:B------:R-:W3:Y:S03]  /*10f10*/  LDL R7, [R1+0x558] ;  /* 0x0005580001077983 */ /* 0x000ee60000100800 */
[----:B--2---:R-:W-:-:S05]  /*10f20*/  IMAD.X R9, R2, 0x1, R9, P1 ;  /* 0x0000000102097824 */ /* 0x004fca00008e0609 */
[----:B------:R-:W2:Y:S01]  /*10f30*/  @!P0 LDG.E.U8 R28, desc[UR6][R8.64] ;  /* 0x00000006081c8981 */ /* 0x000ea2000c1e1100 */
[----:B------:R-:W-:Y:S02]  /*10f40*/  PRMT R27, RZ, 0x7610, R27 ;  /* 0x00007610ff1b7816 */ /* 0x000fe4000000001b */
[----:B------:R-:W-:Y:S01]  /*10f50*/  PRMT R29, RZ, 0x7610, R29 ;  /* 0x00007610ff1d7816 */ /* 0x000fe2000000001d */
[----:B----4-:R-:W-:-:S05]  /*10f60*/  IMAD.X R5, R2, 0x1, R5, P3 ;  /* 0x0000000102057824 */ /* 0x010fca00018e0605 */
[----:B------:R-:W4:Y:S01]  /*10f70*/  @!P0 LDG.E.U8 R29, desc[UR6][R4.64] ;  /* 0x00000006041d8981 */ /* 0x000f22000c1e1100 */
[----:B---3--:R-:W-:-:S05]  /*10f80*/  IMAD.X R7, R2, 0x1, R7, P2 ;  /* 0x0000000102077824 */ /* 0x008fca00010e0607 */
[----:B------:R-:W3:Y:S04]  /*10f90*/  @!P0 LDG.E.U8 R27, desc[UR6][R6.64] ;  /* 0x00000006061b8981 */ /* 0x000ee8000c1e1100 */
[----:B--2---:R0:W-:Y:S04]  /*10fa0*/  STL [R1+0xb0], R28 ;  /* 0x0000b01c01007387 */ /* 0x0041e80000100800 */
[----:B0-----:R-:W2:Y:S04]  /*10fb0*/  LDL.LU R28, [R1+0x7ac] ;  /* 0x0007ac00011c7983 */ /* 0x001ea80000300800 */
[----:B------:R-:W5:Y:S04]  /*10fc0*/  LDL R9, [R1+0x56c] ;  /* 0x00056c0001097983 */ /* 0x000f680000100800 */
[----:B---3--:R0:W-:Y:S04]  /*10fd0*/  STL [R1+0xac], R27 ;  /* 0x0000ac1b01007387 */ /* 0x0081e80000100800 */
[----:B0-----:R-:W3:Y:S04]  /*10fe0*/  LDL.LU R27, [R1+0x7a8] ;  /* 0x0007a800011b7983 */ /* 0x001ee80000300800 */
[----:B------:R-:W3:Y:S04]  /*10ff0*/  LDL R7, [R1+0x574] ;  /* 0x0005740001077983 */ /* 0x000ee80000100800 */
[----:B----4-:R0:W-:Y:S04]  /*11000*/  STL [R1+0xa8], R29 ;  /* 0x0000a81d01007387 */ /* 0x0101e80000100800 */
[----:B0-----:R-:W4:Y:S01]  /*11010*/  LDL.LU R29, [R1+0x7a4] ;  /* 0x0007a400011d7983 */ /* 0x001f220000300800 */
[----:B-----5:R-:W-:-:S03]  /*11020*/  IADD3 R8, P1, R16, R9, RZ ;  /* 0x0000000910087210 */ /* 0x020fc60007f3e0ff */
[----:B------:R-:W5:Y:S04]  /*11030*/  LDL R5, [R1+0x57c] ;  /* 0x00057c0001057983 */ /* 0x000f680000100800 */
[----:B------:R-:W4:Y:S01]  /*11040*/  LDL R9, [R1+0x568] ;  /* 0x0005680001097983 */ /* 0x000f220000100800 */
[----:B--2---:R-:W-:Y:S02]  /*11050*/  PRMT R28, RZ, 0x7610, R28 ;  /* 0x00007610ff1c7816 */ /* 0x004fe4000000001c */
[C---:B---3--:R-:W-:Y:S02]  /*11060*/  IADD3 R6, P2, R16.reuse, R7, RZ ;  /* 0x0000000710067210 */ /* 0x048fe40007f5e0ff */
[----:B------:R-:W2:Y:S01]  /*11070*/  LDL R7, [R1+0x570] ;  /* 0x0005700001077983 */ /* 0x000ea20000100800 */
[----:B-----5:R-:W-:-:S03]  /*11080*/  IADD3 R4, P3, R16, R5, RZ ;  /* 0x0000000510047210 */ /* 0x020fc60007f7e0ff */
[----:B------:R-:W3:Y:S01]  /*11090*/  LDL R5, [R1+0x578] ;  /* 0x0005780001057983 */ /* 0x000ee20000100800 */
[----:B----4-:R-:W-:-:S05]  /*110a0*/  IMAD.X R9, R2, 0x1, R9, P1 ;  /* 0x0000000102097824 */ /* 0x010fca00008e0609 */
[----:B------:R-:W4:Y:S01]  /*110b0*/  @!P0 LDG.E.U8 R28, desc[UR6][R8.64] ;  /* 0x00000006081c8981 */ /* 0x000f22000c1e1100 */
[----:B------:R-:W-:Y:S02]  /*110c0*/  PRMT R27, RZ, 0x7610, R27 ;  /* 0x00007610ff1b7816 */ /* 0x000fe4000000001b */
[----:B------:R-:W-:Y:S01]  /*110d0*/  PRMT R29, RZ, 0x7610, R29 ;  /* 0x00007610ff1d7816 */ /* 0x000fe2000000001d */
[----:B--2---:R-:W-:-:S05]  /*110e0*/  IMAD.X R7, R2, 0x1, R7, P2 ;  /* 0x0000000102077824 */ /* 0x004fca00010e0607 */
[----:B------:R-:W2:Y:S01]  /*110f0*/  @!P0 LDG.E.U8 R27, desc[UR6][R6.64] ;  /* 0x00000006061b8981 */ /* 0x000ea2000c1e1100 */
[----:B---3--:R-:W-:-:S05]  /*11100*/  IMAD.X R5, R2, 0x1, R5, P3 ;  /* 0x0000000102057824 */ /* 0x008fca00018e0605 */
[----:B------:R-:W3:Y:S04]  /*11110*/  @!P0 LDG.E.U8 R29, desc[UR6][R4.64] ;  /* 0x00000006041d8981 */ /* 0x000ee8000c1e1100 */
[----:B----4-:R0:W-:Y:S04]  /*11120*/  STL [R1+0xa4], R28 ;  /* 0x0000a41c01007387 */ /* 0x0101e80000100800 */
[----:B0-----:R-:W4:Y:S04]  /*11130*/  LDL.LU R28, [R1+0x7a0] ;  /* 0x0007a000011c7983 */ /* 0x001f280000300800 */
[----:B------:R-:W5:Y:S04]  /*11140*/  LDL R9, [R1+0x584] ;  /* 0x0005840001097983 */ /* 0x000f680000100800 */
[----:B--2---:R0:W-:Y:S04]  /*11150*/  STL [R1+0x9c], R27 ;  /* 0x00009c1b01007387 */ /* 0x0041e80000100800 */
[----:B0-----:R-:W2:Y:S04]  /*11160*/  LDL.LU R27, [R1+0x79c] ;  /* 0x00079c00011b7983 */ /* 0x001ea80000300800 */
[----:B------:R-:W2:Y:S04]  /*11170*/  LDL R7, [R1+0x58c] ;  /* 0x00058c0001077983 */ /* 0x000ea80000100800 */
[----:B---3--:R0:W-:Y:S04]  /*11180*/  STL [R1+0x94], R29 ;  /* 0x0000941d01007387 */ /* 0x0081e80000100800 */
[----:B0-----:R-:W3:Y:S04]  /*11190*/  LDL.LU R29, [R1+0x798] ;  /* 0x00079800011d7983 */ /* 0x001ee80000300800 */
[----:B------:R-:W3:Y:S01]  /*111a0*/  LDL R5, [R1+0x594] ;  /* 0x0005940001057983 */ /* 0x000ee20000100800 */
[----:B-----5:R-:W-:-:S03]  /*111b0*/  IADD3 R8, P1, R16, R9, RZ ;  /* 0x0000000910087210 */ /* 0x020fc60007f3e0ff */
[----:B------:R-:W5:Y:S01]  /*111c0*/  LDL R9, [R1+0x580] ;  /* 0x0005800001097983 */ /* 0x000f620000100800 */
[----:B----4-:R-:W-:Y:S02]  /*111d0*/  PRMT R28, RZ, 0x7610, R28 ;  /* 0x00007610ff1c7816 */ /* 0x010fe4000000001c */
[C---:B--2---:R-:W-:Y:S02]  /*111e0*/  IADD3 R6, P2, R16.reuse, R7, RZ ;  /* 0x0000000710067210 */ /* 0x044fe40007f5e0ff */
[----:B------:R-:W2:Y:S01]  /*111f0*/  LDL R7, [R1+0x588] ;  /* 0x0005880001077983 */ /* 0x000ea20000100800 */
[----:B---3--:R-:W-:-:S03]  /*11200*/  IADD3 R4, P3, R16, R5, RZ ;  /* 0x0000000510047210 */ /* 0x008fc60007f7e0ff */
[----:B------:R-:W3:Y:S01]  /*11210*/  LDL R5, [R1+0x590] ;  /* 0x0005900001057983 */ /* 0x000ee20000100800 */
[----:B-----5:R-:W-:-:S05]  /*11220*/  IMAD.X R9, R2, 0x1, R9, P1 ;  /* 0x0000000102097824 */ /* 0x020fca00008e0609 */
        /* <DEDUP_REMOVED lines=60> */
[----:B---3--:R0:W-:Y:S04]  /*115f0*/  STL [R1+0x80], R27 ;  /* 0x0000801b01007387 */ /* 0x0081e80000100800 */
[----:B0-----:R-:W3:Y:S01]  /*11600*/  LDL.LU R27, [R1+0x774] ;  /* 0x00077400011b7983 */ /* 0x001ee20000300800 */
[----:B-----5:R-:W-:-:S03]  /*11610*/  IADD3 R8, P1, R16, R9, RZ ;  /* 0x0000000910087210 */ /* 0x020fc60007f3e0ff */
[----:B------:R-:W5:Y:S01]  /*11620*/  LDL R9, [R1+0x5e0] ;  /* 0x0005e00001097983 */ /* 0x000f620000100800 */
[----:B------:R-:W-:Y:S02]  /*11630*/  IADD3 R6, P2, R16, UR27, RZ ;  /* 0x0000001b10067c10 */ /* 0x000fe4000ff5e0ff */
[----:B----4-:R-:W-:Y:S02]  /*11640*/  PRMT R28, RZ, 0x7610, R28 ;  /* 0x00007610ff1c7816 */ /* 0x010fe4000000001c */
[----:B------:R-:W-:Y:S02]  /*11650*/  PRMT R29, RZ, 0x7610, R29 ;  /* 0x00007610ff1d7816 */ /* 0x000fe4000000001d */
[----:B------:R-:W-:-:S05]  /*11660*/  IADD3.X R7, R2, UR51, RZ, P2, !PT ;  /* 0x0000003302077c10 */ /* 0x000fca00097fe4ff */
[----:B------:R-:W4:Y:S01]  /*11670*/  @!P0 LDG.E.U8 R29, desc[UR6][R6.64] ;  /* 0x00000006061d8981 */ /* 0x000f22000c1e1100 */
[----:B-----5:R-:W-:-:S05]  /*11680*/  IMAD.X R9, R2, 0x1, R9, P1 ;  /* 0x0000000102097824 */ /* 0x020fca00008e0609 */
[----:B------:R-:W5:Y:S01]  /*11690*/  @!P0 LDG.E.U8 R28, desc[UR6][R8.64] ;  /* 0x00000006081c8981 */ /* 0x000f62000c1e1100 */
[----:B------:R-:W-:Y:S02]  /*116a0*/  IADD3 R4, P3, R16, UR35, RZ ;  /* 0x0000002310047c10 */ /* 0x000fe4000ff7e0ff */
[----:B--2---:R-:W-:Y:S02]  /*116b0*/  PRMT R21, RZ, 0x7610, R21 ;  /* 0x00007610ff157816 */ /* 0x004fe40000000015 */
[----:B------:R-:W-:-:S05]  /*116c0*/  IADD3.X R5, R2, UR59, RZ, P3, !PT ;  /* 0x0000003b02057c10 */ /* 0x000fca0009ffe4ff */
[----:B------:R-:W2:Y:S04]  /*116d0*/  @!P0 LDG.E.U8 R21, desc[UR6][R4.64] ;  /* 0x0000000604158981 */ /* 0x000ea8000c1e1100 */
[----:B-----5:R0:W-:Y:S04]  /*116e0*/  STL [R1+0x3c], R28 ;  /* 0x00003c1c01007387 */ /* 0x0201e80000100800 */
[----:B0-----:R-:W5:Y:S04]  /*116f0*/  LDL.LU R28, [R1+0x770] ;  /* 0x00077000011c7983 */ /* 0x001f680000300800 */
[----:B----4-:R0:W-:Y:S04]  /*11700*/  STL [R1+0x34], R29 ;  /* 0x0000341d01007387 */ /* 0x0101e80000100800 */
[----:B0-----:R-:W4:Y:S04]  /*11710*/  LDL.LU R29, [R1+0x76c] ;  /* 0x00076c00011d7983 */ /* 0x001f280000300800 */
[----:B------:R-:W3:Y:S04]  /*11720*/  LDL R7, [R1+0x5ec] ;  /* 0x0005ec0001077983 */ /* 0x000ee80000100800 */
[----:B--2---:R0:W-:Y:S04]  /*11730*/  STL [R1+0x38], R21 ;  /* 0x0000381501007387 */ /* 0x0041e80000100800 */
[----:B0-----:R-:W2:Y:S01]  /*11740*/  LDL.LU R21, [R1+0x768] ;  /* 0x0007680001157983 */ /* 0x001ea20000300800 */
[----:B---3--:R-:W-:-:S03]  /*11750*/  IADD3 R6, P1, R16, R7, RZ ;  /* 0x0000000710067210 */ /* 0x008fc60007f3e0ff */
[----:B------:R-:W3:Y:S01]  /*11760*/  LDL R7, [R1+0x5e8] ;  /* 0x0005e80001077983 */ /* 0x000ee20000100800 */
[----:B------:R-:W-:Y:S02]  /*11770*/  IADD3 R8, P3, R16, UR5, RZ ;  /* 0x0000000510087c10 */ /* 0x000fe4000ff7e0ff */
[----:B------:R-:W-:Y:S02]  /*11780*/  PRMT R27, RZ, 0x7610, R27 ;  /* 0x00007610ff1b7816 */ /* 0x000fe4000000001b */
[----:B------:R-:W-:Y:S02]  /*11790*/  IADD3.X R9, R2, UR43, RZ, P3, !PT ;  /* 0x0000002b02097c10 */ /* 0x000fe40009ffe4ff */
[----:B------:R-:W-:Y:S02]  /*117a0*/  IADD3 R4, P2, R16, UR14, RZ ;  /* 0x0000000e10047c10 */ /* 0x000fe4000ff5e0ff */
[----:B-----5:R-:W-:Y:S01]  /*117b0*/  PRMT R28, RZ, 0x7610, R28 ;  /* 0x00007610ff1c7816 */ /* 0x020fe2000000001c */
[----:B------:R-:W5:Y:S01]  /*117c0*/  @!P0 LDG.E.U8 R27, desc[UR6][R8.64] ;  /* 0x00000006081b8981 */ /* 0x000f62000c1e1100 */
[----:B----4-:R-:W-:-:S02]  /*117d0*/  PRMT R29, RZ, 0x7610, R29 ;  /* 0x00007610ff1d7816 */ /* 0x010fc4000000001d */
[----:B------:R-:W-:-:S05]  /*117e0*/  IADD3.X R5, R2, UR42, RZ, P2, !PT ;  /* 0x0000002a02057c10 */ /* 0x000fca00097fe4ff */
[----:B------:R-:W4:Y:S01]  /*117f0*/  @!P0 LDG.E.U8 R29, desc[UR6][R4.64] ;  /* 0x00000006041d8981 */ /* 0x000f22000c1e1100 */
[----:B---3--:R-:W-:-:S05]  /*11800*/  IMAD.X R7, R2, 0x1, R7, P1 ;  /* 0x0000000102077824 */ /* 0x008fca00008e0607 */
[----:B------:R-:W3:Y:S04]  /*11810*/  @!P0 LDG.E.U8 R28, desc[UR6][R6.64] ;  /* 0x00000006061c8981 */ /* 0x000ee8000c1e1100 */
[----:B-----5:R0:W-:Y:S04]  /*11820*/  STL [R1+0x28], R27 ;  /* 0x0000281b01007387 */ /* 0x0201e80000100800 */
[----:B0-----:R-:W5:Y:S04]  /*11830*/  LDL.LU R27, [R1+0x764] ;  /* 0x00076400011b7983 */ /* 0x001f680000300800 */
[----:B------:R-:W2:Y:S04]  /*11840*/  LDL R9, [R1+0x600] ;  /* 0x0006000001097983 */ /* 0x000ea80000100800 */
[----:B---3--:R0:W-:Y:S04]  /*11850*/  STL [R1+0x30], R28 ;  /* 0x0000301c01007387 */ /* 0x0081e80000100800 */
[----:B0-----:R-:W3:Y:S04]  /*11860*/  LDL.LU R28, [R1+0x760] ;  /* 0x00076000011c7983 */ /* 0x001ee80000300800 */
[----:B----4-:R0:W-:Y:S04]  /*11870*/  STL [R1+0x2c], R29 ;  /* 0x00002c1d01007387 */ /* 0x0101e80000100800 */
[----:B0-----:R-:W4:Y:S04]  /*11880*/  LDL.LU R29, [R1+0x75c] ;  /* 0x00075c00011d7983 */ /* 0x001f280000300800 */
[----:B------:R-:W3:Y:S01]  /*11890*/  LDL R7, [R1+0x5fc] ;  /* 0x0005fc0001077983 */ /* 0x000ee20000100800 */
[----:B--2---:R-:W-:-:S02]  /*118a0*/  IADD3 R6, P3, R16, R9, RZ ;  /* 0x0000000910067210 */ /* 0x004fc40007f7e0ff */
[----:B------:R-:W-:Y:S02]  /*118b0*/  PRMT R23, RZ, 0x7610, R23 ;  /* 0x00007610ff177816 */ /* 0x000fe40000000017 */
[----:B------:R-:W-:-:S04]  /*118c0*/  IADD3 R8, P2, R16, UR34, RZ ;  /* 0x0000002210087c10 */ /* 0x000fc8000ff5e0ff */
[----:B------:R-:W-:Y:S02]  /*118d0*/  IADD3.X R9, R2, UR58, RZ, P2, !PT ;  /* 0x0000003a02097c10 */ /* 0x000fe400097fe4ff */
[----:B------:R-:W-:Y:S02]  /*118e0*/  PRMT R15, RZ, 0x7610, R15 ;  /* 0x00007610ff0f7816 */ /* 0x000fe4000000000f */
[----:B------:R-:W-:Y:S02]  /*118f0*/  IADD3 R4, P1, R16, UR26, RZ ;  /* 0x0000001a10047c10 */ /* 0x000fe4000ff3e0ff */
[----:B-----5:R-:W-:Y:S02]  /*11900*/  PRMT R27, RZ, 0x7610, R27 ;  /* 0x00007610ff1b7816 */ /* 0x020fe4000000001b */
[----:B------:R-:W-:Y:S02]  /*11910*/  IADD3.X R5, R2, UR50, RZ, P1, !PT ;  /* 0x0000003202057c10 */ /* 0x000fe40008ffe4ff */
[----:B------:R-:W-:-:S02]  /*11920*/  PRMT R22, RZ, 0x7610, R22 ;  /* 0x00007610ff167816 */ /* 0x000fc40000000016 */
[----:B------:R-:W-:Y:S01]  /*11930*/  PRMT R12, RZ, 0x7610, R12 ;  /* 0x00007610ff0c7816 */ /* 0x000fe2000000000c */
[----:B------:R0:W2:Y:S04]  /*11940*/  @!P0 LDG.E.U8 R27, desc[UR6][R4.64] ;  /* 0x00000006041b8981 */ /* 0x0000a8000c1e1100 */
[----:B------:R-:W5:Y:S01]  /*11950*/  @!P0 LDG.E.U8 R22, desc[UR6][R8.64] ;  /* 0x0000000608168981 */ /* 0x000f62000c1e1100 */
[----:B------:R-:W-:Y:S02]  /*11960*/  PRMT R21, RZ, 0x7610, R21 ;  /* 0x00007610ff157816 */ /* 0x000fe40000000015 */
[----:B0-----:R-:W-:Y:S01]  /*11970*/  IADD3 R4, P1, R16, UR25, RZ ;  /* 0x0000001910047c10 */ /* 0x001fe2000ff3e0ff */
[----:B---3--:R-:W-:-:S05]  /*11980*/  IMAD.X R7, R2, 0x1, R7, P3 ;  /* 0x0000000102077824 */ /* 0x008fca00018e0607 */
[----:B------:R0:W3:Y:S02]  /*11990*/  @!P0 LDG.E.U8 R23, desc[UR6][R6.64] ;  /* 0x0000000606178981 */ /* 0x0000e4000c1e1100 */
[----:B0-----:R-:W-:-:S04]  /*119a0*/  IADD3 R6, P2, R16, UR33, RZ ;  /* 0x0000002110067c10 */ /* 0x001fc8000ff5e0ff */
[----:B------:R-:W-:-:S05]  /*119b0*/  IADD3.X R7, R2, UR57, RZ, P2, !PT ;  /* 0x0000003902077c10 */ /* 0x000fca00097fe4ff */
[----:B------:R0:W3:Y:S02]  /*119c0*/  @!P0 LDG.E.U8 R15, desc[UR6][R6.64] ;  /* 0x00000006060f8981 */ /* 0x0000e4000c1e1100 */
[----:B0-----:R-:W-:-:S04]  /*119d0*/  IADD3 R6, P2, R16, UR32, RZ ;  /* 0x0000002010067c10 */ /* 0x001fc8000ff5e0ff */
[----:B------:R-:W-:-:S05]  /*119e0*/  IADD3.X R7, R2, UR56, RZ, P2, !PT ;  /* 0x0000003802077c10 */ /* 0x000fca00097fe4ff */
[----:B------:R-:W3:Y:S01]  /*119f0*/  @!P0 LDG.E.U8 R12, desc[UR6][R6.64] ;  /* 0x00000006060c8981 */ /* 0x000ee2000c1e1100 */
[----:B------:R-:W-:Y:S02]  /*11a00*/  IADD3.X R5, R2, UR49, RZ, P1, !PT ;  /* 0x0000003102057c10 */ /* 0x000fe40008ffe4ff */
[----:B------:R-:W-:Y:S02]  /*11a10*/  IADD3 R8, P3, R16, UR17, RZ ;  /* 0x0000001110087c10 */ /* 0x000fe4000ff7e0ff */
[----:B------:R-:W-:Y:S01]  /*11a20*/  PRMT R14, RZ, 0x7610, R14 ;  /* 0x00007610ff0e7816 */ /* 0x000fe2000000000e */
[----:B------:R0:W3:Y:S01]  /*11a30*/  @!P0 LDG.E.U8 R21, desc[UR6][R4.64] ;  /* 0x0000000604158981 */ /* 0x0000e2000c1e1100 */
[----:B------:R-:W-:Y:S02]  /*11a40*/  IADD3.X R9, R2, UR39, RZ, P3, !PT ;  /* 0x0000002702097c10 */ /* 0x000fe40009ffe4ff */
[----:B------:R-:W-:-:S03]  /*11a50*/  PRMT R13, RZ, 0x7610, R13 ;  /* 0x00007610ff0d7816 */ /* 0x000fc6000000000d */
[----:B------:R1:W3:Y:S01]  /*11a60*/  @!P0 LDG.E.U8 R14, desc[UR6][R8.64] ;  /* 0x00000006080e8981 */ /* 0x0002e2000c1e1100 */
[----:B0-----:R-:W-:-:S04]  /*11a70*/  IADD3 R4, P1, R16, UR24, RZ ;  /* 0x0000001810047c10 */ /* 0x001fc8000ff3e0ff */
[----:B------:R-:W-:Y:S02]  /*11a80*/  IADD3.X R5, R2, UR48, RZ, P1, !PT ;  /* 0x0000003002057c10 */ /* 0x000fe40008ffe4ff */
[----:B-1----:R-:W-:Y:S02]  /*11a90*/  IADD3 R8, P3, R16, UR16, RZ ;  /* 0x0000001010087c10 */ /* 0x002fe4000ff7e0ff */
[----:B------:R-:W-:Y:S01]  /*11aa0*/  PRMT R11, RZ, 0x7610, R11 ;  /* 0x00007610ff0b7816 */ /* 0x000fe2000000000b */
[----:B------:R0:W3:Y:S01]  /*11ab0*/  @!P0 LDG.E.U8 R13, desc[UR6][R4.64] ;  /* 0x00000006040d8981 */ /* 0x0000e2000c1e1100 */
[----:B------:R-:W-:Y:S02]  /*11ac0*/  IADD3.X R9, R2, UR40, RZ, P3, !PT ;  /* 0x0000002802097c10 */ /* 0x000fe40009ffe4ff */
[C---:B------:R-:W-:Y:S02]  /*11ad0*/  IADD3 R6, P2, R16.reuse, UR31, RZ ;  /* 0x0000001f10067c10 */ /* 0x040fe4000ff5e0ff */
[----:B------:R-:W-:Y:S01]  /*11ae0*/  PRMT R28, RZ, 0x7610, R28 ;  /* 0x00007610ff1c7816 */ /* 0x000fe2000000001c */
[----:B------:R1:W3:Y:S01]  /*11af0*/  @!P0 LDG.E.U8 R11, desc[UR6][R8.64] ;  /* 0x00000006080b8981 */ /* 0x0002e2000c1e1100 */
[----:B0-----:R-:W-:-:S02]  /*11b00*/  IADD3 R4, P1, R16, UR23, RZ ;  /* 0x0000001710047c10 */ /* 0x001fc4000ff3e0ff */
[----:B----4-:R-:W-:Y:S02]  /*11b10*/  PRMT R29, RZ, 0x7610, R29 ;  /* 0x00007610ff1d7816 */ /* 0x010fe4000000001d */
[C---:B------:R-:W-:Y:S02]  /*11b20*/  IADD3.X R5, R2.reuse, UR47, RZ, P1, !PT ;  /* 0x0000002f02057c10 */ /* 0x040fe40008ffe4ff */
[----:B------:R-:W-:Y:S02]  /*11b30*/  IADD3.X R7, R2, UR55, RZ, P2, !PT ;  /* 0x0000003702077c10 */ /* 0x000fe400097fe4ff */
[----:B-1----:R-:W-:Y:S01]  /*11b40*/  IADD3 R8, P3, R16, UR15, RZ ;  /* 0x0000000f10087c10 */ /* 0x002fe2000ff7e0ff */
[----:B------:R0:W4:Y:S01]  /*11b50*/  @!P0 LDG.E.U8 R28, desc[UR6][R4.64] ;  /* 0x00000006041c8981 */ /* 0x000122000c1e1100 */
[----:B------:R-:W-:Y:S02]  /*11b60*/  PRMT R10, RZ, 0x7610, R10 ;  /* 0x00007610ff0a7816 */ /* 0x000fe4000000000a */
[----:B------:R-:W-:Y:S01]  /*11b70*/  IADD3.X R9, R2, UR41, RZ, P3, !PT ;  /* 0x0000002902097c10 */ /* 0x000fe20009ffe4ff */
[----:B------:R1:W4:Y:S04]  /*11b80*/  @!P0 LDG.E.U8 R29, desc[UR6][R6.64] ;  /* 0x00000006061d8981 */ /* 0x000328000c1e1100 */
[----:B------:R1:W4:Y:S04]  /*11b90*/  @!P0 LDG.E.U8 R10, desc[UR6][R8.64] ;  /* 0x00000006080a8981 */ /* 0x000328000c1e1100 */
[----:B--2---:R2:W-:Y:S04]  /*11ba0*/  STL [R1+0x1c], R27 ;  /* 0x00001c1b01007387 */ /* 0x0045e80000100800 */
[----:B--2---:R-:W2:Y:S04]  /*11bb0*/  LDL.LU R27, [R1+0x758] ;  /* 0x00075800011b7983 */ /* 0x004ea80000300800 */
[----:B-----5:R-:W-:Y:S04]  /*11bc0*/  STL [R1+0x20], R22 ;  /* 0x0000201601007387 */ /* 0x020fe80000100800 */
[----:B---3--:R3:W-:Y:S04]  /*11bd0*/  STL [R1+0x8], R12 ;  /* 0x0000080c01007387 */ /* 0x0087e80000100800 */
[----:B---3--:R-:W3:Y:S04]  /*11be0*/  LDL R12, [R1+0x5d4] ;  /* 0x0005d400010c7983 */ /* 0x008ee80000100800 */
[----:B------:R5:W-:Y:S04]  /*11bf0*/  STL [R1+0x24], R23 ;  /* 0x0000241701007387 */ /* 0x000be80000100800 */
[----:B-----5:R-:W5:Y:S01]  /*11c00*/  LDL R23, [R1+0x5d0] ;  /* 0x0005d00001177983 */ /* 0x020f620000100800 */
[----:B0-----:R-:W-:-:S02]  /*11c10*/  IADD3 R4, P1, R16, UR22, RZ ;  /* 0x0000001610047c10 */ /* 0x001fc4000ff3e0ff */
[----:B-1----:R-:W-:Y:S02]  /*11c20*/  IADD3 R6, P2, R16, UR30, RZ ;  /* 0x0000001e10067c10 */ /* 0x002fe4000ff5e0ff */
[----:B------:R-:W-:Y:S02]  /*11c30*/  PRMT R8, RZ, 0x7610, R8 ;  /* 0x00007610ff087816 */ /* 0x000fe40000000008 */
[C---:B------:R-:W-:Y:S02]  /*11c40*/  IADD3.X R5, R2.reuse, UR46, RZ, P1, !PT ;  /* 0x0000002e02057c10 */ /* 0x040fe40008ffe4ff */
[----:B------:R-:W-:Y:S01]  /*11c50*/  PRMT R9, RZ, 0x7610, R9 ;  /* 0x00007610ff097816 */ /* 0x000fe20000000009 */
[----:B----4-:R-:W-:Y:S04]  /*11c60*/  STL [R1+0x74c], R28 ;  /* 0x00074c1c01007387 */ /* 0x010fe80000100800 */
[----:B------:R-:W-:Y:S04]  /*11c70*/  STL [R1+0x750], R29 ;  /* 0x0007501d01007387 */ /* 0x000fe80000100800 */
[----:B------:R0:W-:Y:S04]  /*11c80*/  STL [R1+0x10], R21 ;  /* 0x0000101501007387 */ /* 0x0001e80000100800 */
[----:B------:R-:W4:Y:S04]  /*11c90*/  LDL R22, [R1+0x5cc] ;  /* 0x0005cc0001167983 */ /* 0x000f280000100800 */
[----:B------:R-:W-:Y:S04]  /*11ca0*/  STL [R1+0x14], R15 ;  /* 0x0000140f01007387 */ /* 0x000fe80000100800 */
[----:B0-----:R-:W2:Y:S04]  /*11cb0*/  LDL R21, [R1+0x5c4] ;  /* 0x0005c40001157983 */ /* 0x001ea80000100800 */
[----:B------:R-:W-:Y:S04]  /*11cc0*/  STL [R1+0x18], R14 ;  /* 0x0000180e01007387 */ /* 0x000fe80000100800 */
[----:B------:R0:W-:Y:S01]  /*11cd0*/  STL [R1], R10 ;  /* 0x0000000a01007387 */ /* 0x0001e20000100800 */
[----:B------:R-:W-:-:S02]  /*11ce0*/  IADD3.X R7, R2, UR54, RZ, P2, !PT ;  /* 0x0000003602077c10 */ /* 0x000fc400097fe4ff */
[----:B------:R-:W-:Y:S01]  /*11cf0*/  PRMT R25, RZ, 0x7610, R25 ;  /* 0x00007610ff197816 */ /* 0x000fe20000000019 */
[----:B------:R1:W-:Y:S04]  /*11d00*/  STL [R1+0xc], R11 ;  /* 0x00000c0b01007387 */ /* 0x0003e80000100800 */
[----:B------:R-:W4:Y:S01]  /*11d10*/  @!P0 LDG.E.U8 R8, desc[UR6][R4.64] ;  /* 0x0000000604088981 */ /* 0x000f22000c1e1100 */
[----:B0-----:R-:W-:-:S03]  /*11d20*/  IADD3 R10, P3, R16, UR38, RZ ;  /* 0x00000026100a7c10 */ /* 0x001fc6000ff7e0ff */
[----:B------:R0:W2:Y:S01]  /*11d30*/  @!P0 LDG.E.U8 R9, desc[UR6][R6.64] ;  /* 0x0000000606098981 */ /* 0x0000a2000c1e1100 */
[----:B-1----:R-:W-:-:S05]  /*11d40*/  IADD3.X R11, R2, UR12, RZ, P3, !PT ;  /* 0x0000000c020b7c10 */ /* 0x002fca0009ffe4ff */
[----:B------:R3:W2:Y:S01]  /*11d50*/  @!P0 LDG.E.U8 R25, desc[UR6][R10.64] ;  /* 0x000000060a198981 */ /* 0x0006a2000c1e1100 */
[----:B------:R-:W-:Y:S02]  /*11d60*/  IADD3 R14, P3, R16, UR37, RZ ;  /* 0x00000025100e7c10 */ /* 0x000fe4000ff7e0ff */
[----:B0-----:R-:W-:Y:S01]  /*11d70*/  PRMT R7, RZ, 0x7610, R7 ;  /* 0x00007610ff077816 */ /* 0x001fe20000000007 */
[----:B------:R0:W-:Y:S01]  /*11d80*/  STL [R1+0x4], R13 ;  /* 0x0000040d01007387 */ /* 0x0001e20000100800 */
[----:B------:R-:W-:Y:S02]  /*11d90*/  PRMT R5, RZ, 0x7610, R5 ;  /* 0x00007610ff057816 */ /* 0x000fe40000000005 */
[----:B------:R-:W-:Y:S02]  /*11da0*/  PRMT R24, RZ, 0x7610, R24 ;  /* 0x00007610ff187816 */ /* 0x000fe40000000018 */
[----:B------:R-:W-:-:S05]  /*11db0*/  IADD3.X R15, R2, UR61, RZ, P3, !PT ;  /* 0x0000003d020f7c10 */ /* 0x000fca0009ffe4ff */
[----:B------:R-:W2:Y:S01]  /*11dc0*/  @!P0 LDG.E.U8 R24, desc[UR6][R14.64] ;  /* 0x000000060e188981 */ /* 0x000ea2000c1e1100 */
[C---:B---3--:R-:W-:Y:S02]  /*11dd0*/  IADD3 R10, P1, R16.reuse, R12, RZ ;  /* 0x0000000c100a7210 */ /* 0x048fe40007f3e0ff */
[----:B------:R-:W-:-:S04]  /*11de0*/  IADD3 R12, P2, R16, UR21, RZ ;  /* 0x00000015100c7c10 */ /* 0x000fc8000ff5e0ff */
[----:B0-----:R-:W-:-:S05]  /*11df0*/  IADD3.X R13, R2, UR45, RZ, P2, !PT ;  /* 0x0000002d020d7c10 */ /* 0x001fca00097fe4ff */
[----:B------:R0:W3:Y:S01]  /*11e00*/  @!P0 LDG.E.U8 R5, desc[UR6][R12.64] ;  /* 0x000000060c058981 */ /* 0x0000e2000c1e1100 */
[----:B-----5:R-:W-:-:S05]  /*11e10*/  IMAD.X R11, R2, 0x1, R23, P1 ;  /* 0x00000001020b7824 */ /* 0x020fca00008e0617 */
[----:B------:R-:W5:Y:S04]  /*11e20*/  @!P0 LDG.E.U8 R7, desc[UR6][R10.64] ;  /* 0x000000060a078981 */ /* 0x000f68000c1e1100 */
[----:B----4-:R-:W-:Y:S04]  /*11e30*/  STL [R1+0x734], R8 ;  /* 0x0007340801007387 */ /* 0x010fe80000100800 */
[----:B--2---:R-:W-:Y:S04]  /*11e40*/  STL [R1+0x738], R9 ;  /* 0x0007380901007387 */ /* 0x004fe80000100800 */
[----:B------:R1:W-:Y:S04]  /*11e50*/  STL [R1+0x73c], R25 ;  /* 0x00073c1901007387 */ /* 0x0003e80000100800 */
[----:B------:R-:W2:Y:S04]  /*11e60*/  LDL R23, [R1+0x5c0] ;  /* 0x0005c00001177983 */ /* 0x000ea80000100800 */
[----:B-1----:R-:W4:Y:S01]  /*11e70*/  LDL R25, [R1+0x5c8] ;  /* 0x0005c80001197983 */ /* 0x002f220000100800 */
[----:B0-----:R-:W-:-:S02]  /*11e80*/  IADD3 R12, P2, R16, R22, RZ ;  /* 0x00000016100c7210 */ /* 0x001fc40007f5e0ff */
[C---:B------:R-:W-:Y:S01]  /*11e90*/  IADD3 R14, P1, R16.reuse, R21, RZ ;  /* 0x00000015100e7210 */ /* 0x040fe20007f3e0ff */
[----:B-----5:R0:W-:Y:S04]  /*11ea0*/  STL [R1+0x740], R7 ;  /* 0x0007400701007387 */ /* 0x0201e80000100800 */
[----:B---3--:R1:W-:Y:S04]  /*11eb0*/  STL [R1+0x744], R5 ;  /* 0x0007440501007387 */ /* 0x0083e80000100800 */
[----:B------:R-:W-:Y:S04]  /*11ec0*/  STL [R1+0x748], R24 ;  /* 0x0007481801007387 */ /* 0x000fe80000100800 */
[----:B------:R-:W3:Y:S04]  /*11ed0*/  LDL R22, [R1+0x3c4] ;  /* 0x0003c40001167983 */ /* 0x000ee80000100800 */
[----:B------:R-:W5:Y:S04]  /*11ee0*/  LDL R21, [R1+0x344] ;  /* 0x0003440001157983 */ /* 0x000f680000100800 */
[----:B------:R-:W5:Y:S04]  /*11ef0*/  LDL R9, [R1+0x2cc] ;  /* 0x0002cc0001097983 */ /* 0x000f680000100800 */
[----:B------:R-:W5:Y:S04]  /*11f00*/  LDL R8, [R1+0x3c0] ;  /* 0x0003c00001087983 */ /* 0x000f680000100800 */
[----:B0-----:R-:W5:Y:S04]  /*11f10*/  LDL R7, [R1+0x340] ;  /* 0x0003400001077983 */ /* 0x001f680000100800 */
[----:B-1----:R-:W5:Y:S01]  /*11f20*/  LDL R5, [R1+0x2c8] ;  /* 0x0002c80001057983 */ /* 0x002f620000100800 */
[----:B------:R-:W-:-:S02]  /*11f30*/  IADD3 R10, P3, R16, UR29, RZ ;  /* 0x0000001d100a7c10 */ /* 0x000fc4000ff7e0ff */
[----:B------:R-:W-:Y:S02]  /*11f40*/  PRMT R6, RZ, 0x7610, R6 ;  /* 0x00007610ff067816 */ /* 0x000fe40000000006 */
[----:B------:R-:W-:Y:S02]  /*11f50*/  PRMT R3, RZ, 0x7610, R3 ;  /* 0x00007610ff037816 */ /* 0x000fe40000000003 */
[----:B------:R-:W-:-:S05]  /*11f60*/  IADD3.X R11, R2, UR53, RZ, P3, !PT ;  /* 0x00000035020b7c10 */ /* 0x000fca0009ffe4ff */
[----:B------:R0:W5:Y:S01]  /*11f70*/  @!P0 LDG.E.U8 R6, desc[UR6][R10.64] ;  /* 0x000000060a068981 */ /* 0x000162000c1e1100 */
[----:B------:R-:W-:Y:S01]  /*11f80*/  PRMT R4, RZ, 0x7610, R4 ;  /* 0x00007610ff047816 */ /* 0x000fe20000000004 */
[----:B--2---:R-:W-:-:S05]  /*11f90*/  IMAD.X R15, R2, 0x1, R23, P1 ;  /* 0x00000001020f7824 */ /* 0x004fca00008e0617 */
[----:B------:R1:W2:Y:S01]  /*11fa0*/  @!P0 LDG.E.U8 R3, desc[UR6][R14.64] ;  /* 0x000000060e038981 */ /* 0x0002a2000c1e1100 */
[----:B----4-:R-:W-:Y:S01]  /*11fb0*/  IMAD.X R13, R2, 0x1, R25, P2 ;  /* 0x00000001020d7824 */ /* 0x010fe200010e0619 */
[----:B0-----:R-:W-:-:S04]  /*11fc0*/  IADD3 R10, P2, R16, UR28, RZ ;  /* 0x0000001c100a7c10 */ /* 0x001fc8000ff5e0ff */
[----:B------:R0:W4:Y:S01]  /*11fd0*/  @!P0 LDG.E.U8 R4, desc[UR6][R12.64] ;  /* 0x000000060c048981 */ /* 0x000122000c1e1100 */
[----:B------:R-:W-:Y:S02]  /*11fe0*/  PRMT R19, RZ, 0x7610, R19 ;  /* 0x00007610ff137816 */ /* 0x000fe40000000013 */
[C---:B-1----:R-:W-:Y:S02]  /*11ff0*/  IADD3 R14, P1, R16.reuse, UR20, RZ ;  /* 0x00000014100e7c10 */ /* 0x042fe4000ff3e0ff */
[----:B------:R-:W-:Y:S02]  /*12000*/  PRMT R18, RZ, 0x7610, R18 ;  /* 0x00007610ff127816 */ /* 0x000fe40000000012 */
[----:B0-----:R-:W-:Y:S02]  /*12010*/  IADD3 R12, P3, R16, UR36, RZ ;  /* 0x00000024100c7c10 */ /* 0x001fe4000ff7e0ff */
[----:B------:R-:W-:Y:S02]  /*12020*/  PRMT R17, RZ, 0x7610, R17 ;  /* 0x00007610ff117816 */ /* 0x000fe40000000011 */
[----:B------:R-:W-:-:S02]  /*12030*/  IADD3.X R13, R2, UR60, RZ, P3, !PT ;  /* 0x0000003c020d7c10 */ /* 0x000fc40009ffe4ff */
[C---:B------:R-:W-:Y:S02]  /*12040*/  IADD3.X R11, R2.reuse, UR52, RZ, P2, !PT ;  /* 0x00000034020b7c10 */ /* 0x040fe400097fe4ff */
[----:B------:R-:W-:Y:S01]  /*12050*/  IADD3.X R15, R2, UR44, RZ, P1, !PT ;  /* 0x0000002c020f7c10 */ /* 0x000fe20008ffe4ff */
[----:B------:R3:W4:Y:S04]  /*12060*/  @!P0 LDG.E.U8 R19, desc[UR6][R12.64] ;  /* 0x000000060c138981 */ /* 0x000728000c1e1100 */
[----:B------:R5:W4:Y:S01]  /*12070*/  @!P0 LDG.E.U8 R18, desc[UR6][R10.64] ;  /* 0x000000060a128981 */ /* 0x000b22000c1e1100 */
[----:B------:R-:W-:-:S03]  /*12080*/  PRMT R27, RZ, 0x7610, R27 ;  /* 0x00007610ff1b7816 */ /* 0x000fc6000000001b */
[----:B------:R0:W4:Y:S01]  /*12090*/  @!P0 LDG.E.U8 R17, desc[UR6][R14.64] ;  /* 0x000000060e118981 */ /* 0x000122000c1e1100 */
[----:B------:R-:W-:Y:S02]  /*120a0*/  PRMT R26, RZ, 0x7610, R26 ;  /* 0x00007610ff1a7816 */ /* 0x000fe4000000001a */
[C---:B---3--:R-:W-:Y:S02]  /*120b0*/  IADD3 R12, P3, R16.reuse, R22, RZ ;  /* 0x00000016100c7210 */ /* 0x048fe40007f7e0ff */
[C---:B-----5:R-:W-:Y:S02]  /*120c0*/  IADD3 R10, P2, R16.reuse, R21, RZ ;  /* 0x00000015100a7210 */ /* 0x060fe40007f5e0ff */
[----:B0-----:R-:W-:Y:S02]  /*120d0*/  IADD3 R14, P1, R16, R9, RZ ;  /* 0x00000009100e7210 */ /* 0x001fe40007f3e0ff */
[----:B------:R-:W-:Y:S01]  /*120e0*/  PRMT R16, RZ, 0x7610, R16 ;  /* 0x00007610ff107816 */ /* 0x000fe20000000010 */
[----:B------:R-:W-:-:S02]  /*120f0*/  IMAD.X R13, R2, 0x1, R8, P3 ;  /* 0x00000001020d7824 */ /* 0x000fc400018e0608 */
[----:B------:R-:W-:-:S03]  /*12100*/  IMAD.X R11, R2, 0x1, R7, P2 ;  /* 0x00000001020b7824 */ /* 0x000fc600010e0607 */
[----:B------:R-:W3:Y:S01]  /*12110*/  @!P0 LDG.E.U8 R27, desc[UR6][R12.64] ;  /* 0x000000060c1b8981 */ /* 0x000ee2000c1e1100 */
[----:B------:R-:W-:-:S03]  /*12120*/  IMAD.X R15, R2, 0x1, R5, P1 ;  /* 0x00000001020f7824 */ /* 0x000fc600008e0605 */
[----:B------:R0:W5:Y:S04]  /*12130*/  @!P0 LDG.E.U8 R16, desc[UR6][R10.64] ;  /* 0x000000060a108981 */ /* 0x000168000c1e1100 */
[----:B------:R1:W5:Y:S01]  /*12140*/  @!P0 LDG.E.U8 R26, desc[UR6][R14.64] ;  /* 0x000000060e1a8981 */ /* 0x000362000c1e1100 */
[----:B------:R-:W-:-:S04]  /*12150*/  SHF.R.U32.HI R2, RZ, 0x2, R20 ;  /* 0x00000002ff027819 */ /* 0x000fc80000011614 */
[----:B------:R-:W-:Y:S01]  /*12160*/  SGXT.U32 R2, R2, 0x3 ;  /* 0x000000030202781a */ /* 0x000fe20000000000 */
[C---:B0-----:R-:W-:Y:S02]  /*12170*/  IMAD.SHL.U32 R10, R20.reuse, 0x40, RZ ;  /* 0x00000040140a7824 */ /* 0x041fe400078e00ff */
[----:B------:R-:W-:-:S03]  /*12180*/  IMAD.SHL.U32 R11, R20, 0x20, RZ ;  /* 0x00000020140b7824 */ /* 0x000fc600078e00ff */
[----:B------:R-:W-:Y:S02]  /*12190*/  LOP3.LUT R2, R2, 0x40, R10, 0xf8, !PT ;  /* 0x0000004002027812 */ /* 0x000fe400078ef80a */
[C---:B------:R-:W-:Y:S02]  /*121a0*/  LOP3.LUT R10, R20.reuse, 0x7, RZ, 0xc0, !PT ;  /* 0x00000007140a7812 */ /* 0x040fe400078ec0ff */
[----:B------:R-:W-:Y:S01]  /*121b0*/  SHF.R.S32.HI R13, RZ, 0x1, R20 ;  /* 0x00000001ff0d7819 */ /* 0x000fe20000011414 */
[----:B-1----:R-:W-:Y:S01]  /*121c0*/  IMAD.SHL.U32 R14, R20, 0x2, RZ ;  /* 0x00000002140e7824 */ /* 0x002fe200078e00ff */
[----:B------:R-:W-:Y:S01]  /*121d0*/  LOP3.LUT R11, R11, 0xc00, RZ, 0xc0, !PT ;  /* 0x00000c000b0b7812 */ /* 0x000fe200078ec0ff */
[----:B------:R-:W-:Y:S01]  /*121e0*/  IMAD.SHL.U32 R12, R10, 0x10, RZ ;  /* 0x000000100a0c7824 */ /* 0x000fe200078e00ff */
[----:B------:R-:W-:-:S03]  /*121f0*/  SGXT R13, R13, 0x1 ;  /* 0x000000010d0d781a */ /* 0x000fc60000000200 */
[----:B------:R-:W-:Y:S01]  /*12200*/  IMAD R10, R10, 0x80, R11 ;  /* 0x000000800a0a7824 */ /* 0x000fe200078e020b */
[----:B------:R-:W-:Y:S02]  /*12210*/  LOP3.LUT R11, R12, 0x30, R14, 0x78, !PT ;  /* 0x000000300c0b7812 */ /* 0x000fe400078e780e */
[----:B------:R-:W-:Y:S01]  /*12220*/  LOP3.LUT R2, R2, 0x88, R13, 0xf8, !PT ;  /* 0x0000008802027812 */ /* 0x000fe200078ef80d */
[----:B------:R-:W-:Y:S02]  /*12230*/  STL [R1+0x754], R6 ;  /* 0x0007540601007387 */ /* 0x000fe40000100800 */
[----:B------:R-:W-:Y:S02]  /*12240*/  IMAD.IADD R20, R10, 0x1, R11 ;  /* 0x000000010a147824 */ /* 0x000fe400078e020b */
[----:B------:R-:W0:Y:S04]  /*12250*/  LDS.U8 R12, [R2+UR4] ;  /* 0x00000004020c7984 */ /* 0x000e280008000000 */
[----:B------:R-:W1:Y:S04]  /*12260*/  LDS.U8 R11, [R2+UR4+0x10] ;  /* 0x00001004020b7984 */ /* 0x000e680008000000 */
[----:B--2---:R-:W-:Y:S04]  /*12270*/  STL [R1+0x710], R3 ;  /* 0x0007100301007387 */ /* 0x004fe80000100800 */
[----:B------:R-:W2:Y:S04]  /*12280*/  LDS.U8 R5, [R2+UR4+0x20] ;  /* 0x0000200402057984 */ /* 0x000ea80008000000 */
[----:B------:R-:W2:Y:S04]  /*12290*/  LDS.U8 R3, [R2+UR4+0x30] ;  /* 0x0000300402037984 */ /* 0x000ea80008000000 */
[----:B------:R-:W-:Y:S04]  /*122a0*/  LDS.U8 R6, [R2+UR4+0x130] ;  /* 0x0001300402067984 */ /* 0x000fe80008000000 */
[----:B------:R-:W-:Y:S04]  /*122b0*/  LDS.U8 R21, [R2+UR4+0x100] ;  /* 0x0001000402157984 */ /* 0x000fe80008000000 */
[----:B------:R-:W-:Y:S04]  /*122c0*/  LDS.U8 R15, [R2+UR4+0x110] ;  /* 0x00011004020f7984 */ /* 0x000fe80008000000 */
[----:B----4-:R-:W-:Y:S04]  /*122d0*/  STL [R1+0x714], R18 ;  /* 0x0007141201007387 */ /* 0x010fe80000100800 */
[----:B------:R-:W-:Y:S04]  /*122e0*/  STL [R1+0x718], R19 ;  /* 0x0007181301007387 */ /* 0x000fe80000100800 */
[----:B------:R-:W-:Y:S04]  /*122f0*/  STL [R1+0x71c], R17 ;  /* 0x00071c1101007387 */ /* 0x000fe80000100800 */
[----:B---3--:R-:W-:Y:S04]  /*12300*/  STL [R1+0x720], R27 ;  /* 0x0007201b01007387 */ /* 0x008fe80000100800 */
[----:B-----5:R-:W-:Y:S04]  /*12310*/  STL [R1+0x724], R16 ;  /* 0x0007241001007387 */ /* 0x020fe80000100800 */
[----:B------:R-:W-:Y:S04]  /*12320*/  STL [R1+0x728], R26 ;  /* 0x0007281a01007387 */ /* 0x000fe80000100800 */
[----:B0-----:R-:W-:Y:S04]  /*12330*/  STL [R1+0x72c], R12 ;  /* 0x00072c0c01007387 */ /* 0x001fe80000100800 */
[----:B-1----:R-:W-:Y:S04]  /*12340*/  STL [R1+0x730], R11 ;  /* 0x0007300b01007387 */ /* 0x002fe80000100800 */
[----:B------:R-:W-:Y:S04]  /*12350*/  STL [R1+0x40], R20 ;  /* 0x0000401401007387 */ /* 0x000fe80000100800 */
[----:B--2---:R-:W-:Y:S04]  /*12360*/  STL [R1+0xbc], R5 ;  /* 0x0000bc0501007387 */ /* 0x004fe80000100800 */
[----:B------:R-:W-:Y:S04]  /*12370*/  STL [R1+0xb8], R3 ;  /* 0x0000b80301007387 */ /* 0x000fe80000100800 */
[----:B------:R-:W0:Y:S04]  /*12380*/  LDS.U8 R3, [R2+UR4+0x120] ;  /* 0x0001200402037984 */ /* 0x000e280008000000 */
[----:B------:R-:W1:Y:S04]  /*12390*/  LDS.U8 R5, [R2+UR4+0x200] ;  /* 0x0002000402057984 */ /* 0x000e680008000000 */
[----:B0-----:R-:W-:Y:S04]  /*123a0*/  STL [R1+0xdc], R3 ;  /* 0x0000dc0301007387 */ /* 0x001fe80000100800 */
[----:B------:R-:W0:Y:S04]  /*123b0*/  LDS.U8 R3, [R2+UR4+0x210] ;  /* 0x0002100402037984 */ /* 0x000e280008000000 */
[----:B------:R-:W-:Y:S04]  /*123c0*/  STL [R1+0xd8], R6 ;  /* 0x0000d80601007387 */ /* 0x000fe80000100800 */
[----:B------:R-:W2:Y:S04]  /*123d0*/  LDS.U8 R6, [R2+UR4+0x220] ;  /* 0x0002200402067984 */ /* 0x000ea80008000000 */
[----:B-1----:R-:W-:Y:S04]  /*123e0*/  STL [R1+0x178], R5 ;  /* 0x0001780501007387 */ /* 0x002fe80000100800 */
[----:B------:R-:W1:Y:S04]  /*123f0*/  LDS.U8 R5, [R2+UR4+0x230] ;  /* 0x0002300402057984 */ /* 0x000e680008000000 */
[----:B0-----:R-:W-:Y:S04]  /*12400*/  STL [R1+0x174], R3 ;  /* 0x0001740301007387 */ /* 0x001fe80000100800 */
[----:B------:R-:W0:Y:S04]  /*12410*/  LDS.U8 R3, [R2+UR4+0x300] ;  /* 0x0003000402037984 */ /* 0x000e280008000000 */
[----:B--2---:R-:W-:Y:S04]  /*12420*/  STL [R1+0x24c], R6 ;  /* 0x00024c0601007387 */ /* 0x004fe80000100800 */
        /* <DEDUP_REMOVED lines=29> */
[----:B--2---:R-:W-:Y:S01]  /*12600*/  STL [R1+0x2a8], R6 ;  /* 0x0002a80601007387 */ /* 0x004fe20000100800 */
[----:B------:R-:W-:-:S03]  /*12610*/  LOP3.LUT R10, R2, 0x8, RZ, 0x3c, !PT ;  /* 0x00000008020a7812 */ /* 0x000fc600078e3cff */
[----:B------:R-:W2:Y:S04]  /*12620*/  LDS.U8 R6, [R2+UR4+0x700] ;  /* 0x0007000402067984 */ /* 0x000ea80008000000 */
[----:B-1----:R-:W-:Y:S04]  /*12630*/  STL [R1+0x610], R5 ;  /* 0x0006100501007387 */ /* 0x002fe80000100800 */
[----:B------:R-:W1:Y:S04]  /*12640*/  LDS.U8 R5, [R2+UR4+0x710] ;  /* 0x0007100402057984 */ /* 0x000e680008000000 */
[----:B------:R-:W-:Y:S04]  /*12650*/  LDS.U8 R7, [R10+UR4+0x620] ;  /* 0x000620040a077984 */ /* 0x000fe80008000000 */
[----:B------:R-:W-:Y:S04]  /*12660*/  LDS.U8 R11, [R10+UR4+0x630] ;  /* 0x000630040a0b7984 */ /* 0x000fe80008000000 */
[----:B------:R-:W-:Y:S04]  /*12670*/  LDS.U8 R14, [R10+UR4] ;  /* 0x000000040a0e7984 */ /* 0x000fe80008000000 */
[----:B------:R-:W-:Y:S04]  /*12680*/  LDS.U8 R13, [R10+UR4+0x10] ;  /* 0x000010040a0d7984 */ /* 0x000fe80008000000 */
[----:B------:R-:W-:Y:S04]  /*12690*/  LDS.U8 R22, [R10+UR4+0x100] ;  /* 0x000100040a167984 */ /* 0x000fe80008000000 */
[----:B0-----:R-:W-:Y:S04]  /*126a0*/  STL [R1+0x60c], R3 ;  /* 0x00060c0301007387 */ /* 0x001fe80000100800 */
[----:B------:R-:W0:Y:S04]  /*126b0*/  LDS.U8 R3, [R2+UR4+0x720] ;  /* 0x0007200402037984 */ /* 0x000e280008000000 */
[----:B------:R-:W3:Y:S04]  /*126c0*/  LDS.U8 R2, [R2+UR4+0x730] ;  /* 0x0007300402027984 */ /* 0x000ee80008000000 */
[----:B--2---:R-:W-:Y:S04]  /*126d0*/  STL [R1+0x2bc], R6 ;  /* 0x0002bc0601007387 */ /* 0x004fe80000100800 */
[----:B-1----:R-:W-:Y:S04]  /*126e0*/  STL [R1+0x2b8], R5 ;  /* 0x0002b80501007387 */ /* 0x002fe80000100800 */
[----:B------:R-:W-:Y:S04]  /*126f0*/  LDS.U8 R5, [R10+UR4+0x200] ;  /* 0x000200040a057984 */ /* 0x000fe80008000000 */
[----:B------:R-:W-:Y:S04]  /*12700*/  LDS.U8 R23, [R10+UR4+0x110] ;  /* 0x000110040a177984 */ /* 0x000fe80008000000 */
[----:B0-----:R-:W-:Y:S04]  /*12710*/  STL [R1+0x620], R3 ;  /* 0x0006200301007387 */ /* 0x001fe80000100800 */
[----:B------:R-:W0:Y:S04]  /*12720*/  LDS.U8 R3, [R10+UR4+0x20] ;  /* 0x000020040a037984 */ /* 0x000e280008000000 */
[----:B---3--:R-:W-:Y:S04]  /*12730*/  STL [R1+0x608], R2 ;  /* 0x0006080201007387 */ /* 0x008fe80000100800 */
[----:B------:R-:W1:Y:S04]  /*12740*/  LDS.U8 R2, [R10+UR4+0x30] ;  /* 0x000030040a027984 */ /* 0x000e680008000000 */
[----:B0-----:R-:W-:Y:S04]  /*12750*/  STL [R1+0xd4], R3 ;  /* 0x0000d40301007387 */ /* 0x001fe80000100800 */
[----:B------:R-:W0:Y:S04]  /*12760*/  LDS.U8 R3, [R10+UR4+0x120] ;  /* 0x000120040a037984 */ /* 0x000e280008000000 */
[----:B-1----:R-:W-:Y:S04]  /*12770*/  STL [R1+0xd0], R2 ;  /* 0x0000d00201007387 */ /* 0x002fe80000100800 */
[----:B------:R-:W1:Y:S04]  /*12780*/  LDS.U8 R2, [R10+UR4+0x130] ;  /* 0x000130040a027984 */ /* 0x000e680008000000 */
[----:B0-----:R-:W-:Y:S04]  /*12790*/  STL [R1+0xfc], R3 ;  /* 0x0000fc0301007387 */ /* 0x001fe80000100800 */
[----:B------:R-:W0:Y:S04]  /*127a0*/  LDS.U8 R3, [R10+UR4+0x210] ;  /* 0x000210040a037984 */ /* 0x000e280008000000 */
[----:B-1----:R-:W-:Y:S04]  /*127b0*/  STL [R1+0xf4], R2 ;  /* 0x0000f40201007387 */ /* 0x002fe80000100800 */
[----:B------:R-:W1:Y:S04]  /*127c0*/  LDS.U8 R2, [R10+UR4+0x220] ;  /* 0x000220040a027984 */ /* 0x000e680008000000 */
[----:B------:R-:W-:Y:S04]  /*127d0*/  STL [R1+0x188], R5 ;  /* 0x0001880501007387 */ /* 0x000fe80000100800 */
[----:B------:R-:W2:Y:S04]  /*127e0*/  LDS.U8 R5, [R10+UR4+0x230] ;  /* 0x000230040a057984 */ /* 0x000ea80008000000 */
[----:B0-----:R-:W-:Y:S04]  /*127f0*/  STL [R1+0x180], R3 ;  /* 0x0001800301007387 */ /* 0x001fe80000100800 */
[----:B------:R-:W0:Y:S04]  /*12800*/  LDS.U8 R3, [R10+UR4+0x300] ;  /* 0x000300040a037984 */ /* 0x000e280008000000 */
[----:B-1----:R-:W-:Y:S04]  /*12810*/  STL [R1+0x254], R2 ;  /* 0x0002540201007387 */ /* 0x002fe80000100800 */
[----:B------:R-:W1:Y:S04]  /*12820*/  LDS.U8 R2, [R10+UR4+0x310] ;  /* 0x000310040a027984 */ /* 0x000e680008000000 */
[----:B--2---:R-:W-:Y:S04]  /*12830*/  STL [R1+0x250], R5 ;  /* 0x0002500501007387 */ /* 0x004fe80000100800 */
[----:B------:R-:W2:Y:S04]  /*12840*/  LDS.U8 R5, [R10+UR4+0x320] ;  /* 0x000320040a057984 */ /* 0x000ea80008000000 */
[----:B0-----:R-:W-:Y:S04]  /*12850*/  STL [R1+0x1a0], R3 ;  /* 0x0001a00301007387 */ /* 0x001fe80000100800 */
[----:B------:R-:W0:Y:S04]  /*12860*/  LDS.U8 R3, [R10+UR4+0x330] ;  /* 0x000330040a037984 */ /* 0x000e280008000000 */
[----:B-1----:R-:W-:Y:S04]  /*12870*/  STL [R1+0x19c], R2 ;  /* 0x00019c0201007387 */ /* 0x002fe80000100800 */
[----:B------:R-:W1:Y:S04]  /*12880*/  LDS.U8 R2, [R10+UR4+0x400] ;  /* 0x000400040a027984 */ /* 0x000e680008000000 */
[----:B--2---:R-:W-:Y:S04]  /*12890*/  STL [R1+0x264], R5 ;  /* 0x0002640501007387 */ /* 0x004fe80000100800 */
[----:B------:R-:W2:Y:S04]  /*128a0*/  LDL.LU R27, [R1+0x238] ;  /* 0x00023800011b7983 */ /* 0x000ea80000300800 */
[----:B------:R-:W-:Y:S04]  /*128b0*/  LDS.U8 R5, [R10+UR4+0x510] ;  /* 0x000510040a057984 */ /* 0x000fe80008000000 */
[----:B0-----:R-:W-:Y:S04]  /*128c0*/  STL [R1+0x260], R3 ;  /* 0x0002600301007387 */ /* 0x001fe80000100800 */
[----:B------:R-:W3:Y:S04]  /*128d0*/  LDL.LU R25, [R1+0x38] ;  /* 0x0000380001197983 */ /* 0x000ee80000300800 */
[----:B-1----:R-:W-:Y:S04]  /*128e0*/  STL [R1+0x274], R2 ;  /* 0x0002740201007387 */ /* 0x002fe80000100800 */
[----:B------:R-:W0:Y:S04]  /*128f0*/  LDS.U8 R2, [R10+UR4+0x410] ;  /* 0x000410040a027984 */ /* 0x000e280008000000 */
[----:B------:R-:W4:Y:S04]  /*12900*/  LDL.LU R9, [R1+0x34] ;  /* 0x0000340001097983 */ /* 0x000f280000300800 */
[----:B------:R-:W1:Y:S04]  /*12910*/  LDS.U8 R3, [R10+UR4+0x420] ;  /* 0x000420040a037984 */ /* 0x000e680008000000 */
[----:B0-----:R-:W-:Y:S04]  /*12920*/  STL [R1+0x270], R2 ;  /* 0x0002700201007387 */ /* 0x001fe80000100800 */
[----:B------:R-:W0:Y:S04]  /*12930*/  LDS.U8 R2, [R10+UR4+0x430] ;  /* 0x000430040a027984 */ /* 0x000e280008000000 */
[----:B------:R-:W5:Y:S04]  /*12940*/  LDL.LU R17, [R1+0x28] ;  /* 0x0000280001117983 */ /* 0x000f680000300800 */
[----:B-1----:R-:W-:Y:S04]  /*12950*/  STL [R1+0x294], R3 ;  /* 0x0002940301007387 */ /* 0x002fe80000100800 */
[----:B------:R-:W5:Y:S04]  /*12960*/  LDL.LU R8, [R1+0x68] ;  /* 0x0000680001087983 */ /* 0x000f680000300800 */
[----:B------:R-:W-:Y:S04]  /*12970*/  LDS.U8 R3, [R10+UR4+0x520] ;  /* 0x000520040a037984 */ /* 0x000fe80008000000 */
[----:B0-----:R-:W-:Y:S04]  /*12980*/  STL [R1+0x290], R2 ;  /* 0x0002900201007387 */ /* 0x001fe80000100800 */
[----:B------:R-:W0:Y:S04]  /*12990*/  LDS.U8 R2, [R10+UR4+0x500] ;  /* 0x000500040a027984 */ /* 0x000e280008000000 */
[----:B0-----:R-:W-:Y:S04]  /*129a0*/  STL [R1+0x284], R2 ;  /* 0x0002840201007387 */ /* 0x001fe80000100800 */
[----:B------:R-:W0:Y:S04]  /*129b0*/  LDS.U8 R2, [R10+UR4+0x530] ;  /* 0x000530040a027984 */ /* 0x000e280008000000 */
[----:B------:R-:W-:Y:S04]  /*129c0*/  STL [R1+0x280], R5 ;  /* 0x0002800501007387 */ /* 0x000fe80000100800 */
[----:B------:R-:W1:Y:S04]  /*129d0*/  LDS.U8 R5, [R10+UR4+0x600] ;  /* 0x000600040a057984 */ /* 0x000e680008000000 */
[----:B------:R-:W-:Y:S04]  /*129e0*/  STL [R1+0x2a4], R3 ;  /* 0x0002a40301007387 */ /* 0x000fe80000100800 */
[----:B------:R-:W1:Y:S04]  /*129f0*/  LDS.U8 R3, [R10+UR4+0x610] ;  /* 0x000610040a037984 */ /* 0x000e680008000000 */
[----:B0-----:R0:W-:Y:S04]  /*12a00*/  STL [R1+0x2a0], R2 ;  /* 0x0002a00201007387 */ /* 0x0011e80000100800 */
[----:B0-----:R-:W5:Y:S04]  /*12a10*/  LDL.LU R2, [R1+0x94] ;  /* 0x0000940001027983 */ /* 0x001f680000300800 */
[----:B-1----:R-:W-:Y:S04]  /*12a20*/  STL [R1+0x2b4], R5 ;  /* 0x0002b40501007387 */ /* 0x002fe80000100800 */
[----:B------:R-:W5:Y:S04]  /*12a30*/  LDL.LU R19, [R1+0xb4] ;  /* 0x0000b40001137983 */ /* 0x000f680000300800 */
[----:B------:R0:W-:Y:S04]  /*12a40*/  STL [R1+0x2b0], R3 ;  /* 0x0002b00301007387 */ /* 0x0001e80000100800 */
[----:B------:R-:W5:Y:S04]  /*12a50*/  LDL.LU R18, [R1+0x108] ;  /* 0x0001080001127983 */ /* 0x000f680000300800 */
[----:B------:R-:W1:Y:S04]  /*12a60*/  LDS.U8 R5, [R10+UR4+0x700] ;  /* 0x000700040a057984 */ /* 0x000e680008000000 */
[----:B0-----:R-:W5:Y:S04]  /*12a70*/  LDL.LU R3, [R1+0x128] ;  /* 0x0001280001037983 */ /* 0x001f680000300800 */
[----:B------:R-:W5:Y:S04]  /*12a80*/  LDL.LU R6, [R1+0x148] ;  /* 0x0001480001067983 */ /* 0x000f680000300800 */
[----:B------:R-:W-:Y:S04]  /*12a90*/  STL [R1+0x61c], R7 ;  /* 0x00061c0701007387 */ /* 0x000fe80000100800 */
[----:B------:R-:W0:Y:S04]  /*12aa0*/  LDS.U8 R7, [R10+UR4+0x710] ;  /* 0x000710040a077984 */ /* 0x000e280008000000 */
[----:B------:R-:W-:Y:S04]  /*12ab0*/  STL [R1+0x618], R11 ;  /* 0x0006180b01007387 */ /* 0x000fe80000100800 */
[----:B------:R-:W5:Y:S04]  /*12ac0*/  LDL.LU R24, [R1+0x168] ;  /* 0x0001680001187983 */ /* 0x000f680000300800 */
[----:B------:R-:W2:Y:S04]  /*12ad0*/  LDS.U8 R11, [R10+UR4+0x720] ;  /* 0x000720040a0b7984 */ /* 0x000ea80008000000 */
[----:B------:R-:W2:Y:S01]  /*12ae0*/  LDS.U8 R10, [R10+UR4+0x730] ;  /* 0x000730040a0a7984 */ /* 0x000ea20008000000 */
[----:B------:R-:W-:Y:S06]  /*12af0*/  BAR.SYNC.DEFER_BLOCKING 0x0 ;  /* 0x0000000000007b1d */ /* 0x000fec0000010000 */
[----:B-1----:R1:W-:Y:S04]  /*12b00*/  STL [R1+0x2c4], R5 ;  /* 0x0002c40501007387 */ /* 0x0023e80000100800 */
[----:B-1----:R-:W5:Y:S04]  /*12b10*/  LDL.LU R5, [R1+0x1a8] ;  /* 0x0001a80001057983 */ /* 0x002f680000300800 */
[----:B0-----:R0:W-:Y:S04]  /*12b20*/  STL [R1+0x2c0], R7 ;  /* 0x0002c00701007387 */ /* 0x0011e80000100800 */
[----:B0-----:R-:W5:Y:S04]  /*12b30*/  LDL.LU R7, [R1+0x1c8] ;  /* 0x0001c80001077983 */ /* 0x001f680000300800 */
[----:B------:R-:W5:Y:S04]  /*12b40*/  LDL.LU R29, [R1+0x1e0] ;  /* 0x0001e000011d7983 */ /* 0x000f680000300800 */
[----:B------:R-:W5:Y:S04]  /*12b50*/  LDL.LU R28, [R1+0x200] ;  /* 0x00020000011c7983 */ /* 0x000f680000300800 */
[----:B--2---:R0:W-:Y:S04]  /*12b60*/  STL [R1+0x624], R11 ;  /* 0x0006240b01007387 */ /* 0x0041e80000100800 */
[----:B------:R-:W-:Y:S04]  /*12b70*/  STL [R1+0x614], R10 ;  /* 0x0006140a01007387 */ /* 0x000fe80000100800 */
[----:B---3--:R1:W-:Y:S04]  /*12b80*/  STS.U8 [R0+UR4+0x400], R25 ;  /* 0x0004001900007988 */ /* 0x0083e80008000004 */
[----:B0-----:R-:W2:Y:S04]  /*12b90*/  LDL.LU R11, [R1+0x21c] ;  /* 0x00021c00010b7983 */ /* 0x001ea80000300800 */
[----:B-1----:R-:W3:Y:S04]  /*12ba0*/  LDL.LU R25, [R1+0x24] ;  /* 0x0000240001197983 */ /* 0x002ee80000300800 */
[----:B----4-:R0:W-:Y:S04]  /*12bb0*/  STS.U8 [R0+UR4+0x800], R9 ;  /* 0x0008000900007988 */ /* 0x0101e80008000004 */
[----:B------:R1:W-:Y:S04]  /*12bc0*/  STS.U8 [R0+UR4], R27 ;  /* 0x0000001b00007988 */ /* 0x0003e80008000004 */
[----:B0-----:R-:W4:Y:S04]  /*12bd0*/  LDL.LU R9, [R1+0x20] ;  /* 0x0000200001097983 */ /* 0x001f280000300800 */
[----:B------:R-:W4:Y:S04]  /*12be0*/  LDL.LU R12, [R1+0x1c] ;  /* 0x00001c00010c7983 */ /* 0x000f280000300800 */
[----:B------:R-:W4:Y:S04]  /*12bf0*/  LDL.LU R26, [R1+0x2c] ;  /* 0x00002c00011a7983 */ /* 0x000f280000300800 */
[----:B------:R-:W4:Y:S04]  /*12c00*/  LDL.LU R16, [R1+0x6c] ;  /* 0x00006c0001107983 */ /* 0x000f280000300800 */
[----:B-1----:R-:W4:Y:S04]  /*12c10*/  LDL.LU R27, [R1+0x9c] ;  /* 0x00009c00011b7983 */ /* 0x002f280000300800 */
[----:B-----5:R0:W-:Y:S04]  /*12c20*/  STS.U8 [R0+UR4+0xc00], R17 ;  /* 0x000c001100007988 */ /* 0x0201e80008000004 */
[----:B------:R1:W-:Y:S04]  /*12c30*/  STS.U8 [R0+UR4+0x1000], R8 ;  /* 0x0010000800007988 */ /* 0x0003e80008000004 */
[----:B0-----:R-:W5:Y:S04]  /*12c40*/  LDL.LU R17, [R1+0xe4] ;  /* 0x0000e40001117983 */ /* 0x001f680000300800 */
[----:B-1----:R-:W5:Y:S04]  /*12c50*/  LDL.LU R8, [R1+0x110] ;  /* 0x0001100001087983 */ /* 0x002f680000300800 */
[----:B------:R0:W-:Y:S04]  /*12c60*/  STS.U8 [R0+UR4+0x1800], R19 ;  /* 0x0018001300007988 */ /* 0x0001e80008000004 */
[----:B------:R1:W-:Y:S04]  /*12c70*/  STS.U8 [R0+UR4+0x1c00], R18 ;  /* 0x001c001200007988 */ /* 0x0003e80008000004 */
[----:B0-----:R-:W5:Y:S04]  /*12c80*/  LDL.LU R19, [R1+0x130] ;  /* 0x0001300001137983 */ /* 0x001f680000300800 */
[----:B------:R0:W-:Y:S04]  /*12c90*/  STS.U8 [R0+UR4+0x2000], R3 ;  /* 0x0020000300007988 */ /* 0x0001e80008000004 */
[----:B-1----:R-:W5:Y:S04]  /*12ca0*/  LDL.LU R18, [R1+0x150] ;  /* 0x0001500001127983 */ /* 0x002f680000300800 */
[----:B------:R1:W-:Y:S04]  /*12cb0*/  STS.U8 [R0+UR4+0x2400], R6 ;  /* 0x0024000600007988 */ /* 0x0003e80008000004 */
[----:B0-----:R-:W5:Y:S04]  /*12cc0*/  LDL.LU R3, [R1+0x170] ;  /* 0x0001700001037983 */ /* 0x001f680000300800 */
[----:B-1----:R-:W5:Y:S04]  /*12cd0*/  LDL.LU R6, [R1+0x1b0] ;  /* 0x0001b00001067983 */ /* 0x002f680000300800 */
[----:B------:R0:W-:Y:S04]  /*12ce0*/  STS.U8 [R0+UR4+0x2800], R24 ;  /* 0x0028001800007988 */ /* 0x0001e80008000004 */
[----:B0-----:R-:W5:Y:S04]  /*12cf0*/  LDL.LU R24, [R1+0x1cc] ;  /* 0x0001cc0001187983 */ /* 0x001f680000300800 */
[----:B------:R0:W-:Y:S04]  /*12d00*/  STS.U8 [R0+UR4+0x2c00], R5 ;  /* 0x002c000500007988 */ /* 0x0001e80008000004 */
[----:B0-----:R-:W5:Y:S04]  /*12d10*/  LDL.LU R5, [R1+0x1f0] ;  /* 0x0001f00001057983 */ /* 0x001f680000300800 */
[----:B------:R0:W-:Y:S04]  /*12d20*/  STS.U8 [R0+UR4+0x3000], R7 ;  /* 0x0030000700007988 */ /* 0x0001e80008000004 */
[----:B------:R1:W-:Y:S04]  /*12d30*/  STS.U8 [R0+UR4+0x3400], R29 ;  /* 0x0034001d00007988 */ /* 0x0003e80008000004 */
[----:B------:R1:W-:Y:S04]  /*12d40*/  STS.U8 [R0+UR4+0x3800], R28 ;  /* 0x0038001c00007988 */ /* 0x0003e80008000004 */
[----:B0-----:R-:W5:Y:S04]  /*12d50*/  LDL.LU R7, [R1+0x208] ;  /* 0x0002080001077983 */ /* 0x001f680000300800 */
[----:B-1----:R-:W5:Y:S04]  /*12d60*/  LDL.LU R29, [R1+0x22c] ;  /* 0x00022c00011d7983 */ /* 0x002f680000300800 */
[----:B------:R-:W5:Y:S01]  /*12d70*/  LDL.LU R28, [R1+0x18] ;  /* 0x00001800011c7983 */ /* 0x000f620000300800 */
[----:B------:R-:W-:-:S03]  /*12d80*/  LOP3.LUT R10, R0, 0x10, RZ, 0x3c, !PT ;  /* 0x00000010000a7812 */ /* 0x000fc600078e3cff */
[----:B------:R-:W-:Y:S04]  /*12d90*/  STS.U8 [R0+UR4+0x1400], R2 ;  /* 0x0014000200007988 */ /* 0x000fe80008000004 */
[----:B--2---:R-:W-:Y:S04]  /*12da0*/  STS.U8 [R0+UR4+0x3c00], R11 ;  /* 0x003c000b00007988 */ /* 0x004fe80008000004 */
[----:B---3--:R0:W-:Y:S04]  /*12db0*/  STS.U8 [R10+UR4+0x80], R25 ;  /* 0x000080190a007988 */ /* 0x0081e80008000004 */
[----:B0-----:R-:W2:Y:S04]  /*12dc0*/  LDL.LU R25, [R1+0x14] ;  /* 0x0000140001197983 */ /* 0x001ea80000300800 */
[----:B----4-:R0:W-:Y:S04]  /*12dd0*/  STS.U8 [R10+UR4+0x480], R9 ;  /* 0x000480090a007988 */ /* 0x0101e80008000004 */
[----:B------:R1:W-:Y:S04]  /*12de0*/  STS.U8 [R10+UR4+0x880], R12 ;  /* 0x0008800c0a007988 */ /* 0x0003e80008000004 */
[----:B------:R3:W-:Y:S04]  /*12df0*/  STS.U8 [R10+UR4+0xc80], R26 ;  /* 0x000c801a0a007988 */ /* 0x0007e80008000004 */
[----:B0-----:R-:W4:Y:S04]  /*12e00*/  LDL.LU R9, [R1+0x10] ;  /* 0x0000100001097983 */ /* 0x001f280000300800 */
[----:B-1----:R-:W4:Y:S04]  /*12e10*/  LDL.LU R12, [R1+0x30] ;  /* 0x00003000010c7983 */ /* 0x002f280000300800 */
[----:B------:R0:W-:Y:S04]  /*12e20*/  STS.U8 [R10+UR4+0x1080], R16 ;  /* 0x001080100a007988 */ /* 0x0001e80008000004 */
[----:B---3--:R-:W3:Y:S04]  /*12e30*/  LDL.LU R26, [R1+0x84] ;  /* 0x00008400011a7983 */ /* 0x008ee80000300800 */
[----:B------:R1:W-:Y:S04]  /*12e40*/  STS.U8 [R10+UR4+0x1480], R27 ;  /* 0x0014801b0a007988 */ /* 0x0003e80008000004 */
[----:B0-----:R-:W3:Y:S01]  /*12e50*/  LDL.LU R16, [R1+0xa4] ;  /* 0x0000a40001107983 */ /* 0x001ee20000300800 */
[----:B------:R-:W-:-:S03]  /*12e60*/  LOP3.LUT R2, R0, 0x20, RZ, 0x3c, !PT ;  /* 0x0000002000027812 */ /* 0x000fc600078e3cff */
[----:B-1----:R-:W3:Y:S04]  /*12e70*/  LDL.LU R27, [R1+0xec] ;  /* 0x0000ec00011b7983 */ /* 0x002ee80000300800 */
[----:B-----5:R-:W-:Y:S04]  /*12e80*/  STS.U8 [R10+UR4+0x1880], R17 ;  /* 0x001880110a007988 */ /* 0x020fe80008000004 */
[----:B------:R0:W-:Y:S04]  /*12e90*/  STS.U8 [R10+UR4+0x1c80], R8 ;  /* 0x001c80080a007988 */ /* 0x0001e80008000004 */
[----:B0-----:R-:W5:Y:S04]  /*12ea0*/  LDL.LU R8, [R1+0x118] ;  /* 0x0001180001087983 */ /* 0x001f680000300800 */
[----:B------:R-:W5:Y:S04]  /*12eb0*/  LDL.LU R17, [R1+0x138] ;  /* 0x0001380001117983 */ /* 0x000f680000300800 */
        /* <DEDUP_REMOVED lines=8> */
[----:B------:R-:W-:Y:S04]  /*12f40*/  STS.U8 [R10+UR4+0x3080], R24 ;  /* 0x003080180a007988 */ /* 0x000fe80008000004 */
[----:B------:R-:W-:Y:S04]  /*12f50*/  STS.U8 [R10+UR4+0x3480], R5 ;  /* 0x003480050a007988 */ /* 0x000fe80008000004 */
[----:B------:R-:W-:Y:S04]  /*12f60*/  STS.U8 [R10+UR4+0x3880], R7 ;  /* 0x003880070a007988 */ /* 0x000fe80008000004 */
[----:B------:R0:W-:Y:S04]  /*12f70*/  STS.U8 [R10+UR4+0x3c80], R29 ;  /* 0x003c801d0a007988 */ /* 0x0001e80008000004 */
[----:B------:R1:W-:Y:S04]  /*12f80*/  STS.U8 [R2+UR4+0x100], R28 ;  /* 0x0001001c02007988 */ /* 0x0003e80008000004 */
[----:B0-----:R-:W5:Y:S04]  /*12f90*/  LDL.LU R29, [R1+0x1f4] ;  /* 0x0001f400011d7983 */ /* 0x001f680000300800 */
[----:B-1----:R-:W5:Y:S04]  /*12fa0*/  LDL.LU R28, [R1+0x210] ;  /* 0x00021000011c7983 */ /* 0x002f680000300800 */
[----:B------:R-:W5:Y:S04]  /*12fb0*/  LDL.LU R10, [R1+0x230] ;  /* 0x00023000010a7983 */ /* 0x000f680000300800 */
[----:B------:R-:W5:Y:S04]  /*12fc0*/  LDL.LU R11, [R1+0x4] ;  /* 0x00000400010b7983 */ /* 0x000f680000300800 */
[----:B------:R-:W5:Y:S04]  /*12fd0*/  LDL.LU R24, [R1+0x3c] ;  /* 0x00003c0001187983 */ /* 0x000f680000300800 */
[----:B------:R-:W5:Y:S04]  /*12fe0*/  LDL.LU R5, [R1+0x88] ;  /* 0x0000880001057983 */ /* 0x000f680000300800 */
[----:B--2---:R0:W-:Y:S04]  /*12ff0*/  STS.U8 [R2+UR4+0x500], R25 ;  /* 0x0005001902007988 */ /* 0x0041e80008000004 */
[----:B------:R-:W2:Y:S04]  /*13000*/  LDL.LU R7, [R1+0xa8] ;  /* 0x0000a80001077983 */ /* 0x000ea80000300800 */
[----:B----4-:R1:W-:Y:S04]  /*13010*/  STS.U8 [R2+UR4+0x900], R9 ;  /* 0x0009000902007988 */ /* 0x0103e80008000004 */
[----:B0-----:R-:W4:Y:S04]  /*13020*/  LDL.LU R25, [R1+0xf0] ;  /* 0x0000f00001197983 */ /* 0x001f280000300800 */
[----:B------:R0:W-:Y:S04]  /*13030*/  STS.U8 [R2+UR4+0xd00], R12 ;  /* 0x000d000c02007988 */ /* 0x0001e80008000004 */
[----:B-1----:R-:W4:Y:S04]  /*13040*/  LDL.LU R9, [R1+0x11c] ;  /* 0x00011c0001097983 */ /* 0x002f280000300800 */
[----:B---3--:R1:W-:Y:S04]  /*13050*/  STS.U8 [R2+UR4+0x1100], R26 ;  /* 0x0011001a02007988 */ /* 0x0083e80008000004 */
[----:B0-----:R-:W3:Y:S04]  /*13060*/  LDL.LU R12, [R1+0x13c] ;  /* 0x00013c00010c7983 */ /* 0x001ee80000300800 */
[----:B------:R0:W-:Y:S04]  /*13070*/  STS.U8 [R2+UR4+0x1500], R16 ;  /* 0x0015001002007988 */ /* 0x0001e80008000004 */
[----:B-1----:R-:W3:Y:S04]  /*13080*/  LDL.LU R26, [R1+0x15c] ;  /* 0x00015c00011a7983 */ /* 0x002ee80000300800 */
[----:B------:R-:W-:Y:S04]  /*13090*/  STS.U8 [R2+UR4+0x1900], R27 ;  /* 0x0019001b02007988 */ /* 0x000fe80008000004 */
[----:B0-----:R-:W3:Y:S04]  /*130a0*/  LDL.LU R16, [R1+0x18c] ;  /* 0x00018c0001107983 */ /* 0x001ee80000300800 */
[----:B-----5:R0:W-:Y:S04]  /*130b0*/  STS.U8 [R2+UR4+0x1d00], R8 ;  /* 0x001d000802007988 */ /* 0x0201e80008000004 */
[----:B------:R1:W-:Y:S04]  /*130c0*/  STS.U8 [R2+UR4+0x2100], R17 ;  /* 0x0021001102007988 */ /* 0x0003e80008000004 */
[----:B0-----:R-:W5:Y:S04]  /*130d0*/  LDL.LU R8, [R1+0x1bc] ;  /* 0x0001bc0001087983 */ /* 0x001f680000300800 */
[----:B------:R-:W3:Y:S04]  /*130e0*/  LDL.LU R27, [R1+0x1d8] ;  /* 0x0001d800011b7983 */ /* 0x000ee80000300800 */
[----:B-1----:R-:W3:Y:S04]  /*130f0*/  LDL.LU R17, [R1+0x1f8] ;  /* 0x0001f80001117983 */ /* 0x002ee80000300800 */
[----:B------:R0:W-:Y:S04]  /*13100*/  STS.U8 [R2+UR4+0x2500], R19 ;  /* 0x0025001302007988 */ /* 0x0001e80008000004 */
[----:B------:R1:W-:Y:S04]  /*13110*/  STS.U8 [R2+UR4+0x2900], R18 ;  /* 0x0029001202007988 */ /* 0x0003e80008000004 */
[----:B0-----:R-:W3:Y:S04]  /*13120*/  LDL.LU R19, [R1+0x214] ;  /* 0x0002140001137983 */ /* 0x001ee80000300800 */
[----:B------:R0:W-:Y:S04]  /*13130*/  STS.U8 [R2+UR4+0x2d00], R3 ;  /* 0x002d000302007988 */ /* 0x0001e80008000004 */
[----:B-1----:R-:W3:Y:S04]  /*13140*/  LDL.LU R18, [R1+0x234] ;  /* 0x0002340001127983 */ /* 0x002ee80000300800 */
[----:B------:R1:W-:Y:S04]  /*13150*/  STS.U8 [R2+UR4+0x3100], R6 ;  /* 0x0031000602007988 */ /* 0x0003e80008000004 */
[----:B0-----:R-:W3:Y:S04]  /*13160*/  LDL.LU R3, [R1] ;  /* 0x0000000001037983 */ /* 0x001ee80000300800 */
[----:B------:R-:W3:Y:S04]  /*13170*/  LDL.LU R0, [R1+0xc] ;  /* 0x00000c0001007983 */ /* 0x000ee80000300800 */
[----:B-1----:R-:W3:Y:S04]  /*13180*/  LDL.LU R6, [R1+0x754] ;  /* 0x0007540001067983 */ /* 0x002ee80000300800 */
[----:B------:R0:W-:Y:S04]  /*13190*/  STS.U8 [R2+UR4+0x3500], R29 ;  /* 0x0035001d02007988 */ /* 0x0001e80008000004 */
[----:B------:R1:W-:Y:S04]  /*131a0*/  STS.U8 [R2+UR4+0x3900], R28 ;  /* 0x0039001c02007988 */ /* 0x0003e80008000004 */
[----:B------:R1:W-:Y:S04]  /*131b0*/  STS.U8 [R2+UR4+0x3d00], R10 ;  /* 0x003d000a02007988 */ /* 0x0003e80008000004 */
[----:B0-----:R-:W3:Y:S04]  /*131c0*/  LDL.LU R29, [R1+0x750] ;  /* 0x00075000011d7983 */ /* 0x001ee80000300800 */
[----:B-1----:R-:W3:Y:S04]  /*131d0*/  LDL.LU R28, [R1+0x74c] ;  /* 0x00074c00011c7983 */ /* 0x002ee80000300800 */
[----:B------:R-:W3:Y:S01]  /*131e0*/  LDL.LU R2, [R1+0x8] ;  /* 0x0000080001027983 */ /* 0x000ee20000300800 */
[----:B------:R-:W0:Y:S02]  /*131f0*/  S2R R10, SR_TID.X ;  /* 0x00000000000a7919 */ /* 0x000e240000002100 */
[----:B0-----:R-:W-:-:S04]  /*13200*/  LOP3.LUT R10, R10, 0x7f, RZ, 0xc0, !PT ;  /* 0x0000007f0a0a7812 */ /* 0x001fc800078ec0ff */
[----:B------:R-:W-:-:S05]  /*13210*/  LOP3.LUT R10, R10, 0x30, RZ, 0x3c, !PT ;  /* 0x000000300a0a7812 */ /* 0x000fca00078e3cff */
[----:B------:R0:W-:Y:S04]  /*13220*/  STS.U8 [R10+UR4+0xd80], R24 ;  /* 0x000d80180a007988 */ /* 0x0001e80008000004 */
[----:B------:R1:W-:Y:S04]  /*13230*/  STS.U8 [R10+UR4+0x1180], R5 ;  /* 0x001180050a007988 */ /* 0x0003e80008000004 */
[----:B--2---:R2:W-:Y:S04]  /*13240*/  STS.U8 [R10+UR4+0x1580], R7 ;  /* 0x001580070a007988 */ /* 0x0045e80008000004 */
[----:B0-----:R-:W3:Y:S04]  /*13250*/  LDL.LU R24, [R1+0x80] ;  /* 0x0000800001187983 */ /* 0x001ee80000300800 */
[----:B-1----:R-:W3:Y:S04]  /*13260*/  LDL.LU R5, [R1+0x8c] ;  /* 0x00008c0001057983 */ /* 0x002ee80000300800 */
[----:B----4-:R0:W-:Y:S04]  /*13270*/  STS.U8 [R10+UR4+0x1980], R25 ;  /* 0x001980190a007988 */ /* 0x0101e80008000004 */
[----:B--2---:R-:W2:Y:S04]  /*13280*/  LDL.LU R7, [R1+0xac] ;  /* 0x0000ac0001077983 */ /* 0x004ea80000300800 */
[----:B------:R1:W-:Y:S04]  /*13290*/  STS.U8 [R10+UR4+0x1d80], R9 ;  /* 0x001d80090a007988 */ /* 0x0003e80008000004 */
[----:B0-----:R-:W4:Y:S04]  /*132a0*/  LDL.LU R25, [R1+0x100] ;  /* 0x0001000001197983 */ /* 0x001f280000300800 */
[----:B-----5:R0:W-:Y:S04]  /*132b0*/  STS.U8 [R10+UR4+0x2d80], R8 ;  /* 0x002d80080a007988 */ /* 0x0201e80008000004 */
[----:B-1----:R-:W5:Y:S04]  /*132c0*/  LDL.LU R9, [R1+0x120] ;  /* 0x0001200001097983 */ /* 0x002f680000300800 */
[----:B------:R-:W-:Y:S04]  /*132d0*/  STS.U8 [R10+UR4+0x980], R11 ;  /* 0x0009800b0a007988 */ /* 0x000fe80008000004 */
[----:B0-----:R-:W5:Y:S04]  /*132e0*/  LDL.LU R8, [R1+0x1dc] ;  /* 0x0001dc0001087983 */ /* 0x001f680000300800 */
[----:B---3--:R-:W-:Y:S04]  /*132f0*/  STS.U8 [R10+UR4+0x2180], R12 ;  /* 0x0021800c0a007988 */ /* 0x008fe80008000004 */
[----:B------:R-:W-:Y:S04]  /*13300*/  STS.U8 [R10+UR4+0x2580], R26 ;  /* 0x0025801a0a007988 */ /* 0x000fe80008000004 */
[----:B------:R-:W-:Y:S04]  /*13310*/  STS.U8 [R10+UR4+0x2980], R16 ;  /* 0x002980100a007988 */ /* 0x000fe80008000004 */
[----:B------:R-:W-:Y:S04]  /*13320*/  STS.U8 [R10+UR4+0x3180], R27 ;  /* 0x0031801b0a007988 */ /* 0x000fe80008000004 */
[----:B------:R-:W-:Y:S04]  /*13330*/  STS.U8 [R10+UR4+0x3580], R17 ;  /* 0x003580110a007988 */ /* 0x000fe80008000004 */
[----:B------:R-:W-:Y:S04]  /*13340*/  STS.U8 [R10+UR4+0x3980], R19 ;  /* 0x003980130a007988 */ /* 0x000fe80008000004 */
[----:B------:R-:W-:Y:S04]  /*13350*/  STS.U8 [R10+UR4+0x3d80], R18 ;  /* 0x003d80120a007988 */ /* 0x000fe80008000004 */
[----:B------:R-:W-:Y:S04]  /*13360*/  STS.U8 [R10+UR4+0x180], R0 ;  /* 0x000180000a007988 */ /* 0x000fe80008000004 */
[----:B------:R0:W-:Y:S04]  /*13370*/  STS.U8 [R10+UR4+0x580], R2 ;  /* 0x000580020a007988 */ /* 0x0001e80008000004 */
[----:B0-----:R-:W3:Y:S04]  /*13380*/  LDL.LU R2, [R1+0x1fc] ;  /* 0x0001fc0001027983 */ /* 0x001ee80000300800 */
[----:B------:R-:W3:Y:S04]  /*13390*/  LDL.LU R11, [R1+0x23c] ;  /* 0x00023c00010b7983 */ /* 0x000ee80000300800 */
[----:B------:R-:W3:Y:S01]  /*133a0*/  LDL.LU R10, [R1+0x140] ;  /* 0x00014000010a7983 */ /* 0x000ee20000300800 */
[----:B------:R-:W0:Y:S03]  /*133b0*/  S2R R0, SR_TID.X ;  /* 0x0000000000007919 */ /* 0x000e260000002100 */
[----:B------:R-:W3:Y:S04]  /*133c0*/  LDL.LU R12, [R1+0x90] ;  /* 0x00009000010c7983 */ /* 0x000ee80000300800 */
[----:B------:R-:W3:Y:S04]  /*133d0*/  LDL.LU R26, [R1+0xb0] ;  /* 0x0000b000011a7983 */ /* 0x000ee80000300800 */
[----:B------:R-:W3:Y:S04]  /*133e0*/  LDL.LU R16, [R1+0x104] ;  /* 0x0001040001107983 */ /* 0x000ee80000300800 */
[----:B------:R-:W3:Y:S04]  /*133f0*/  LDL.LU R27, [R1+0x124] ;  /* 0x00012400011b7983 */ /* 0x000ee80000300800 */
[----:B------:R-:W3:Y:S04]  /*13400*/  LDL.LU R17, [R1+0x144] ;  /* 0x0001440001117983 */ /* 0x000ee80000300800 */
[----:B------:R-:W3:Y:S04]  /*13410*/  LDL.LU R19, [R1+0x164] ;  /* 0x0001640001137983 */ /* 0x000ee80000300800 */
[----:B------:R-:W3:Y:S01]  /*13420*/  LDL.LU R18, [R1+0x1a4] ;  /* 0x0001a40001127983 */ /* 0x000ee20000300800 */
[----:B0-----:R-:W-:-:S04]  /*13430*/  LOP3.LUT R0, R0, 0x7f, RZ, 0xc0, !PT ;  /* 0x0000007f00007812 */ /* 0x001fc800078ec0ff */
[----:B------:R-:W-:-:S05]  /*13440*/  LOP3.LUT R0, R0, 0x40, RZ, 0x3c, !PT ;  /* 0x0000004000007812 */ /* 0x000fca00078e3cff */
[----:B------:R0:W-:Y:S04]  /*13450*/  STS.U8 [R0+UR4+0x200], R3 ;  /* 0x0002000300007988 */ /* 0x0001e80008000004 */
[----:B------:R1:W-:Y:S04]  /*13460*/  STS.U8 [R0+UR4+0x600], R29 ;  /* 0x0006001d00007988 */ /* 0x0003e80008000004 */
[----:B------:R2:W-:Y:S04]  /*13470*/  STS.U8 [R0+UR4+0xa00], R28 ;  /* 0x000a001c00007988 */ /* 0x0005e80008000004 */
[----:B0-----:R-:W3:Y:S04]  /*13480*/  LDL.LU R3, [R1+0x1c4] ;  /* 0x0001c40001037983 */ /* 0x001ee80000300800 */
[----:B-1----:R-:W3:Y:S04]  /*13490*/  LDL.LU R29, [R1+0x1c0] ;  /* 0x0001c000011d7983 */ /* 0x002ee80000300800 */
[----:B--2---:R-:W2:Y:S04]  /*134a0*/  LDL.LU R28, [R1+0x194] ;  /* 0x00019400011c7983 */ /* 0x004ea80000300800 */
[----:B------:R0:W-:Y:S04]  /*134b0*/  STS.U8 [R0+UR4+0xe00], R24 ;  /* 0x000e001800007988 */ /* 0x0001e80008000004 */
[----:B------:R1:W-:Y:S04]  /*134c0*/  STS.U8 [R0+UR4+0x1200], R5 ;  /* 0x0012000500007988 */ /* 0x0003e80008000004 */
[----:B------:R4:W-:Y:S04]  /*134d0*/  STS.U8 [R0+UR4+0x1600], R7 ;  /* 0x0016000700007988 */ /* 0x0009e80008000004 */
[----:B0-----:R-:W2:Y:S04]  /*134e0*/  LDL.LU R24, [R1+0x748] ;  /* 0x0007480001187983 */ /* 0x001ea80000300800 */
[----:B-1----:R-:W2:Y:S04]  /*134f0*/  LDL.LU R5, [R1+0x744] ;  /* 0x0007440001057983 */ /* 0x002ea80000300800 */
[----:B----4-:R-:W4:Y:S04]  /*13500*/  LDL.LU R7, [R1+0x740] ;  /* 0x0007400001077983 */ /* 0x010f280000300800 */
[----:B------:R0:W-:Y:S04]  /*13510*/  STS.U8 [R0+UR4+0x1a00], R25 ;  /* 0x001a001900007988 */ /* 0x0001e80008000004 */
[----:B-----5:R1:W-:Y:S04]  /*13520*/  STS.U8 [R0+UR4+0x1e00], R9 ;  /* 0x001e000900007988 */ /* 0x0203e80008000004 */
[----:B0-----:R-:W5:Y:S04]  /*13530*/  LDL.LU R25, [R1+0x73c] ;  /* 0x00073c0001197983 */ /* 0x001f680000300800 */
[----:B-1----:R-:W4:Y:S04]  /*13540*/  LDL.LU R9, [R1+0x738] ;  /* 0x0007380001097983 */ /* 0x002f280000300800 */
[----:B---3--:R0:W-:Y:S04]  /*13550*/  STS.U8 [R0+UR4+0x2200], R10 ;  /* 0x0022000a00007988 */ /* 0x0081e80008000004 */
[----:B0-----:R-:W3:Y:S04]  /*13560*/  LDL.LU R10, [R1+0x160] ;  /* 0x00016000010a7983 */ /* 0x001ee80000300800 */
[----:B------:R-:W-:Y:S04]  /*13570*/  STS.U8 [R0+UR4+0x2e00], R29 ;  /* 0x002e001d00007988 */ /* 0x000fe80008000004 */
[----:B--2---:R0:W-:Y:S04]  /*13580*/  STS.U8 [R0+UR4+0x2a00], R28 ;  /* 0x002a001c00007988 */ /* 0x0041e80008000004 */
[----:B0-----:R-:W2:Y:S04]  /*13590*/  LDL.LU R28, [R1+0x220] ;  /* 0x00022000011c7983 */ /* 0x001ea80000300800 */
[----:B------:R-:W2:Y:S04]  /*135a0*/  LDL.LU R29, [R1+0x240] ;  /* 0x00024000011d7983 */ /* 0x000ea80000300800 */
[----:B---3--:R0:W-:Y:S04]  /*135b0*/  STS.U8 [R0+UR4+0x2600], R10 ;  /* 0x0026000a00007988 */ /* 0x0081e80008000004 */
[----:B0-----:R-:W3:Y:S04]  /*135c0*/  LDL.LU R10, [R1+0x218] ;  /* 0x00021800010a7983 */ /* 0x001ee80000300800 */
[----:B------:R0:W-:Y:S02]  /*135d0*/  STS.U8 [R0+UR4+0x3600], R2 ;  /* 0x0036000200007988 */ /* 0x0001e40008000004 */
[----:B0-----:R-:W0:Y:S02]  /*135e0*/  S2R R2, SR_TID.X ;  /* 0x0000000000027919 */ /* 0x001e240000002100 */
[----:B------:R1:W-:Y:S04]  /*135f0*/  STS.U8 [R0+UR4+0x3200], R8 ;  /* 0x0032000800007988 */ /* 0x0003e80008000004 */
[----:B------:R-:W-:Y:S04]  /*13600*/  STS.U8 [R0+UR4+0x3e00], R11 ;  /* 0x003e000b00007988 */ /* 0x000fe80008000004 */
[----:B-1----:R-:W2:Y:S01]  /*13610*/  LDL.LU R8, [R1+0x734] ;  /* 0x0007340001087983 */ /* 0x002ea20000300800 */
[----:B0-----:R-:W-:-:S04]  /*13620*/  LOP3.LUT R2, R2, 0x7f, RZ, 0xc0, !PT ;  /* 0x0000007f02027812 */ /* 0x001fc800078ec0ff */
[----:B------:R-:W-:Y:S01]  /*13630*/  LOP3.LUT R2, R2, 0x50, RZ, 0x3c, !PT ;  /* 0x0000005002027812 */ /* 0x000fe200078e3cff */
[----:B---3--:R-:W-:Y:S04]  /*13640*/  STS.U8 [R0+UR4+0x3a00], R10 ;  /* 0x003a000a00007988 */ /* 0x008fe80008000004 */
[----:B-----5:R0:W-:Y:S04]  /*13650*/  STS.U8 [R2+UR4+0x280], R25 ;  /* 0x0002801902007988 */ /* 0x0201e80008000004 */
[----:B----4-:R1:W-:Y:S04]  /*13660*/  STS.U8 [R2+UR4+0x680], R9 ;  /* 0x0006800902007988 */ /* 0x0103e80008000004 */
[----:B0-----:R-:W3:Y:S04]  /*13670*/  LDL.LU R25, [R1+0x204] ;  /* 0x0002040001197983 */ /* 0x001ee80000300800 */
[----:B-1----:R-:W4:Y:S04]  /*13680*/  LDL.LU R9, [R1+0x1e4] ;  /* 0x0001e40001097983 */ /* 0x002f280000300800 */
[----:B------:R0:W-:Y:S04]  /*13690*/  STS.U8 [R2+UR4+0x1280], R12 ;  /* 0x0012800c02007988 */ /* 0x0001e80008000004 */
[----:B------:R-:W5:Y:S04]  /*136a0*/  LDL.LU R11, [R1+0x98] ;  /* 0x00009800010b7983 */ /* 0x000f680000300800 */
[----:B------:R1:W-:Y:S04]  /*136b0*/  STS.U8 [R2+UR4+0x1680], R26 ;  /* 0x0016801a02007988 */ /* 0x0003e80008000004 */
[----:B0-----:R-:W5:Y:S04]  /*136c0*/  LDL.LU R12, [R1+0xe0] ;  /* 0x0000e000010c7983 */ /* 0x001f680000300800 */
[----:B------:R0:W-:Y:S04]  /*136d0*/  STS.U8 [R2+UR4+0x1a80], R16 ;  /* 0x001a801002007988 */ /* 0x0001e80008000004 */
[----:B-1----:R-:W5:Y:S04]  /*136e0*/  LDL.LU R26, [R1+0x10c] ;  /* 0x00010c00011a7983 */ /* 0x002f680000300800 */
        /* <DEDUP_REMOVED lines=10> */
[----:B-1----:R-:W5:Y:S01]  /*13790*/  LDL.LU R3, [R1+0x1ec] ;  /* 0x0001ec0001037983 */ /* 0x002f620000300800 */
[----:B------:R-:W0:Y:S03]  /*137a0*/  S2R R10, SR_TID.X ;  /* 0x00000000000a7919 */ /* 0x000e260000002100 */
[----:B--2---:R-:W-:Y:S01]  /*137b0*/  STS.U8 [R2+UR4+0xa80], R8 ;  /* 0x000a800802007988 */ /* 0x004fe20008000004 */
[----:B0-----:R-:W-:-:S04]  /*137c0*/  LOP3.LUT R10, R10, 0x7f, RZ, 0xc0, !PT ;  /* 0x0000007f0a0a7812 */ /* 0x001fc800078ec0ff */
[----:B------:R-:W-:Y:S02]  /*137d0*/  LOP3.LUT R0, R10, 0x60, RZ, 0x3c, !PT ;  /* 0x000000600a007812 */ /* 0x000fe400078e3cff */
[----:B------:R-:W2:Y:S04]  /*137e0*/  LDL.LU R10, [R1+0x20c] ;  /* 0x00020c00010a7983 */ /* 0x000ea80000300800 */
[----:B------:R-:W-:Y:S04]  /*137f0*/  STS.U8 [R2+UR4+0xe80], R7 ;  /* 0x000e800702007988 */ /* 0x000fe80008000004 */
[----:B------:R-:W-:Y:S04]  /*13800*/  STS.U8 [R2+UR4+0x3a80], R28 ;  /* 0x003a801c02007988 */ /* 0x000fe80008000004 */
[----:B------:R-:W-:Y:S04]  /*13810*/  STS.U8 [R2+UR4+0x3e80], R29 ;  /* 0x003e801d02007988 */ /* 0x000fe80008000004 */
[----:B---3--:R-:W-:Y:S04]  /*13820*/  STS.U8 [R2+UR4+0x3680], R25 ;  /* 0x0036801902007988 */ /* 0x008fe80008000004 */
[----:B----4-:R0:W-:Y:S04]  /*13830*/  STS.U8 [R2+UR4+0x3280], R9 ;  /* 0x0032800902007988 */ /* 0x0101e80008000004 */
[----:B------:R1:W-:Y:S04]  /*13840*/  STS.U8 [R0+UR4+0x300], R24 ;  /* 0x0003001800007988 */ /* 0x0003e80008000004 */
[----:B0-----:R-:W3:Y:S04]  /*13850*/  LDL.LU R2, [R1+0x114] ;  /* 0x0001140001027983 */ /* 0x001ee80000300800 */
[----:B------:R-:W4:Y:S04]  /*13860*/  LDL.LU R7, [R1+0x134] ;  /* 0x0001340001077983 */ /* 0x000f280000300800 */
[----:B------:R-:W4:Y:S04]  /*13870*/  LDL.LU R8, [R1+0x154] ;  /* 0x0001540001087983 */ /* 0x000f280000300800 */
[----:B------:R-:W4:Y:S04]  /*13880*/  LDL.LU R9, [R1+0x17c] ;  /* 0x00017c0001097983 */ /* 0x000f280000300800 */
[----:B------:R-:W4:Y:S04]  /*13890*/  LDL.LU R25, [R1+0x1b4] ;  /* 0x0001b40001197983 */ /* 0x000f280000300800 */
[----:B------:R-:W4:Y:S04]  /*138a0*/  LDL.LU R28, [R1+0x1e8] ;  /* 0x0001e800011c7983 */ /* 0x000f280000300800 */
[----:B------:R-:W4:Y:S04]  /*138b0*/  LDL.LU R29, [R1+0x224] ;  /* 0x00022400011d7983 */ /* 0x000f280000300800 */
[----:B-1----:R-:W3:Y:S04]  /*138c0*/  LDL.LU R24, [R1+0xe8] ;  /* 0x0000e80001187983 */ /* 0x002ee80000300800 */
[----:B------:R0:W-:Y:S04]  /*138d0*/  STS.U8 [R0+UR4+0x700], R6 ;  /* 0x0007000600007988 */ /* 0x0001e80008000004 */
[----:B------:R1:W-:Y:S04]  /*138e0*/  STS.U8 [R0+UR4+0xb00], R5 ;  /* 0x000b000500007988 */ /* 0x0003e80008000004 */
[----:B------:R1:W-:Y:S04]  /*138f0*/  STS.U8 [R0+UR4+0xf00], R4 ;  /* 0x000f000400007988 */ /* 0x0003e80008000004 */
[----:B0-----:R-:W4:Y:S04]  /*13900*/  LDL.LU R6, [R1+0xa0] ;  /* 0x0000a00001067983 */ /* 0x001f280000300800 */
[----:B-1----:R-:W3:Y:S04]  /*13910*/  LDL.LU R5, [R1+0x244] ;  /* 0x0002440001057983 */ /* 0x002ee80000300800 */
[----:B------:R-:W4:Y:S04]  /*13920*/  LDL.LU R4, [R1+0x228] ;  /* 0x0002280001047983 */ /* 0x000f280000300800 */
[----:B-----5:R0:W-:Y:S04]  /*13930*/  STS.U8 [R0+UR4+0x1300], R11 ;  /* 0x0013000b00007988 */ /* 0x0201e80008000004 */
[----:B------:R1:W-:Y:S04]  /*13940*/  STS.U8 [R0+UR4+0x1700], R12 ;  /* 0x0017000c00007988 */ /* 0x0003e80008000004 */
[----:B------:R5:W-:Y:S04]  /*13950*/  STS.U8 [R0+UR4+0x1b00], R26 ;  /* 0x001b001a00007988 */ /* 0x000be80008000004 */
[----:B0-----:R-:W4:Y:S04]  /*13960*/  LDL.LU R11, [R1+0x730] ;  /* 0x00073000010b7983 */ /* 0x001f280000300800 */
[----:B-1----:R-:W4:Y:S04]  /*13970*/  LDL.LU R12, [R1+0x72c] ;  /* 0x00072c00010c7983 */ /* 0x002f280000300800 */
[----:B-----5:R-:W5:Y:S04]  /*13980*/  LDL.LU R26, [R1+0x728] ;  /* 0x00072800011a7983 */ /* 0x020f680000300800 */
[----:B------:R0:W-:Y:S04]  /*13990*/  STS.U8 [R0+UR4+0x1f00], R16 ;  /* 0x001f001000007988 */ /* 0x0001e80008000004 */
[----:B------:R1:W-:Y:S04]  /*139a0*/  STS.U8 [R0+UR4+0x2300], R27 ;  /* 0x0023001b00007988 */ /* 0x0003e80008000004 */
[----:B------:R2:W-:Y:S04]  /*139b0*/  STS.U8 [R0+UR4+0x2700], R17 ;  /* 0x0027001100007988 */ /* 0x0005e80008000004 */
[----:B0-----:R-:W5:Y:S04]  /*139c0*/  LDL.LU R16, [R1+0x724] ;  /* 0x0007240001107983 */ /* 0x001f680000300800 */
[----:B-1----:R-:W5:Y:S04]  /*139d0*/  LDL.LU R27, [R1+0x720] ;  /* 0x00072000011b7983 */ /* 0x002f680000300800 */
[----:B--2---:R-:W2:Y:S04]  /*139e0*/  LDL.LU R17, [R1+0x71c] ;  /* 0x00071c0001117983 */ /* 0x004ea80000300800 */
[----:B------:R0:W-:Y:S04]  /*139f0*/  STS.U8 [R0+UR4+0x2b00], R19 ;  /* 0x002b001300007988 */ /* 0x0001e80008000004 */
[----:B------:R1:W-:Y:S04]  /*13a00*/  STS.U8 [R0+UR4+0x2f00], R18 ;  /* 0x002f001200007988 */ /* 0x0003e80008000004 */
[----:B------:R1:W-:Y:S04]  /*13a10*/  STS.U8 [R0+UR4+0x3300], R3 ;  /* 0x0033000300007988 */ /* 0x0003e80008000004 */
[----:B0-----:R-:W2:Y:S04]  /*13a20*/  LDL.LU R19, [R1+0x718] ;  /* 0x0007180001137983 */ /* 0x001ea80000300800 */
[----:B-1----:R-:W2:Y:S04]  /*13a30*/  LDL.LU R18, [R1+0x714] ;  /* 0x0007140001127983 */ /* 0x002ea80000300800 */
[----:B------:R-:W2:Y:S04]  /*13a40*/  LDL.LU R3, [R1+0x710] ;  /* 0x0007100001037983 */ /* 0x000ea80000300800 */
[----:B------:R0:W-:Y:S02]  /*13a50*/  STS.U8 [R0+UR4+0x3700], R10 ;  /* 0x0037000a00007988 */ /* 0x0001e40008000004 */
[----:B0-----:R-:W0:Y:S01]  /*13a60*/  S2R R10, SR_TID.X ;  /* 0x00000000000a7919 */ /* 0x001e220000002100 */
[----:B------:R-:W1:Y:S01]  /*13a70*/  S2UR UR13, SR_CgaCtaId ;  /* 0x00000000000d79c3 */ /* 0x000e620000008800 */
[----:B------:R-:W-:Y:S01]  /*13a80*/  UMOV UR9, 0x400 ;  /* 0x0000040000097882 */ /* 0x000fe20000000000 */
[----:B0-----:R-:W-:-:S04]  /*13a90*/  LOP3.LUT R10, R10, 0x7f, RZ, 0xc0, !PT ;  /* 0x0000007f0a0a7812 */ /* 0x001fc800078ec0ff */
[----:B------:R-:W-:Y:S01]  /*13aa0*/  LOP3.LUT R10, R10, 0x70, RZ, 0x3c, !PT ;  /* 0x000000700a0a7812 */ /* 0x000fe200078e3cff */
[----:B-1----:R-:W-:Y:S01]  /*13ab0*/  ULEA UR9, UR13, UR9, 0x18 ;  /* 0x000000090d097291 */ /* 0x002fe2000f8ec03f */
[----:B---3--:R-:W-:Y:S04]  /*13ac0*/  STS.U8 [R0+UR4+0x3f00], R5 ;  /* 0x003f000500007988 */ /* 0x008fe80008000004 */
[----:B----4-:R-:W-:Y:S04]  /*13ad0*/  STS.U8 [R0+UR4+0x3b00], R4 ;  /* 0x003b000400007988 */ /* 0x010fe80008000004 */
[----:B------:R-:W-:Y:S04]  /*13ae0*/  STS.U8 [R10+UR4+0x1380], R6 ;  /* 0x001380060a007988 */ /* 0x000fe80008000004 */
        /* <DEDUP_REMOVED lines=8> */
[----:B-----5:R-:W-:Y:S04]  /*13b70*/  STS.U8 [R10+UR4+0x3780], R16 ;  /* 0x003780100a007988 */ /* 0x020fe80008000004 */
[----:B------:R-:W-:Y:S04]  /*13b80*/  STS.U8 [R10+UR4+0x2f80], R27 ;  /* 0x002f801b0a007988 */ /* 0x000fe80008000004 */
[----:B--2---:R-:W-:Y:S04]  /*13b90*/  STS.U8 [R10+UR4+0xb80], R17 ;  /* 0x000b80110a007988 */ /* 0x004fe80008000004 */
[----:B------:R-:W-:Y:S04]  /*13ba0*/  STS.U8 [R10+UR4+0x3f80], R26 ;  /* 0x003f801a0a007988 */ /* 0x000fe80008000004 */
[----:B------:R-:W-:Y:S04]  /*13bb0*/  STS.U8 [R10+UR4+0x380], R19 ;  /* 0x000380130a007988 */ /* 0x000fe80008000004 */
[----:B------:R-:W-:Y:S04]  /*13bc0*/  STS.U8 [R10+UR4+0x780], R18 ;  /* 0x000780120a007988 */ /* 0x000fe80008000004 */
[----:B------:R-:W-:Y:S01]  /*13bd0*/  STS.U8 [R10+UR4+0xf80], R3 ;  /* 0x000f80030a007988 */ /* 0x000fe20008000004 */
[----:B------:R-:W-:Y:S06]  /*13be0*/  BAR.SYNC.DEFER_BLOCKING 0x0 ;  /* 0x0000000000007b1d */ /* 0x000fec0000010000 */
[----:B------:R-:W0:Y:S04]  /*13bf0*/  LDSM.16.M88.4 R4, [R20+UR9] ;  /* 0x000000091404783b */ /* 0x000e280008000200 */
[----:B------:R-:W-:Y:S01]  /*13c00*/  LDSM.16.M88.4 R16, [R20+UR9+0x3000] ;  /* 0x003000091410783b */ /* 0x000fe20008000200 */
[----:B0-----:R-:W-:-:S03]  /*13c10*/  IMAD.MOV.U32 R28, RZ, RZ, R4 ;  /* 0x000000ffff1c7224 */ /* 0x001fc600078e0004 */
[----:B------:R-:W-:Y:S01]  /*13c20*/  STL.64 [R1+0x18], R6 ;  /* 0x0000180601007387 */ /* 0x000fe20000100a00 */
[----:B------:R-:W-:-:S03]  /*13c30*/  IMAD.MOV.U32 R29, RZ, RZ, R5 ;  /* 0x000000ffff1d7224 */ /* 0x000fc600078e0005 */
[----:B------:R-:W0:Y:S04]  /*13c40*/  LDSM.16.M88.4 R4, [R20+UR9+0x1000] ;  /* 0x001000091404783b */ /* 0x000e280008000200 */
[----:B------:R-:W2:Y:S04]  /*13c50*/  LDL.LU R10, [R1+0xd8] ;  /* 0x0000d800010a7983 */ /* 0x000ea80000300800 */
[----:B0-----:R-:W-:Y:S01]  /*13c60*/  STL.64 [R1+0x20], R4 ;  /* 0x0000200401007387 */ /* 0x001fe20000100a00 */
[----:B------:R-:W-:Y:S02]  /*13c70*/  IMAD.MOV.U32 R25, RZ, RZ, R4 ;  /* 0x000000ffff197224 */ /* 0x000fe400078e0004 */
[----:B------:R-:W-:Y:S01]  /*13c80*/  IMAD.MOV.U32 R9, RZ, RZ, R5 ;  /* 0x000000ffff097224 */ /* 0x000fe200078e0005 */
[----:B------:R-:W-:Y:S04]  /*13c90*/  STL.64 [R1+0x28], R6 ;  /* 0x0000280601007387 */ /* 0x000fe80000100a00 */
[----:B------:R-:W0:Y:S01]  /*13ca0*/  LDSM.16.M88.4 R4, [R20+UR9+0x2000] ;  /* 0x002000091404783b */ /* 0x000e220008000200 */
[----:B------:R-:W-:-:S02]  /*13cb0*/  IMAD R8, R11, 0x100, R12 ;  /* 0x000001000b087824 */ /* 0x000fc400078e020c */
[----:B------:R-:W-:Y:S02]  /*13cc0*/  IMAD R3, R15, 0x100, R21 ;  /* 0x000001000f037824 */ /* 0x000fe400078e0215 */
[----:B------:R-:W-:Y:S02]  /*13cd0*/  IMAD R2, R13, 0x100, R14 ;  /* 0x000001000d027824 */ /* 0x000fe400078e020e */
[----:B------:R-:W-:Y:S01]  /*13ce0*/  IMAD R0, R23, 0x100, R22 ;  /* 0x0000010017007824 */ /* 0x000fe200078e0216 */
[----:B0-----:R0:W-:Y:S04]  /*13cf0*/  STL [R1+0x6dc], R6 ;  /* 0x0006dc0601007387 */ /* 0x0011e80000100800 */
[----:B------:R1:W-:Y:S04]  /*13d00*/  STL [R1+0x6d8], R7 ;  /* 0x0006d80701007387 */ /* 0x0003e80000100800 */
[----:B------:R-:W3:Y:S04]  /*13d10*/  LDL.LU R20, [R1+0x70c] ;  /* 0x00070c0001147983 */ /* 0x000ee80000300800 */
[----:B------:R4:W-:Y:S04]  /*13d20*/  STL.64 [R1+0x38], R18 ;  /* 0x0000381201007387 */ /* 0x0009e80000100a00 */
[----:B------:R-:W5:Y:S04]  /*13d30*/  LDL.LU R11, [R1+0xf4] ;  /* 0x0000f400010b7983 */ /* 0x000f680000300800 */
[----:B------:R-:W3:Y:S04]  /*13d40*/  LDL.LU R21, [R1+0x708] ;  /* 0x0007080001157983 */ /* 0x000ee80000300800 */
[----:B------:R-:W2:Y:S04]  /*13d50*/  LDL.LU.64 R12, [R1+0x70] ;  /* 0x00007000010c7983 */ /* 0x000ea80000300a00 */
[----:B------:R-:W2:Y:S01]  /*13d60*/  LDL.LU.64 R14, [R1+0x78] ;  /* 0x00007800010e7983 */ /* 0x000ea20000300a00 */
[----:B0-----:R-:W-:-:S02]  /*13d70*/  IMAD.MOV.U32 R6, RZ, RZ, R16 ;  /* 0x000000ffff067224 */ /* 0x001fc400078e0010 */
[----:B-1----:R-:W-:Y:S01]  /*13d80*/  IMAD.MOV.U32 R7, RZ, RZ, R17 ;  /* 0x000000ffff077224 */ /* 0x002fe200078e0011 */
[----:B------:R-:W3:Y:S04]  /*13d90*/  LDL.LU R22, [R1+0x704] ;  /* 0x0007040001167983 */ /* 0x000ee80000300800 */
[----:B------:R-:W3:Y:S04]  /*13da0*/  LDL.LU R23, [R1+0x700] ;  /* 0x0007000001177983 */ /* 0x000ee80000300800 */
[----:B------:R-:W5:Y:S04]  /*13db0*/  LDL.LU.64 R16, [R1+0x50] ;  /* 0x0000500001107983 */ /* 0x000f680000300a00 */
[----:B----4-:R-:W5:Y:S01]  /*13dc0*/  LDL.LU.64 R18, [R1+0x58] ;  /* 0x0000580001127983 */ /* 0x010f620000300a00 */
[----:B------:R-:W-:Y:S01]  /*13dd0*/  F2FP.F16.E4M3.UNPACK_B R24, R8 ;  /* 0x00000008ff18723e */ /* 0x000fe200020006ff */
[----:B------:R-:W-:Y:S01]  /*13de0*/  IMAD.MOV.U32 R8, RZ, RZ, R25 ;  /* 0x000000ffff087224 */ /* 0x000fe200078e0019 */
[----:B------:R-:W-:-:S02]  /*13df0*/  F2FP.F16.E4M3.UNPACK_B R26, R3 ;  /* 0x00000003ff1a723e */ /* 0x000fc400020006ff */
[----:B------:R-:W-:Y:S02]  /*13e00*/  F2FP.F16.E4M3.UNPACK_B R25, R2 ;  /* 0x00000002ff19723e */ /* 0x000fe400020006ff */
[----:B------:R-:W-:Y:S02]  /*13e10*/  F2FP.F16.E4M3.UNPACK_B R27, R0 ;  /* 0x00000000ff1b723e */ /* 0x000fe400020006ff */
[----:B------:R-:W-:Y:S01]  /*13e20*/  F2FP.F16.E4M3.UNPACK_B R2, R28 ;  /* 0x0000001cff02723e */ /* 0x000fe200020006ff */
[----:B------:R-:W4:Y:S01]  /*13e30*/  LDL.LU R0, [R1+0xb8] ;  /* 0x0000b80001007983 */ /* 0x000f220000300800 */
[----:B------:R-:W-:Y:S02]  /*13e40*/  F2FP.F16.E4M3.UNPACK_B R3, R29 ;  /* 0x0000001dff03723e */ /* 0x000fe400020006ff */
[----:B------:R-:W-:Y:S02]  /*13e50*/  F2FP.F16.E4M3.UNPACK_B R8, R8 ;  /* 0x00000008ff08723e */ /* 0x000fe400020006ff */
[----:B------:R-:W-:-:S03]  /*13e60*/  F2FP.F16.E4M3.UNPACK_B R9, R9 ;  /* 0x00000009ff09723e */ /* 0x000fc600020006ff */
[C---:B--2---:R-:W-:Y:S06]  /*13e70*/  HMMA.16816.F32 R12, R24.reuse, R2, R12 ;  /* 0x00000002180c723c */ /* 0x044fec000000180c */
[----:B-----5:R-:W-:-:S15]  /*13e80*/  HMMA.16816.F32 R16, R24, R8, R16 ;  /* 0x000000081810723c */ /* 0x020fde0000001810 */
[----:B------:R-:W-:-:S02]  /*13e90*/  NOP ;  /* 0x0000000000007918 */ /* 0x000fc40000000000 */
[----:B------:R0:W-:Y:S04]  /*13ea0*/  STL.64 [R1+0x6f8], R14 ;  /* 0x0006f80e01007387 */ /* 0x0001e80000100a00 */
[----:B0-----:R-:W2:Y:S04]  /*13eb0*/  LDL.LU R14, [R1+0xd0] ;  /* 0x0000d000010e7983 */ /* 0x001ea80000300800 */
[----:B------:R-:W5:Y:S04]  /*13ec0*/  LDL.LU R15, [R1+0xfc] ;  /* 0x0000fc00010f7983 */ /* 0x000f680000300800 */
[----:B------:R0:W-:Y:S04]  /*13ed0*/  STL.64 [R1+0x6f0], R12 ;  /* 0x0006f00c01007387 */ /* 0x0001e80000100a00 */
[----:B0-----:R-:W3:Y:S04]  /*13ee0*/  LDL.LU R12, [R1+0xdc] ;  /* 0x0000dc00010c7983 */ /* 0x001ee80000300800 */
[----:B------:R-:W2:Y:S04]  /*13ef0*/  LDL.LU R13, [R1+0xd4] ;  /* 0x0000d400010d7983 */ /* 0x000ea80000300800 */
[----:B------:R-:W4:Y:S01]  /*13f00*/  LDL.LU R9, [R1+0xbc] ;  /* 0x0000bc0001097983 */ /* 0x000f220000300800 */
[----:B------:R-:W-:-:S02]  /*13f10*/  F2FP.F16.E4M3.UNPACK_B R2, R4 ;  /* 0x00000004ff02723e */ /* 0x000fc400020006ff */
[----:B------:R-:W-:Y:S01]  /*13f20*/  F2FP.F16.E4M3.UNPACK_B R3, R5 ;  /* 0x00000005ff03723e */ /* 0x000fe200020006ff */
[----:B-----5:R-:W-:Y:S02]  /*13f30*/  IMAD R11, R11, 0x100, R15 ;  /* 0x000001000b0b7824 */ /* 0x020fe400078e020f */
[----:B---3--:R-:W-:Y:S02]  /*13f40*/  IMAD R10, R10, 0x100, R12 ;  /* 0x000001000a0a7824 */ /* 0x008fe400078e020c */
[----:B----4-:R-:W-:Y:S02]  /*13f50*/  IMAD R0, R0, 0x100, R9 ;  /* 0x0000010000007824 */ /* 0x010fe400078e0209 */
[----:B--2---:R-:W-:Y:S02]  /*13f60*/  IMAD R9, R14, 0x100, R13 ;  /* 0x000001000e097824 */ /* 0x004fe400078e020d */
[----:B------:R-:W2:Y:S04]  /*13f70*/  LDL.LU.64 R12, [R1+0xc0] ;  /* 0x0000c000010c7983 */ /* 0x000ea80000300a00 */
[----:B------:R-:W2:Y:S01]  /*13f80*/  LDL.LU.64 R14, [R1+0xc8] ;  /* 0x0000c800010e7983 */ /* 0x000ea20000300a00 */
[----:B------:R-:W-:Y:S07]  /*13f90*/  HMMA.16816.F32 R20, R24, R2, R20 ;  /* 0x000000021814723c */ /* 0x000fee0000001814 */
[----:B------:R-:W-:-:S02]  /*13fa0*/  F2FP.F16.E4M3.UNPACK_B R2, R6 ;  /* 0x00000006ff02723e */ /* 0x000fc400020006ff */
[----:B------:R-:W-:Y:S02]  /*13fb0*/  F2FP.F16.E4M3.UNPACK_B R3, R7 ;  /* 0x00000007ff03723e */ /* 0x000fe400020006ff */
[----:B------:R-:W-:-:S12]  /*13fc0*/  F2FP.F16.E4M3.UNPACK_B R8, R0 ;  /* 0x00000000ff08723e */ /* 0x000fd800020006ff */
[----:B------:R0:W-:Y:S04]  /*13fd0*/  STL [R1+0x6e8], R21 ;  /* 0x0006e81501007387 */ /* 0x0001e80000100800 */
[----:B0-----:R-:W3:Y:S04]  /*13fe0*/  LDL.LU R21, [R1+0x178] ;  /* 0x0001780001157983 */ /* 0x001ee80000300800 */
[----:B------:R0:W-:Y:S04]  /*13ff0*/  STL [R1+0x6e4], R22 ;  /* 0x0006e41601007387 */ /* 0x0001e80000100800 */
[----:B0-----:R-:W4:Y:S04]  /*14000*/  LDL.LU R22, [R1+0x198] ;  /* 0x0001980001167983 */ /* 0x001f280000300800 */
[----:B------:R0:W-:Y:S04]  /*14010*/  STL [R1+0x6e0], R23 ;  /* 0x0006e01701007387 */ /* 0x0001e80000100800 */
[----:B0-----:R-:W5:Y:S04]  /*14020*/  LDL.LU R23, [R1+0x188] ;  /* 0x0001880001177983 */ /* 0x001f680000300800 */
[----:B------:R-:W5:Y:S01]  /*14030*/  LDL.LU R0, [R1+0x19c] ;  /* 0x00019c0001007983 */ /* 0x000f620000300800 */
[----:B--2---:R-:W-:Y:S03]  /*14040*/  HMMA.16816.F32 R24, R24, R2, R12 ;  /* 0x000000021818723c */ /* 0x004fe6000000180c */
[----:B------:R-:W2:Y:S04]  /*14050*/  LDL.LU.64 R14, [R1+0x6f8] ;  /* 0x0006f800010e7983 */ /* 0x000ea80000300a00 */
[----:B------:R-:W2:-:S15]  /*14060*/  LDL.LU.64 R12, [R1+0x6f0] ;  /* 0x0006f000010c7983 */ /* 0x000e9e0000300a00 */
[----:B------:R-:W-:-:S01]  /*14070*/  NOP ;  /* 0x0000000000007918 */ /* 0x000fc20000000000 */
[----:B------:R0:W-:Y:S04]  /*14080*/  STL.64 [R1], R24 ;  /* 0x0000001801007387 */ /* 0x0001e80000100a00 */
[----:B0-----:R-:W3:Y:S04]  /*14090*/  LDL.LU R24, [R1+0x20] ;  /* 0x0000200001187983 */ /* 0x001ee80000300800 */
[----:B------:R-:W4:Y:S01]  /*140a0*/  LDL.LU R25, [R1+0x24] ;  /* 0x0000240001197983 */ /* 0x000f220000300800 */
[----:B------:R-:W-:Y:S02]  /*140b0*/  F2FP.F16.E4M3.UNPACK_B R10, R10 ;  /* 0x0000000aff0a723e */ /* 0x000fe400020006ff */
[----:B------:R-:W-:-:S02]  /*140c0*/  F2FP.F16.E4M3.UNPACK_B R9, R9 ;  /* 0x00000009ff09723e */ /* 0x000fc400020006ff */
[----:B------:R-:W-:Y:S02]  /*140d0*/  F2FP.F16.E4M3.UNPACK_B R11, R11 ;  /* 0x0000000bff0b723e */ /* 0x000fe400020006ff */
[----:B------:R-:W-:Y:S02]  /*140e0*/  F2FP.F16.E4M3.UNPACK_B R28, R28.H1 ;  /* 0x0000001cff1c723e */ /* 0x000fe400030006ff */
[----:B------:R-:W-:Y:S01]  /*140f0*/  F2FP.F16.E4M3.UNPACK_B R29, R29.H1 ;  /* 0x0000001dff1d723e */ /* 0x000fe200030006ff */
[----:B------:R-:W-:Y:S02]  /*14100*/  IMAD.MOV.U32 R3, RZ, RZ, R26 ;  /* 0x000000ffff037224 */ /* 0x000fe400078e001a */
[----:B------:R-:W-:Y:S01]  /*14110*/  IMAD.MOV.U32 R2, RZ, RZ, R27 ;  /* 0x000000ffff027224 */ /* 0x000fe200078e001b */
[----:B------:R-:W5:Y:S04]  /*14120*/  LDL.LU R26, [R1+0x190] ;  /* 0x00019000011a7983 */ /* 0x000f680000300800 */
[----:B------:R-:W5:Y:S01]  /*14130*/  LDL.LU R27, [R1+0x1a0] ;  /* 0x0001a000011b7983 */ /* 0x000f620000300800 */
[----:B--2---:R-:W-:Y:S03]  /*14140*/  HMMA.16816.F32 R12, R8, R28, R12 ;  /* 0x0000001c080c723c */ /* 0x004fe6000000180c */
[----:B------:R-:W2:Y:S04]  /*14150*/  LDL R28, [R1+0x18] ;  /* 0x00001800011c7983 */ /* 0x000ea80000100800 */
[----:B------:R-:W2:-:S15]  /*14160*/  LDL R29, [R1+0x1c] ;  /* 0x00001c00011d7983 */ /* 0x000e9e0000100800 */
[----:B------:R-:W-:-:S01]  /*14170*/  NOP ;  /* 0x0000000000007918 */ /* 0x000fc20000000000 */
[----:B------:R0:W-:Y:S01]  /*14180*/  STL.64 [R1+0x6d0], R14 ;  /* 0x0006d00e01007387 */ /* 0x0001e20000100a00 */
[----:B---3--:R-:W-:Y:S02]  /*14190*/  F2FP.F16.E4M3.UNPACK_B R24, R24.H1 ;  /* 0x00000018ff18723e */ /* 0x008fe400030006ff */
[----:B----4-:R-:W-:Y:S01]  /*141a0*/  F2FP.F16.E4M3.UNPACK_B R25, R25.H1 ;  /* 0x00000019ff19723e */ /* 0x010fe200030006ff */
[----:B------:R1:W-:Y:S01]  /*141b0*/  STL.64 [R1+0x6c8], R12 ;  /* 0x0006c80c01007387 */ /* 0x0003e20000100a00 */
[----:B0-----:R-:W-:Y:S01]  /*141c0*/  IMAD.MOV.U32 R14, RZ, RZ, R3 ;  /* 0x000000ffff0e7224 */ /* 0x001fe200078e0003 */
[----:B------:R-:W-:Y:S01]  /*141d0*/  F2FP.F16.E4M3.UNPACK_B R3, R5.H1 ;  /* 0x00000005ff03723e */ /* 0x000fe200030006ff */
[----:B------:R-:W-:Y:S01]  /*141e0*/  IMAD.MOV.U32 R15, RZ, RZ, R2 ;  /* 0x000000ffff0f7224 */ /* 0x000fe200078e0002 */
[----:B------:R-:W-:Y:S02]  /*141f0*/  F2FP.F16.E4M3.UNPACK_B R2, R4.H1 ;  /* 0x00000004ff02723e */ /* 0x000fe400030006ff */
[----:B------:R-:W-:Y:S01]  /*14200*/  HMMA.16816.F32 R16, R8, R24, R16 ;  /* 0x000000180810723c */ /* 0x000fe20000001810 */
[----:B-1----:R-:W3:Y:S04]  /*14210*/  LDL.LU R12, [R1] ;  /* 0x00000000010c7983 */ /* 0x002ee80000300800 */
[----:B------:R-:W3:Y:S04]  /*14220*/  LDL.LU R13, [R1+0x4] ;  /* 0x00000400010d7983 */ /* 0x000ee80000300800 */
[----:B------:R-:W4:Y:S04]  /*14230*/  LDL R4, [R1+0x28] ;  /* 0x0000280001047983 */ /* 0x000f280000100800 */
[----:B------:R-:W4:Y:S04]  /*14240*/  LDL R5, [R1+0x2c] ;  /* 0x00002c0001057983 */ /* 0x000f280000100800 */
[----:B------:R-:W2:Y:S04]  /*14250*/  LDL.LU R24, [R1+0x174] ;  /* 0x0001740001187983 */ /* 0x000ea80000300800 */
[----:B------:R-:W3:Y:S01]  /*14260*/  LDL.LU R25, [R1+0x180] ;  /* 0x0001800001197983 */ /* 0x000ee20000300800 */
[----:B-----5:R-:W-:-:S02]  /*14270*/  IMAD R26, R26, 0x100, R22 ;  /* 0x000001001a1a7824 */ /* 0x020fc400078e0216 */
[----:B--2---:R-:W-:Y:S02]  /*14280*/  IMAD R24, R24, 0x100, R21 ;  /* 0x0000010018187824 */ /* 0x004fe400078e0215 */
[----:B------:R-:W2:Y:S01]  /*14290*/  LDL.LU R21, [R1+0x6e8] ;  /* 0x0006e80001157983 */ /* 0x000ea20000300800 */
[----:B---3--:R-:W-:-:S03]  /*142a0*/  IMAD R25, R25, 0x100, R23 ;  /* 0x0000010019197824 */ /* 0x008fc600078e0217 */
[----:B------:R-:W2:Y:S04]  /*142b0*/  LDL.LU R22, [R1+0x6e4] ;  /* 0x0006e40001167983 */ /* 0x000ea80000300800 */
[----:B------:R-:W2:Y:S01]  /*142c0*/  LDL.LU R23, [R1+0x6e0] ;  /* 0x0006e00001177983 */ /* 0x000ea20000300800 */
[----:B------:R-:W-:Y:S01]  /*142d0*/  IMAD R27, R0, 0x100, R27 ;  /* 0x00000100001b7824 */ /* 0x000fe200078e021b */
[----:B--2---:R-:W-:Y:S07]  /*142e0*/  HMMA.16816.F32 R20, R8, R2, R20 ;  /* 0x000000020814723c */ /* 0x004fee0000001814 */
[----:B------:R-:W-:-:S02]  /*142f0*/  F2FP.F16.E4M3.UNPACK_B R2, R6.H1 ;  /* 0x00000006ff02723e */ /* 0x000fc400030006ff */
[----:B------:R-:W-:Y:S01]  /*14300*/  F2FP.F16.E4M3.UNPACK_B R3, R7.H1 ;  /* 0x00000007ff03723e */ /* 0x000fe200030006ff */
[----:B------:R-:W2:Y:S04]  /*14310*/  LDL.LU R6, [R1+0x6dc] ;  /* 0x0006dc0001067983 */ /* 0x000ea80000300800 */
[----:B------:R-:W3:Y:S02]  /*14320*/  LDL.LU R7, [R1+0x6d8] ;  /* 0x0006d80001077983 */ /* 0x000ee40000300800 */
[----:B------:R-:W-:Y:S02]  /*14330*/  HMMA.16816.F32 R8, R8, R2, R12 ;  /* 0x000000020808723c */ /* 0x000fe4000000180c */
[----:B------:R-:W5:Y:S04]  /*14340*/  LDL.LU R0, [R1+0x40] ;  /* 0x0000400001007983 */ /* 0x000f680000300800 */
[----:B------:R-:W4:Y:S04]  /*14350*/  LDL.LU.64 R14, [R1+0x6d0] ;  /* 0x0006d000010e7983 */ /* 0x000f280000300a00 */
[----:B------:R-:W4:-:S13]  /*14360*/  LDL.LU.64 R12, [R1+0x6c8] ;  /* 0x0006c800010c7983 */ /* 0x000f1a0000300a00 */
[----:B------:R0:W-:Y:S04]  /*14370*/  STL.64 [R1+0x6b0], R10 ;  /* 0x0006b00a01007387 */ /* 0x0001e80000100a00 */
[----:B0-----:R-:W2:Y:S04]  /*14380*/  LDL.LU R10, [R1+0x264] ;  /* 0x00026400010a7983 */ /* 0x001ea80000300800 */
[----:B------:R-:W2:Y:S04]  /*14390*/  LDL.LU R11, [R1+0x260] ;  /* 0x00026000010b7983 */ /* 0x000ea80000300800 */
[----:B------:R0:W-:Y:S04]  /*143a0*/  STL.64 [R1+0x6a8], R8 ;  /* 0x0006a80801007387 */ /* 0x0001e80000100a00 */
[----:B0-----:R-:W4:Y:S04]  /*143b0*/  LDL.LU R8, [R1+0x254] ;  /* 0x0002540001087983 */ /* 0x001f280000300800 */
[----:B------:R-:W4:Y:S04]  /*143c0*/  LDL.LU R9, [R1+0x250] ;  /* 0x0002500001097983 */ /* 0x000f280000300800 */
[----:B--2---:R0:W-:Y:S04]  /*143d0*/  STL.64 [R1+0x6c0], R10 ;  /* 0x0006c00a01007387 */ /* 0x0041e80000100a00 */
[----:B0-----:R-:W2:Y:S04]  /*143e0*/  LDL R10, [R1+0x38] ;  /* 0x00003800010a7983 */ /* 0x001ea80000100800 */
[----:B------:R-:W2:Y:S01]  /*143f0*/  LDL R11, [R1+0x3c] ;  /* 0x00003c00010b7983 */ /* 0x000ea20000100800 */
[----:B------:R-:W-:-:S02]  /*14400*/  F2FP.F16.E4M3.UNPACK_B R24, R24 ;  /* 0x00000018ff18723e */ /* 0x000fc400020006ff */
[----:B------:R-:W-:Y:S02]  /*14410*/  F2FP.F16.E4M3.UNPACK_B R26, R26 ;  /* 0x0000001aff1a723e */ /* 0x000fe400020006ff */
[----:B------:R-:W-:Y:S02]  /*14420*/  F2FP.F16.E4M3.UNPACK_B R25, R25 ;  /* 0x00000019ff19723e */ /* 0x000fe400020006ff */
[----:B------:R-:W-:Y:S02]  /*14430*/  F2FP.F16.E4M3.UNPACK_B R27, R27 ;  /* 0x0000001bff1b723e */ /* 0x000fe400020006ff */
[----:B------:R-:W-:Y:S02]  /*14440*/  F2FP.F16.E4M3.UNPACK_B R2, R6 ;  /* 0x00000006ff02723e */ /* 0x000fe400020006ff */
[----:B---3--:R-:W-:Y:S02]  /*14450*/  F2FP.F16.E4M3.UNPACK_B R3, R7 ;  /* 0x00000007ff03723e */ /* 0x008fe400020006ff */
[----:B-----5:R-:W-:Y:S01]  /*14460*/  LOP3.LUT R0, R0, 0x40, RZ, 0x3c, !PT ;  /* 0x0000004000007812 */ /* 0x020fe200078e3cff */
[----:B----4-:R-:W-:Y:S04]  /*14470*/  STL.64 [R1+0x6b8], R8 ;  /* 0x0006b80801007387 */ /* 0x010fe80000100a00 */
[----:B------:R-:W-:Y:S01]  /*14480*/  HMMA.16816.F32 R20, R24, R2, R20 ;  /* 0x000000021814723c */ /* 0x000fe20000001814 */
[----:B------:R-:W-:-:S02]  /*14490*/  F2FP.F16.E4M3.UNPACK_B R28, R28 ;  /* 0x0000001cff1c723e */ /* 0x000fc400020006ff */
[----:B------:R-:W-:-:S07]  /*144a0*/  F2FP.F16.E4M3.UNPACK_B R29, R29 ;  /* 0x0000001dff1d723e */ /* 0x000fce00020006ff */
[----:B------:R-:W-:Y:S01]  /*144b0*/  HMMA.16816.F32 R12, R24, R28, R12 ;  /* 0x0000001c180c723c */ /* 0x000fe2000000180c */
[----:B------:R-:W3:Y:S04]  /*144c0*/  LDL.LU R28, [R1+0x248] ;  /* 0x00024800011c7983 */ /* 0x000ee80000300800 */
[----:B------:R-:W4:-:S15]  /*144d0*/  LDL.LU R29, [R1+0x258] ;  /* 0x00025800011d7983 */ /* 0x000f1e0000300800 */
[----:B------:R-:W-:-:S03]  /*144e0*/  NOP ;  /* 0x0000000000007918 */ /* 0x000fc60000000000 */
[----:B------:R0:W-:Y:S04]  /*144f0*/  STL.64 [R1+0x6a0], R14 ;  /* 0x0006a00e01007387 */ /* 0x0001e80000100a00 */
[----:B0-----:R-:W5:Y:S04]  /*14500*/  LDL.LU R14, [R1+0x18] ;  /* 0x00001800010e7983 */ /* 0x001f680000300800 */
[----:B------:R-:W5:Y:S04]  /*14510*/  LDL.LU R15, [R1+0x1c] ;  /* 0x00001c00010f7983 */ /* 0x000f680000300800 */
[----:B------:R0:W-:Y:S04]  /*14520*/  STL.64 [R1+0x698], R12 ;  /* 0x0006980c01007387 */ /* 0x0001e80000100a00 */
[----:B0-----:R-:W3:Y:S04]  /*14530*/  LDL.LU R12, [R1+0x24c] ;  /* 0x00024c00010c7983 */ /* 0x001ee80000300800 */
[----:B------:R-:W4:Y:S01]  /*14540*/  LDL.LU R13, [R1+0x25c] ;  /* 0x00025c00010d7983 */ /* 0x000f220000300800 */
[----:B--2---:R-:W-:-:S02]  /*14550*/  F2FP.F16.E4M3.UNPACK_B R2, R10 ;  /* 0x0000000aff02723e */ /* 0x004fc400020006ff */
[----:B------:R-:W-:Y:S02]  /*14560*/  F2FP.F16.E4M3.UNPACK_B R3, R11 ;  /* 0x0000000bff03723e */ /* 0x000fe400020006ff */
[----:B------:R-:W0:Y:S04]  /*14570*/  LDSM.16.M88.4 R8, [R0+UR9] ;  /* 0x000000090008783b */ /* 0x000e280008000200 */
[----:B0-----:R-:W-:Y:S04]  /*14580*/  STL.64 [R1+0x40], R8 ;  /* 0x0000400801007387 */ /* 0x001fe80000100a00 */
[----:B------:R0:W-:Y:S04]  /*14590*/  STL.64 [R1+0x48], R10 ;  /* 0x0000480a01007387 */ /* 0x0001e80000100a00 */
[----:B0-----:R-:W2:Y:S04]  /*145a0*/  LDL.LU.64 R10, [R1+0x6c0] ;  /* 0x0006c000010a7983 */ /* 0x001ea80000300a00 */
[----:B------:R-:W5:Y:S01]  /*145b0*/  LDL.LU.64 R8, [R1+0x6b8] ;  /* 0x0006b80001087983 */ /* 0x000f620000300a00 */
[----:B---3--:R-:W-:-:S02]  /*145c0*/  IMAD R28, R28, 0x100, R12 ;  /* 0x000001001c1c7824 */ /* 0x008fc400078e020c */
[----:B----4-:R-:W-:Y:S02]  /*145d0*/  IMAD R29, R29, 0x100, R13 ;  /* 0x000001001d1d7824 */ /* 0x010fe400078e020d */
[----:B--2---:R-:W-:Y:S02]  /*145e0*/  IMAD R12, R11, 0x100, R10 ;  /* 0x000001000b0c7824 */ /* 0x004fe400078e020a */
[----:B-----5:R-:W-:Y:S02]  /*145f0*/  IMAD R13, R9, 0x100, R8 ;  /* 0x00000100090d7824 */ /* 0x020fe400078e0208 */
[----:B------:R-:W0:Y:S04]  /*14600*/  LDSM.16.M88.4 R8, [R0+UR9+0x1000] ;  /* 0x001000090008783b */ /* 0x000e280008000200 */
[----:B0-----:R-:W-:Y:S04]  /*14610*/  STL.64 [R1+0x50], R8 ;  /* 0x0000500801007387 */ /* 0x001fe80000100a00 */
[----:B------:R0:W-:Y:S04]  /*14620*/  STL.64 [R1+0x58], R10 ;  /* 0x0000580a01007387 */ /* 0x0001e80000100a00 */
[----:B0-----:R-:W2:Y:S04]  /*14630*/  LDL.LU.64 R10, [R1+0x6b0] ;  /* 0x0006b000010a7983 */ /* 0x001ea80000300a00 */
[----:B------:R-:W2:Y:S01]  /*14640*/  LDL.LU.64 R8, [R1+0x6a8] ;  /* 0x0006a80001087983 */ /* 0x000ea20000300a00 */
[----:B------:R-:W-:-:S02]  /*14650*/  F2FP.F16.E4M3.UNPACK_B R4, R4 ;  /* 0x00000004ff04723e */ /* 0x000fc400020006ff */
[----:B------:R-:W-:-:S07]  /*14660*/  F2FP.F16.E4M3.UNPACK_B R5, R5 ;  /* 0x00000005ff05723e */ /* 0x000fce00020006ff */
[C---:B------:R-:W-:Y:S07]  /*14670*/  HMMA.16816.F32 R16, R24.reuse, R4, R16 ;  /* 0x000000041810723c */ /* 0x040fee0000001810 */
[----:B------:R-:W-:Y:S02]  /*14680*/  F2FP.F16.E4M3.UNPACK_B R4, R14.H1 ;  /* 0x0000000eff04723e */ /* 0x000fe400030006ff */
[----:B------:R-:W-:Y:S01]  /*14690*/  F2FP.F16.E4M3.UNPACK_B R5, R15.H1 ;  /* 0x0000000fff05723e */ /* 0x000fe200030006ff */
[----:B--2---:R-:W-:Y:S01]  /*146a0*/  HMMA.16816.F32 R8, R24, R2, R8 ;  /* 0x000000021808723c */ /* 0x004fe20000001808 */
[----:B------:R-:W0:Y:S04]  /*146b0*/  LDSM.16.M88.4 R24, [R0+UR9+0x2000] ;  /* 0x002000090018783b */ /* 0x000e280008000200 */
[----:B------:R-:W2:Y:S04]  /*146c0*/  LDL.LU R2, [R1+0x28] ;  /* 0x0000280001027983 */ /* 0x000ea80000300800 */
[----:B------:R-:W3:-:S14]  /*146d0*/  LDL.LU R3, [R1+0x2c] ;  /* 0x00002c0001037983 */ /* 0x000edc0000300800 */
[----:B------:R1:W-:Y:S04]  /*146e0*/  STL [R1+0x690], R8 ;  /* 0x0006900801007387 */ /* 0x0003e80000100800 */
[----:B-1----:R-:W4:Y:S04]  /*146f0*/  LDL.LU R8, [R1+0x26c] ;  /* 0x00026c0001087983 */ /* 0x002f280000300800 */
[----:B------:R1:W-:Y:S04]  /*14700*/  STL [R1+0x68c], R9 ;  /* 0x00068c0901007387 */ /* 0x0003e80000100800 */
[----:B-1----:R-:W5:Y:S04]  /*14710*/  LDL.LU R9, [R1+0x27c] ;  /* 0x00027c0001097983 */ /* 0x002f680000300800 */
[----:B------:R1:W-:Y:S04]  /*14720*/  STL [R1+0x688], R10 ;  /* 0x0006880a01007387 */ /* 0x0003e80000100800 */
[----:B-1----:R-:W5:Y:S04]  /*14730*/  LDL.LU R10, [R1+0x274] ;  /* 0x00027400010a7983 */ /* 0x002f680000300800 */
[----:B------:R1:W-:Y:S04]  /*14740*/  STL [R1+0x684], R11 ;  /* 0x0006840b01007387 */ /* 0x0003e80000100800 */
[----:B-1----:R-:W5:Y:S04]  /*14750*/  LDL.LU R11, [R1+0x284] ;  /* 0x00028400010b7983 */ /* 0x002f680000300800 */
[----:B0-----:R0:W-:Y:S04]  /*14760*/  STL.64 [R1+0x10], R24 ;  /* 0x0000101801007387 */ /* 0x0011e80000100a00 */
[----:B------:R1:W-:Y:S01]  /*14770*/  STL.64 [R1+0x18], R26 ;  /* 0x0000181a01007387 */ /* 0x0003e20000100a00 */
[----:B0-----:R-:W-:-:S02]  /*14780*/  F2FP.F16.E4M3.UNPACK_B R25, R13 ;  /* 0x0000000dff19723e */ /* 0x001fc400020006ff */
[----:B-1----:R-:W-:Y:S02]  /*14790*/  F2FP.F16.E4M3.UNPACK_B R27, R12 ;  /* 0x0000000cff1b723e */ /* 0x002fe400020006ff */
[----:B------:R-:W0:Y:S01]  /*147a0*/  LDSM.16.M88.4 R12, [R0+UR9+0x3000] ;  /* 0x00300009000c783b */ /* 0x000e220008000200 */
[----:B------:R-:W-:Y:S02]  /*147b0*/  F2FP.F16.E4M3.UNPACK_B R24, R28 ;  /* 0x0000001cff18723e */ /* 0x000fe400020006ff */
[----:B------:R-:W-:Y:S01]  /*147c0*/  F2FP.F16.E4M3.UNPACK_B R26, R29 ;  /* 0x0000001dff1a723e */ /* 0x000fe200020006ff */
[----:B0-----:R-:W-:Y:S01]  /*147d0*/  IMAD.MOV.U32 R29, RZ, RZ, R14 ;  /* 0x000000ffff1d7224 */ /* 0x001fe200078e000e */
[----:B------:R0:W-:Y:S01]  /*147e0*/  STL.64 [R1], R12 ;  /* 0x0000000c01007387 */ /* 0x0001e20000100a00 */
[----:B------:R-:W-:-:S03]  /*147f0*/  IMAD.MOV.U32 R28, RZ, RZ, R15 ;  /* 0x000000ffff1c7224 */ /* 0x000fc600078e000f */
[----:B------:R-:W4:Y:S04]  /*14800*/  LDL.LU.64 R14, [R1+0x6a0] ;  /* 0x0006a000010e7983 */ /* 0x000f280000300a00 */
[----:B0-----:R-:W4:Y:S01]  /*14810*/  LDL.LU.64 R12, [R1+0x698] ;  /* 0x00069800010c7983 */ /* 0x001f220000300a00 */
[----:B------:R-:W-:Y:S02]  /*14820*/  F2FP.F16.E4M3.UNPACK_B R6, R6.H1 ;  /* 0x00000006ff06723e */ /* 0x000fe400030006ff */
[----:B------:R-:W-:Y:S01]  /*14830*/  F2FP.F16.E4M3.UNPACK_B R7, R7.H1 ;  /* 0x00000007ff07723e */ /* 0x000fe200030006ff */
[----:B------:R-:W-:Y:S04]  /*14840*/  STL [R1+0x670], R28 ;  /* 0x0006701c01007387 */ /* 0x000fe80000100800 */
[----:B------:R0:W-:Y:S02]  /*14850*/  STL [R1+0x66c], R29 ;  /* 0x00066c1d01007387 */ /* 0x0001e40000100800 */
[----:B------:R-:W-:Y:S02]  /*14860*/  HMMA.16816.F32 R20, R24, R6, R20 ;  /* 0x000000061814723c */ /* 0x000fe40000001814 */
[----:B0-----:R-:W5:Y:S04]  /*14870*/  LDL R29, [R1+0x4] ;  /* 0x00000400011d7983 */ /* 0x001f680000100800 */
[----:B------:R-:W5:Y:S04]  /*14880*/  LDL.LU R28, [R1+0x28c] ;  /* 0x00028c00011c7983 */ /* 0x000f680000300800 */
[----:B------:R-:W5:Y:S01]  /*14890*/  LDL.LU R0, [R1+0x288] ;  /* 0x0002880001007983 */ /* 0x000f620000300800 */
[----:B--2---:R-:W-:-:S02]  /*148a0*/  F2FP.F16.E4M3.UNPACK_B R2, R2.H1 ;  /* 0x00000002ff02723e */ /* 0x004fc400030006ff */
[----:B---3--:R-:W-:-:S07]  /*148b0*/  F2FP.F16.E4M3.UNPACK_B R3, R3.H1 ;  /* 0x00000003ff03723e */ /* 0x008fce00030006ff */
[C---:B------:R-:W-:Y:S06]  /*148c0*/  HMMA.16816.F32 R16, R24.reuse, R2, R16 ;  /* 0x000000021810723c */ /* 0x040fec0000001810 */
[----:B----4-:R-:W-:Y:S01]  /*148d0*/  HMMA.16816.F32 R12, R24, R4, R12 ;  /* 0x00000004180c723c */ /* 0x010fe2000000180c */
[----:B------:R-:W2:Y:S04]  /*148e0*/  LDL.LU R4, [R1+0x268] ;  /* 0x0002680001047983 */ /* 0x000ea80000300800 */
[----:B------:R-:W5:Y:S04]  /*148f0*/  LDL.LU R5, [R1+0x270] ;  /* 0x0002700001057983 */ /* 0x000f680000300800 */
[----:B------:R-:W3:Y:S04]  /*14900*/  LDL.LU R2, [R1+0x38] ;  /* 0x0000380001027983 */ /* 0x000ee80000300800 */
[----:B------:R-:W4:Y:S04]  /*14910*/  LDL.LU R3, [R1+0x3c] ;  /* 0x00003c0001037983 */ /* 0x000f280000300800 */
[----:B------:R-:W3:Y:S04]  /*14920*/  LDL.LU R6, [R1+0x278] ;  /* 0x0002780001067983 */ /* 0x000ee80000300800 */
[----:B------:R-:W4:Y:S01]  /*14930*/  LDL.LU R7, [R1+0x280] ;  /* 0x0002800001077983 */ /* 0x000f220000300800 */
[----:B--2---:R-:W-:-:S03]  /*14940*/  IMAD R4, R4, 0x100, R8 ;  /* 0x0000010004047824 */ /* 0x004fc600078e0208 */
[----:B------:R-:W2:Y:S01]  /*14950*/  LDL.LU R8, [R1+0x690] ;  /* 0x0006900001087983 */ /* 0x000ea20000300800 */
[----:B-----5:R-:W-:Y:S02]  /*14960*/  IMAD R5, R5, 0x100, R10 ;  /* 0x0000010005057824 */ /* 0x020fe400078e020a */
[----:B---3--:R-:W-:Y:S02]  /*14970*/  IMAD R6, R6, 0x100, R9 ;  /* 0x0000010006067824 */ /* 0x008fe400078e0209 */
[----:B------:R-:W2:Y:S01]  /*14980*/  LDL.LU R9, [R1+0x68c] ;  /* 0x00068c0001097983 */ /* 0x000ea20000300800 */
[----:B----4-:R-:W-:-:S03]  /*14990*/  IMAD R7, R7, 0x100, R11 ;  /* 0x0000010007077824 */ /* 0x010fc600078e020b */
[----:B------:R-:W2:Y:S04]  /*149a0*/  LDL.LU R10, [R1+0x688] ;  /* 0x00068800010a7983 */ /* 0x000ea80000300800 */
[----:B------:R-:W2:Y:S01]  /*149b0*/  LDL.LU R11, [R1+0x684] ;  /* 0x00068400010b7983 */ /* 0x000ea20000300800 */
[----:B------:R-:W-:Y:S02]  /*149c0*/  F2FP.F16.E4M3.UNPACK_B R2, R2.H1 ;  /* 0x00000002ff02723e */ /* 0x000fe400030006ff */
[----:B------:R-:W-:-:S07]  /*149d0*/  F2FP.F16.E4M3.UNPACK_B R3, R3.H1 ;  /* 0x00000003ff03723e */ /* 0x000fce00030006ff */
[----:B--2---:R-:W-:Y:S01]  /*149e0*/  HMMA.16816.F32 R8, R24, R2, R8 ;  /* 0x000000021808723c */ /* 0x004fe20000001808 */
[----:B------:R-:W2:Y:S04]  /*149f0*/  LDL R24, [R1+0x40] ;  /* 0x0000400001187983 */ /* 0x000ea80000100800 */
[----:B------:R-:W3:Y:S01]  /*14a00*/  LDL R25, [R1+0x44] ;  /* 0x0000440001197983 */ /* 0x000ee20000100800 */
[----:B------:R-:W-:Y:S02]  /*14a10*/  F2FP.F16.E4M3.UNPACK_B R4, R4 ;  /* 0x00000004ff04723e */ /* 0x000fe400020006ff */
[----:B------:R-:W-:Y:S01]  /*14a20*/  F2FP.F16.E4M3.UNPACK_B R6, R6 ;  /* 0x00000006ff06723e */ /* 0x000fe200020006ff */
[----:B------:R-:W4:Y:S01]  /*14a30*/  LDL R2, [R1+0x50] ;  /* 0x0000500001027983 */ /* 0x000f220000100800 */
[----:B------:R-:W-:-:S02]  /*14a40*/  F2FP.F16.E4M3.UNPACK_B R5, R5 ;  /* 0x00000005ff05723e */ /* 0x000fc400020006ff */
[----:B------:R-:W-:Y:S01]  /*14a50*/  F2FP.F16.E4M3.UNPACK_B R7, R7 ;  /* 0x00000007ff07723e */ /* 0x000fe200020006ff */
[----:B------:R-:W5:Y:S10]  /*14a60*/  LDL R3, [R1+0x54] ;  /* 0x0000540001037983 */ /* 0x000f740000100800 */
[----:B------:R0:W-:Y:S04]  /*14a70*/  STL [R1+0x680], R10 ;  /* 0x0006800a01007387 */ /* 0x0001e80000100800 */
[----:B0-----:R-:W5:Y:S04]  /*14a80*/  LDL.LU R10, [R1+0x29c] ;  /* 0x00029c00010a7983 */ /* 0x001f680000300800 */
[----:B------:R0:W-:Y:S04]  /*14a90*/  STL [R1+0x67c], R11 ;  /* 0x00067c0b01007387 */ /* 0x0001e80000100800 */
[----:B0-----:R-:W5:Y:S04]  /*14aa0*/  LDL.LU R11, [R1+0x294] ;  /* 0x00029400010b7983 */ /* 0x001f680000300800 */
[----:B------:R-:W5:Y:S04]  /*14ab0*/  LDL.LU R26, [R1+0x2a4] ;  /* 0x0002a400011a7983 */ /* 0x000f680000300800 */
[----:B------:R-:W5:Y:S01]  /*14ac0*/  LDL.LU R27, [R1+0x2a0] ;  /* 0x0002a000011b7983 */ /* 0x000f620000300800 */
[----:B--2---:R-:W-:-:S02]  /*14ad0*/  F2FP.F16.E4M3.UNPACK_B R24, R24 ;  /* 0x00000018ff18723e */ /* 0x004fc400020006ff */
[----:B---3--:R-:W-:-:S07]  /*14ae0*/  F2FP.F16.E4M3.UNPACK_B R25, R25 ;  /* 0x00000019ff19723e */ /* 0x008fce00020006ff */
[----:B------:R-:W-:Y:S01]  /*14af0*/  HMMA.16816.F32 R12, R4, R24, R12 ;  /* 0x00000018040c723c */ /* 0x000fe2000000180c */
[----:B------:R-:W2:Y:S04]  /*14b00*/  LDL R24, [R1+0x10] ;  /* 0x0000100001187983 */ /* 0x000ea80000100800 */
[----:B------:R-:W3:Y:S01]  /*14b10*/  LDL R25, [R1+0x14] ;  /* 0x0000140001197983 */ /* 0x000ee20000100800 */
[----:B----4-:R-:W-:Y:S02]  /*14b20*/  F2FP.F16.E4M3.UNPACK_B R2, R2 ;  /* 0x00000002ff02723e */ /* 0x010fe400020006ff */
[----:B-----5:R-:W-:Y:S01]  /*14b30*/  F2FP.F16.E4M3.UNPACK_B R3, R3 ;  /* 0x00000003ff03723e */ /* 0x020fe200020006ff */
[----:B------:R-:W-:-:S06]  /*14b40*/  IMAD R0, R0, 0x100, R28 ;  /* 0x0000010000007824 */ /* 0x000fcc00078e021c */
[----:B------:R-:W-:Y:S01]  /*14b50*/  HMMA.16816.F32 R16, R4, R2, R16 ;  /* 0x000000020410723c */ /* 0x000fe20000001810 */
[----:B------:R-:W4:Y:S01]  /*14b60*/  LDL R3, [R1] ;  /* 0x0000000001037983 */ /* 0x000f220000100800 */
[----:B--2---:R-:W-:Y:S02]  /*14b70*/  F2FP.F16.E4M3.UNPACK_B R24, R24 ;  /* 0x00000018ff18723e */ /* 0x004fe400020006ff */
[----:B---3--:R-:W-:-:S07]  /*14b80*/  F2FP.F16.E4M3.UNPACK_B R25, R25 ;  /* 0x00000019ff19723e */ /* 0x008fce00020006ff */
[----:B------:R-:W-:Y:S01]  /*14b90*/  HMMA.16816.F32 R20, R4, R24, R20 ;  /* 0x000000180414723c */ /* 0x000fe20000001814 */
[----:B------:R-:W2:Y:S04]  /*14ba0*/  LDL.LU R24, [R1+0x298] ;  /* 0x0002980001187983 */ /* 0x000ea80000300800 */
[----:B------:R-:W3:Y:S04]  /*14bb0*/  LDL.LU R25, [R1+0x290] ;  /* 0x0002900001197983 */ /* 0x000ee80000300800 */
[----:B------:R-:W5:Y:S04]  /*14bc0*/  LDL.LU R28, [R1+0x2b4] ;  /* 0x0002b400011c7983 */ /* 0x000f680000300800 */
[----:B-----5:R0:W-:Y:S04]  /*14bd0*/  STL [R1+0x674], R28 ;  /* 0x0006741c01007387 */ /* 0x0201e80000100800 */
[----:B0-----:R-:W5:Y:S01]  /*14be0*/  LDL.LU R28, [R1+0x2bc] ;  /* 0x0002bc00011c7983 */ /* 0x001f620000300800 */
[----:B----4-:R-:W-:Y:S01]  /*14bf0*/  F2FP.F16.E4M3.UNPACK_B R2, R3 ;  /* 0x00000003ff02723e */ /* 0x010fe200020006ff */
[----:B--2---:R-:W-:Y:S01]  /*14c00*/  IMAD R24, R24, 0x100, R10 ;  /* 0x0000010018187824 */ /* 0x004fe200078e020a */
[----:B------:R-:W-:Y:S01]  /*14c10*/  F2FP.F16.E4M3.UNPACK_B R3, R29 ;  /* 0x0000001dff03723e */ /* 0x000fe200020006ff */
[----:B---3--:R-:W-:-:S02]  /*14c20*/  IMAD R25, R25, 0x100, R11 ;  /* 0x0000010019197824 */ /* 0x008fc400078e020b */
[----:B------:R-:W-:Y:S01]  /*14c30*/  IMAD R26, R27, 0x100, R26 ;  /* 0x000001001b1a7824 */ /* 0x000fe200078e021a */
[----:B-----5:R0:W-:Y:S04]  /*14c40*/  STL [R1+0x678], R28 ;  /* 0x0006781c01007387 */ /* 0x0201e80000100800 */
[----:B0-----:R-:W2:Y:S04]  /*14c50*/  LDL.LU R28, [R1+0x2ac] ;  /* 0x0002ac00011c7983 */ /* 0x001ea80000300800 */
[----:B------:R-:W3:Y:S04]  /*14c60*/  LDL.LU R29, [R1+0x2c4] ;  /* 0x0002c400011d7983 */ /* 0x000ee80000300800 */
[----:B------:R-:W4:Y:S04]  /*14c70*/  LDL.LU R10, [R1+0x680] ;  /* 0x00068000010a7983 */ /* 0x000f280000300800 */
[----:B------:R-:W4:Y:S04]  /*14c80*/  LDL.LU R11, [R1+0x67c] ;  /* 0x00067c00010b7983 */ /* 0x000f280000300800 */
[----:B------:R-:W5:Y:S04]  /*14c90*/  LDL.LU R27, [R1+0x624] ;  /* 0x00062400011b7983 */ /* 0x000f680000300800 */
[----:B-----5:R0:W-:Y:S04]  /*14ca0*/  STL [R1+0x660], R27 ;  /* 0x0006601b01007387 */ /* 0x0201e80000100800 */
[----:B0-----:R-:W5:Y:S04]  /*14cb0*/  LDL.LU R27, [R1+0x61c] ;  /* 0x00061c00011b7983 */ /* 0x001f680000300800 */
[----:B-----5:R0:W-:Y:S04]  /*14cc0*/  STL [R1+0x664], R27 ;  /* 0x0006641b01007387 */ /* 0x0201e80000100800 */
[----:B0-----:R-:W5:Y:S01]  /*14cd0*/  LDL.LU R27, [R1+0x620] ;  /* 0x00062000011b7983 */ /* 0x001f620000300800 */
[----:B----4-:R-:W-:Y:S07]  /*14ce0*/  HMMA.16816.F32 R8, R4, R2, R8 ;  /* 0x000000020408723c */ /* 0x010fee0000001808 */
[----:B------:R-:W-:-:S02]  /*14cf0*/  F2FP.F16.E4M3.UNPACK_B R4, R0 ;  /* 0x00000000ff04723e */ /* 0x000fc400020006ff */
[----:B------:R-:W-:Y:S02]  /*14d00*/  F2FP.F16.E4M3.UNPACK_B R6, R24 ;  /* 0x00000018ff06723e */ /* 0x000fe400020006ff */
[----:B------:R-:W-:Y:S01]  /*14d10*/  F2FP.F16.E4M3.UNPACK_B R5, R25 ;  /* 0x00000019ff05723e */ /* 0x000fe200020006ff */
[----:B-----5:R0:W-:Y:S04]  /*14d20*/  STL [R1+0x668], R27 ;  /* 0x0006681b01007387 */ /* 0x0201e80000100800 */
[----:B0-----:R-:W4:Y:S04]  /*14d30*/  LDL.LU R27, [R1+0x610] ;  /* 0x00061000011b7983 */ /* 0x001f280000300800 */
[----:B------:R-:W5:Y:S04]  /*14d40*/  LDL.LU R2, [R1+0x50] ;  /* 0x0000500001027983 */ /* 0x000f680000300800 */
[----:B------:R-:W2:Y:S04]  /*14d50*/  LDL.LU R3, [R1+0x54] ;  /* 0x0000540001037983 */ /* 0x000ea80000300800 */
[----:B------:R-:W3:Y:S04]  /*14d60*/  LDL.LU R0, [R1+0x2a8] ;  /* 0x0002a80001007983 */ /* 0x000ee80000300800 */
[----:B------:R-:W4:Y:S04]  /*14d70*/  LDL.LU R24, [R1+0x40] ;  /* 0x0000400001187983 */ /* 0x000f280000300800 */
[----:B------:R-:W5:Y:S01]  /*14d80*/  LDL.LU R25, [R1+0x44] ;  /* 0x0000440001197983 */ /* 0x000f620000300800 */
[----:B------:R-:W-:-:S03]  /*14d90*/  F2FP.F16.E4M3.UNPACK_B R7, R26 ;  /* 0x0000001aff07723e */ /* 0x000fc600020006ff */
[----:B------:R-:W3:Y:S01]  /*14da0*/  LDL.LU R26, [R1+0x2c0] ;  /* 0x0002c000011a7983 */ /* 0x000ee20000300800 */
[----:B----4-:R-:W-:Y:S02]  /*14db0*/  F2FP.F16.E4M3.UNPACK_B R24, R24.H1 ;  /* 0x00000018ff18723e */ /* 0x010fe400030006ff */
[----:B-----5:R-:W-:-:S07]  /*14dc0*/  F2FP.F16.E4M3.UNPACK_B R25, R25.H1 ;  /* 0x00000019ff19723e */ /* 0x020fce00030006ff */
[----:B------:R-:W-:Y:S01]  /*14dd0*/  HMMA.16816.F32 R12, R4, R24, R12 ;  /* 0x00000018040c723c */ /* 0x000fe2000000180c */
[----:B------:R-:W4:Y:S04]  /*14de0*/  LDL.LU R24, [R1+0x10] ;  /* 0x0000100001187983 */ /* 0x000f280000300800 */
[----:B------:R-:W5:Y:S01]  /*14df0*/  LDL.LU R25, [R1+0x14] ;  /* 0x0000140001197983 */ /* 0x000f620000300800 */
[----:B------:R-:W-:Y:S02]  /*14e00*/  F2FP.F16.E4M3.UNPACK_B R2, R2.H1 ;  /* 0x00000002ff02723e */ /* 0x000fe400030006ff */
[----:B--2---:R-:W-:Y:S01]  /*14e10*/  F2FP.F16.E4M3.UNPACK_B R3, R3.H1 ;  /* 0x00000003ff03723e */ /* 0x004fe200030006ff */
[----:B---3--:R-:W-:-:S06]  /*14e20*/  IMAD R0, R0, 0x100, R28 ;  /* 0x0000010000007824 */ /* 0x008fcc00078e021c */
[----:B------:R-:W-:Y:S01]  /*14e30*/  HMMA.16816.F32 R16, R4, R2, R16 ;  /* 0x000000020410723c */ /* 0x000fe20000001810 */
[----:B------:R-:W2:Y:S04]  /*14e40*/  LDL.LU R2, [R1] ;  /* 0x0000000001027983 */ /* 0x000ea80000300800 */
[----:B------:R-:W3:Y:S01]  /*14e50*/  LDL.LU R3, [R1+0x4] ;  /* 0x0000040001037983 */ /* 0x000ee20000300800 */
[----:B----4-:R-:W-:Y:S02]  /*14e60*/  F2FP.F16.E4M3.UNPACK_B R24, R24.H1 ;  /* 0x00000018ff18723e */ /* 0x010fe400030006ff */
[----:B-----5:R-:W-:-:S07]  /*14e70*/  F2FP.F16.E4M3.UNPACK_B R25, R25.H1 ;  /* 0x00000019ff19723e */ /* 0x020fce00030006ff */
[----:B------:R-:W-:Y:S01]  /*14e80*/  HMMA.16816.F32 R20, R4, R24, R20 ;  /* 0x000000180414723c */ /* 0x000fe20000001814 */
[----:B------:R-:W4:Y:S04]  /*14e90*/  LDL.LU R24, [R1+0x2b8] ;  /* 0x0002b80001187983 */ /* 0x000f280000300800 */
[----:B------:R-:W5:Y:S04]  /*14ea0*/  LDL.LU R25, [R1+0x2b0] ;  /* 0x0002b00001197983 */ /* 0x000f680000300800 */
[----:B------:R-:W4:Y:S01]  /*14eb0*/  LDL.LU R28, [R1+0x678] ;  /* 0x00067800011c7983 */ /* 0x000f220000300800 */
[----:B--2---:R-:W-:-:S02]  /*14ec0*/  F2FP.F16.E4M3.UNPACK_B R2, R2.H1 ;  /* 0x00000002ff02723e */ /* 0x004fc400030006ff */
[----:B---3--:R-:W-:Y:S01]  /*14ed0*/  F2FP.F16.E4M3.UNPACK_B R3, R3.H1 ;  /* 0x00000003ff03723e */ /* 0x008fe200030006ff */
[----:B----4-:R-:W-:Y:S02]  /*14ee0*/  IMAD R24, R24, 0x100, R28 ;  /* 0x0000010018187824 */ /* 0x010fe400078e021c */
[----:B------:R-:W5:Y:S01]  /*14ef0*/  LDL.LU R28, [R1+0x674] ;  /* 0x00067400011c7983 */ /* 0x000f620000300800 */
[----:B------:R-:W-:-:S03]  /*14f00*/  IMAD R26, R26, 0x100, R29 ;  /* 0x000001001a1a7824 */ /* 0x000fc600078e021d */
[----:B------:R-:W-:Y:S07]  /*14f10*/  HMMA.16816.F32 R8, R4, R2, R8 ;  /* 0x000000020408723c */ /* 0x000fee0000001808 */
[----:B------:R-:W-:Y:S02]  /*14f20*/  F2FP.F16.E4M3.UNPACK_B R4, R0 ;  /* 0x00000000ff04723e */ /* 0x000fe400020006ff */
[----:B------:R-:W-:Y:S01]  /*14f30*/  F2FP.F16.E4M3.UNPACK_B R6, R24 ;  /* 0x00000018ff06723e */ /* 0x000fe200020006ff */
[----:B-----5:R-:W-:-:S02]  /*14f40*/  IMAD R25, R25, 0x100, R28 ;  /* 0x0000010019197824 */ /* 0x020fc400078e021c */
[----:B------:R-:W2:Y:S04]  /*14f50*/  LDL.LU R28, [R1+0x670] ;  /* 0x00067000011c7983 */ /* 0x000ea80000300800 */
[----:B------:R-:W3:Y:S01]  /*14f60*/  LDL.LU R29, [R1+0x66c] ;  /* 0x00066c00011d7983 */ /* 0x000ee20000300800 */
[----:B------:R-:W-:-:S03]  /*14f70*/  F2FP.F16.E4M3.UNPACK_B R5, R25 ;  /* 0x00000019ff05723e */ /* 0x000fc600020006ff */
[----:B------:R-:W4:Y:S04]  /*14f80*/  LDL R2, [R1+0x58] ;  /* 0x0000580001027983 */ /* 0x000f280000100800 */
[----:B------:R-:W5:Y:S04]  /*14f90*/  LDL R3, [R1+0x5c] ;  /* 0x00005c0001037983 */ /* 0x000f680000100800 */
[----:B------:R-:W2:Y:S04]  /*14fa0*/  LDL.LU R0, [R1+0x60c] ;  /* 0x00060c0001007983 */ /* 0x000ea80000300800 */
[----:B------:R-:W3:Y:S04]  /*14fb0*/  LDL R24, [R1+0x48] ;  /* 0x0000480001187983 */ /* 0x000ee80000100800 */
[----:B------:R-:W4:Y:S01]  /*14fc0*/  LDL R25, [R1+0x4c] ;  /* 0x00004c0001197983 */ /* 0x000f220000100800 */
[----:B------:R-:W-:-:S03]  /*14fd0*/  F2FP.F16.E4M3.UNPACK_B R7, R26 ;  /* 0x0000001aff07723e */ /* 0x000fc600020006ff */
[----:B------:R-:W5:Y:S01]  /*14fe0*/  LDL.LU R26, [R1+0x614] ;  /* 0x00061400011a7983 */ /* 0x000f620000300800 */
[----:B---3--:R-:W-:Y:S02]  /*14ff0*/  F2FP.F16.E4M3.UNPACK_B R24, R24 ;  /* 0x00000018ff18723e */ /* 0x008fe400020006ff */
[----:B----4-:R-:W-:-:S07]  /*15000*/  F2FP.F16.E4M3.UNPACK_B R25, R25 ;  /* 0x00000019ff19723e */ /* 0x010fce00020006ff */
[----:B------:R-:W-:Y:S01]  /*15010*/  HMMA.16816.F32 R12, R4, R24, R12 ;  /* 0x00000018040c723c */ /* 0x000fe2000000180c */
[----:B------:R-:W3:Y:S04]  /*15020*/  LDL R24, [R1+0x18] ;  /* 0x0000180001187983 */ /* 0x000ee80000100800 */
[----:B------:R-:W4:Y:S01]  /*15030*/  LDL R25, [R1+0x1c] ;  /* 0x00001c0001197983 */ /* 0x000f220000100800 */
[----:B--2---:R-:W-:Y:S01]  /*15040*/  IMAD R0, R0, 0x100, R27 ;  /* 0x0000010000007824 */ /* 0x004fe200078e021b */
[----:B---3--:R-:W-:Y:S02]  /*15050*/  F2FP.F16.E4M3.UNPACK_B R24, R24 ;  /* 0x00000018ff18723e */ /* 0x008fe400020006ff */
[----:B----4-:R-:W-:-:S07]  /*15060*/  F2FP.F16.E4M3.UNPACK_B R25, R25 ;  /* 0x00000019ff19723e */ /* 0x010fce00020006ff */
[----:B------:R-:W-:Y:S01]  /*15070*/  HMMA.16816.F32 R20, R4, R24, R20 ;  /* 0x000000180414723c */ /* 0x000fe20000001814 */
[----:B------:R-:W2:Y:S04]  /*15080*/  LDL.LU R24, [R1+0x608] ;  /* 0x0006080001187983 */ /* 0x000ea80000300800 */
[----:B------:R-:W3:Y:S04]  /*15090*/  LDL.LU R25, [R1+0x618] ;  /* 0x0006180001197983 */ /* 0x000ee80000300800 */
[----:B------:R-:W2:Y:S02]  /*150a0*/  LDL.LU R27, [R1+0x668] ;  /* 0x00066800011b7983 */ /* 0x000ea40000300800 */
[----:B--2---:R-:W-:-:S02]  /*150b0*/  IMAD R24, R24, 0x100, R27 ;  /* 0x0000010018187824 */ /* 0x004fc400078e021b */
[----:B------:R-:W3:Y:S01]  /*150c0*/  LDL.LU R27, [R1+0x664] ;  /* 0x00066400011b7983 */ /* 0x000ee20000300800 */
[----:B------:R-:W-:Y:S02]  /*150d0*/  F2FP.F16.E4M3.UNPACK_B R2, R2 ;  /* 0x00000002ff02723e */ /* 0x000fe400020006ff */
[----:B-----5:R-:W-:-:S07]  /*150e0*/  F2FP.F16.E4M3.UNPACK_B R3, R3 ;  /* 0x00000003ff03723e */ /* 0x020fce00020006ff */
[----:B------:R-:W-:Y:S07]  /*150f0*/  HMMA.16816.F32 R16, R4, R2, R16 ;  /* 0x000000020410723c */ /* 0x000fee0000001810 */
[----:B------:R-:W-:Y:S02]  /*15100*/  F2FP.F16.E4M3.UNPACK_B R2, R29 ;  /* 0x0000001dff02723e */ /* 0x000fe400020006ff */
[----:B------:R-:W-:-:S07]  /*15110*/  F2FP.F16.E4M3.UNPACK_B R3, R28 ;  /* 0x0000001cff03723e */ /* 0x000fce00020006ff */
[----:B------:R-:W-:Y:S07]  /*15120*/  HMMA.16816.F32 R8, R4, R2, R8 ;  /* 0x000000020408723c */ /* 0x000fee0000001808 */
[----:B------:R-:W-:Y:S02]  /*15130*/  F2FP.F16.E4M3.UNPACK_B R4, R0 ;  /* 0x00000000ff04723e */ /* 0x000fe400020006ff */
[----:B------:R-:W-:Y:S01]  /*15140*/  F2FP.F16.E4M3.UNPACK_B R6, R24 ;  /* 0x00000018ff06723e */ /* 0x000fe200020006ff */
[----:B---3--:R-:W-:-:S02]  /*15150*/  IMAD R25, R25, 0x100, R27 ;  /* 0x0000010019197824 */ /* 0x008fc400078e021b */
[----:B------:R-:W2:Y:S04]  /*15160*/  LDL.LU R27, [R1+0x660] ;  /* 0x00066000011b7983 */ /* 0x000ea80000300800 */
[----:B------:R-:W3:Y:S01]  /*15170*/  LDL.LU R2, [R1+0x48] ;  /* 0x0000480001027983 */ /* 0x000ee20000300800 */
[----:B------:R-:W-:-:S03]  /*15180*/  F2FP.F16.E4M3.UNPACK_B R5, R25 ;  /* 0x00000019ff05723e */ /* 0x000fc600020006ff */
[----:B------:R-:W4:Y:S04]  /*15190*/  LDL.LU R3, [R1+0x4c] ;  /* 0x00004c0001037983 */ /* 0x000f280000300800 */
[----:B------:R-:W5:Y:S04]  /*151a0*/  LDL.LU R0, [R1+0x1c] ;  /* 0x00001c0001007983 */ /* 0x000f680000300800 */
[----:B------:R-:W5:Y:S04]  /*151b0*/  LDL.LU R24, [R1+0x58] ;  /* 0x0000580001187983 */ /* 0x000f680000300800 */
[----:B------:R-:W5:Y:S01]  /*151c0*/  LDL.LU R25, [R1+0x5c] ;  /* 0x00005c0001197983 */ /* 0x000f620000300800 */
[----:B--2---:R-:W-:-:S02]  /*151d0*/  IMAD R26, R26, 0x100, R27 ;  /* 0x000001001a1a7824 */ /* 0x004fc400078e021b */
[----:B------:R-:W0:Y:S03]  /*151e0*/  LDC R27, c[0x0][0x238] ;  /* 0x00008e00ff1b7b82 */ /* 0x000e260000000800 */
[----:B------:R-:W-:Y:S02]  /*151f0*/  F2FP.F16.E4M3.UNPACK_B R7, R26 ;  /* 0x0000001aff07723e */ /* 0x000fe400020006ff */
[----:B------:R-:W2:Y:S01]  /*15200*/  LDL.LU R26, [R1+0x18] ;  /* 0x00001800011a7983 */ /* 0x000ea20000300800 */
[----:B---3--:R-:W-:Y:S02]  /*15210*/  F2FP.F16.E4M3.UNPACK_B R2, R2.H1 ;  /* 0x00000002ff02723e */ /* 0x008fe400030006ff */
[----:B----4-:R-:W-:Y:S02]  /*15220*/  F2FP.F16.E4M3.UNPACK_B R3, R3.H1 ;  /* 0x00000003ff03723e */ /* 0x010fe400030006ff */
[----:B-----5:R-:W-:-:S05]  /*15230*/  F2FP.F16.E4M3.UNPACK_B R24, R24.H1 ;  /* 0x00000018ff18723e */ /* 0x020fca00030006ff */
[----:B------:R-:W-:Y:S01]  /*15240*/  HMMA.16816.F32 R12, R4, R2, R12 ;  /* 0x00000002040c723c */ /* 0x000fe2000000180c */
[----:B------:R-:W-:-:S07]  /*15250*/  F2FP.F16.E4M3.UNPACK_B R25, R25.H1 ;  /* 0x00000019ff19723e */ /* 0x000fce00030006ff */
[----:B------:R-:W-:-:S15]  /*15260*/  HMMA.16816.F32 R16, R4, R24, R16 ;  /* 0x000000180410723c */ /* 0x000fde0000001810 */
[----:B------:R-:W-:Y:S04]  /*15270*/  STL.64 [R1+0x70], R12 ;  /* 0x0000700c01007387 */ /* 0x000fe80000100a00 */
[----:B------:R1:W-:Y:S04]  /*15280*/  STL.64 [R1+0x78], R14 ;  /* 0x0000780e01007387 */ /* 0x0003e80000100a00 */
[----:B-1----:R-:W3:Y:S04]  /*15290*/  LDL.LU R14, [R1+0x2d4] ;  /* 0x0002d400010e7983 */ /* 0x002ee80000300800 */
[----:B------:R-:W4:Y:S04]  /*152a0*/  LDL.LU R15, [R1+0x2e4] ;  /* 0x0002e400010f7983 */ /* 0x000f280000300800 */
[----:B------:R1:W-:Y:S04]  /*152b0*/  STL.64 [R1+0x50], R16 ;  /* 0x0000501001007387 */ /* 0x0003e80000100a00 */
[----:B------:R5:W-:Y:S04]  /*152c0*/  STL.64 [R1+0x58], R18 ;  /* 0x0000581201007387 */ /* 0x000be80000100a00 */
[----:B-1----:R-:W4:Y:S04]  /*152d0*/  LDL.LU R17, [R1+0x64] ;  /* 0x0000640001117983 */ /* 0x002f280000300800 */
[----:B-----5:R-:W5:Y:S01]  /*152e0*/  LDL.LU R18, [R1+0x60] ;  /* 0x0000600001127983 */ /* 0x020f620000300800 */
[----:B------:R-:W-:-:S03]  /*152f0*/  F2FP.F16.E4M3.UNPACK_B R12, R29.H1 ;  /* 0x0000001dff0c723e */ /* 0x000fc600030006ff */
[----:B------:R-:W5:Y:S01]  /*15300*/  LDL.LU R19, [R1+0x604] ;  /* 0x0006040001137983 */ /* 0x000f620000300800 */
[----:B------:R-:W-:-:S03]  /*15310*/  F2FP.F16.E4M3.UNPACK_B R3, R0.H1 ;  /* 0x00000000ff03723e */ /* 0x000fc600030006ff */
[----:B------:R-:W5:Y:S01]  /*15320*/  LDL.LU R24, [R1+0x2dc] ;  /* 0x0002dc0001187983 */ /* 0x000f620000300800 */
[----:B------:R-:W-:-:S03]  /*15330*/  F2FP.F16.E4M3.UNPACK_B R13, R28.H1 ;  /* 0x0000001cff0d723e */ /* 0x000fc600030006ff */
[----:B------:R-:W5:Y:S01]  /*15340*/  LDL.LU R16, [R1+0x5f0] ;  /* 0x0005f00001107983 */ /* 0x000f620000300800 */
[----:B0-----:R-:W-:Y:S01]  /*15350*/  IMAD.SHL.U32 R0, R27, 0x80, RZ ;  /* 0x000000801b007824 */ /* 0x001fe200078e00ff */
[----:B--2---:R-:W-:Y:S02]  /*15360*/  F2FP.F16.E4M3.UNPACK_B R2, R26.H1 ;  /* 0x0000001aff02723e */ /* 0x004fe400030006ff */
[----:B------:R-:W2:Y:S04]  /*15370*/  LDL.LU R26, [R1+0x2f4] ;  /* 0x0002f400011a7983 */ /* 0x000ea80000300800 */
[----:B------:R-:W2:Y:S04]  /*15380*/  LDL.LU R29, [R1+0x2c8] ;  /* 0x0002c800011d7983 */ /* 0x000ea80000300800 */
[----:B------:R-:W2:Y:S04]  /*15390*/  LDL.LU R28, [R1+0x2d0] ;  /* 0x0002d000011c7983 */ /* 0x000ea80000300800 */
[----:B------:R-:W2:Y:S01]  /*153a0*/  LDL.LU R27, [R1+0x2cc] ;  /* 0x0002cc00011b7983 */ /* 0x000ea20000300800 */
[C---:B------:R-:W-:Y:S06]  /*153b0*/  HMMA.16816.F32 R20, R4.reuse, R2, R20 ;  /* 0x000000020414723c */ /* 0x040fec0000001814 */
[----:B------:R-:W-:Y:S01]  /*153c0*/  HMMA.16816.F32 R4, R4, R12, R8 ;  /* 0x0000000c0404723c */ /* 0x000fe20000001808 */
[----:B------:R-:W2:Y:S04]  /*153d0*/  LDL.LU R8, [R1+0x2ec] ;  /* 0x0002ec0001087983 */ /* 0x000ea80000300800 */
[----:B------:R-:W2:Y:S01]  /*153e0*/  LDL.LU R11, [R1+0x2fc] ;  /* 0x0002fc00010b7983 */ /* 0x000ea20000300800 */
[----:B------:R-:W-:-:S02]  /*153f0*/  USHF.R.S32.HI UR4, URZ, 0x1f, UR8 ;  /* 0x0000001f3f047899 */ /* 0x000fc40008011408 */
[----:B---3--:R-:W-:Y:S02]  /*15400*/  IADD3 R14, P5, R14, UR8, RZ ;  /* 0x000000080e0e7c10 */ /* 0x008fe4000ffbe0ff */
[----:B----4-:R-:W-:-:S05]  /*15410*/  IADD3 R17, P0, R0, R17, RZ ;  /* 0x0000001100117210 */ /* 0x010fca0007f1e0ff */
[----:B------:R0:W-:Y:S01]  /*15420*/  STL [R1+0x64], R17 ;  /* 0x0000641101007387 */ /* 0x0001e20000100800 */
[----:B-----5:R-:W-:-:S07]  /*15430*/  LEA.HI.X.SX32 R18, R0, R18, 0x1, P0 ;  /* 0x0000001200127211 */ /* 0x020fce00000f0eff */
[----:B------:R-:W-:Y:S04]  /*15440*/  STL.64 [R1+0xc0], R4 ;  /* 0x0000c00401007387 */ /* 0x000fe80000100a00 */
[----:B------:R-:W-:Y:S04]  /*15450*/  STL.64 [R1+0xc8], R6 ;  /* 0x0000c80601007387 */ /* 0x000fe80000100a00 */
[----:B------:R-:W3:Y:S04]  /*15460*/  LDL.LU R2, [R1+0x304] ;  /* 0x0003040001027983 */ /* 0x000ee80000300800 */
[----:B0-----:R-:W4:Y:S01]  /*15470*/  LDL.LU R17, [R1+0x2d8] ;  /* 0x0002d80001117983 */ /* 0x001f220000300800 */
[----:B------:R-:W-:-:S03]  /*15480*/  IADD3 R19, P1, R19, UR8, RZ ;  /* 0x0000000813137c10 */ /* 0x000fc6000ff3e0ff */
[----:B------:R-:W5:Y:S04]  /*15490*/  LDL.LU R9, [R1+0x30c] ;  /* 0x00030c0001097983 */ /* 0x000f680000300800 */
[----:B------:R0:W-:Y:S01]  /*154a0*/  STL [R1+0x60], R18 ;  /* 0x0000601201007387 */ /* 0x0001e20000100800 */
[----:B------:R-:W-:-:S03]  /*154b0*/  IADD3 R15, P2, R15, UR8, RZ ;  /* 0x000000080f0f7c10 */ /* 0x000fc6000ff5e0ff */
[----:B0-----:R-:W5:Y:S04]  /*154c0*/  LDL.LU R18, [R1+0x2e0] ;  /* 0x0002e00001127983 */ /* 0x001f680000300800 */
[----:B------:R-:W5:Y:S04]  /*154d0*/  LDL.LU R25, [R1+0x314] ;  /* 0x0003140001197983 */ /* 0x000f680000300800 */
[----:B------:R-:W5:Y:S01]  /*154e0*/  LDL.LU R3, [R1+0x2e8] ;  /* 0x0002e80001037983 */ /* 0x000f620000300800 */
[----:B------:R-:W-:-:S03]  /*154f0*/  IADD3 R24, P3, R24, UR8, RZ ;  /* 0x0000000818187c10 */ /* 0x000fc6000ff7e0ff */
[----:B------:R0:W-:Y:S01]  /*15500*/  STL [R1+0x604], R19 ;  /* 0x0006041301007387 */ /* 0x0001e20000100800 */
[----:B------:R-:W-:-:S03]  /*15510*/  IADD3.X R16, R16, UR4, RZ, P1, !PT ;  /* 0x0000000410107c10 */ /* 0x000fc60008ffe4ff */
[----:B0-----:R-:W5:Y:S01]  /*15520*/  LDL.LU R19, [R1+0x31c] ;  /* 0x00031c0001137983 */ /* 0x001f620000300800 */
[----:B--2---:R-:W-:-:S05]  /*15530*/  IADD3 R27, P6, R27, UR8, RZ ;  /* 0x000000081b1b7c10 */ /* 0x004fca000ffde0ff */
[----:B------:R0:W-:Y:S01]  /*15540*/  STL [R1+0x2cc], R27 ;  /* 0x0002cc1b01007387 */ /* 0x0001e20000100800 */
[----:B------:R-:W-:-:S03]  /*15550*/  IADD3 R26, P4, R26, UR8, RZ ;  /* 0x000000081a1a7c10 */ /* 0x000fc6000ff9e0ff */
[----:B0-----:R-:W2:Y:S04]  /*15560*/  LDL.LU R27, [R1+0x2f0] ;  /* 0x0002f000011b7983 */ /* 0x001ea80000300800 */
[----:B------:R0:W-:Y:S04]  /*15570*/  STL [R1+0x2d4], R14 ;  /* 0x0002d40e01007387 */ /* 0x0001e80000100800 */
[----:B0-----:R-:W2:Y:S04]  /*15580*/  LDL.LU R14, [R1+0x324] ;  /* 0x00032400010e7983 */ /* 0x001ea80000300800 */
[----:B------:R-:W2:Y:S04]  /*15590*/  LDL.LU R10, [R1+0x2f8] ;  /* 0x0002f800010a7983 */ /* 0x000ea80000300800 */
[----:B------:R0:W-:Y:S04]  /*155a0*/  STL [R1+0x2e4], R15 ;  /* 0x0002e40f01007387 */ /* 0x0001e80000100800 */
[----:B------:R1:W-:Y:S04]  /*155b0*/  STL [R1+0x2dc], R24 ;  /* 0x0002dc1801007387 */ /* 0x0003e80000100800 */
[----:B0-----:R-:W2:Y:S04]  /*155c0*/  LDL.LU R15, [R1+0x32c] ;  /* 0x00032c00010f7983 */ /* 0x001ea80000300800 */
[----:B-1----:R-:W2:Y:S01]  /*155d0*/  LDL.LU R24, [R1+0x300] ;  /* 0x0003000001187983 */ /* 0x002ea20000300800 */
[----:B------:R-:W-:-:S03]  /*155e0*/  IADD3 R8, P1, R8, UR8, RZ ;  /* 0x0000000808087c10 */ /* 0x000fc6000ff3e0ff */
[----:B------:R0:W-:Y:S01]  /*155f0*/  STL [R1+0x5f0], R16 ;  /* 0x0005f01001007387 */ /* 0x0001e20000100800 */
[----:B------:R-:W-:Y:S02]  /*15600*/  IADD3.X R29, R29, UR4, RZ, P6, !PT ;  /* 0x000000041d1d7c10 */ /* 0x000fe4000b7fe4ff */
[----:B------:R-:W-:Y:S01]  /*15610*/  IADD3 R11, P6, R11, UR8, RZ ;  /* 0x000000080b0b7c10 */ /* 0x000fe2000ffde0ff */
[----:B0-----:R-:W2:Y:S01]  /*15620*/  LDL.LU R16, [R1+0x334] ;  /* 0x0003340001107983 */ /* 0x001ea20000300800 */
[----:B------:R-:W-:-:S03]  /*15630*/  IADD3.X R28, R28, UR4, RZ, P5, !PT ;  /* 0x000000041c1c7c10 */ /* 0x000fc6000affe4ff */
[----:B------:R0:W-:Y:S04]  /*15640*/  STL [R1+0x2f4], R26 ;  /* 0x0002f41a01007387 */ /* 0x0001e80000100800 */
[----:B0-----:R-:W2:Y:S04]  /*15650*/  LDL.LU R26, [R1+0x308] ;  /* 0x00030800011a7983 */ /* 0x001ea80000300800 */
[----:B------:R-:W-:Y:S04]  /*15660*/  STL [R1+0x2ec], R8 ;  /* 0x0002ec0801007387 */ /* 0x000fe80000100800 */
[----:B------:R0:W-:Y:S04]  /*15670*/  STL [R1+0x2c8], R29 ;  /* 0x0002c81d01007387 */ /* 0x0001e80000100800 */
[----:B0-----:R-:W2:Y:S04]  /*15680*/  LDL.LU R29, [R1+0x5f8] ;  /* 0x0005f800011d7983 */ /* 0x001ea80000300800 */
[----:B------:R0:W-:Y:S04]  /*15690*/  STL [R1+0x2fc], R11 ;  /* 0x0002fc0b01007387 */ /* 0x0001e80000100800 */
[----:B0-----:R-:W2:Y:S04]  /*156a0*/  LDL.LU R11, [R1+0x310] ;  /* 0x00031000010b7983 */ /* 0x001ea80000300800 */
[----:B------:R0:W-:Y:S04]  /*156b0*/  STL [R1+0x2d0], R28 ;  /* 0x0002d01c01007387 */ /* 0x0001e80000100800 */
[----:B0-----:R-:W2:Y:S01]  /*156c0*/  LDL.LU R28, [R1+0x5f4] ;  /* 0x0005f400011c7983 */ /* 0x001ea20000300800 */
[----:B---3--:R-:W-:-:S02]  /*156d0*/  IADD3 R2, P5, R2, UR8, RZ ;  /* 0x0000000802027c10 */ /* 0x008fc4000ffbe0ff */
[----:B----4-:R-:W-:Y:S02]  /*156e0*/  IADD3.X R17, R17, UR4, RZ, P3, !PT ;  /* 0x0000000411117c10 */ /* 0x010fe40009ffe4ff */
[----:B-----5:R-:W-:Y:S01]  /*156f0*/  IADD3.X R18, R18, UR4, RZ, P2, !PT ;  /* 0x0000000412127c10 */ /* 0x020fe200097fe4ff */
[----:B------:R0:W-:Y:S01]  /*15700*/  STL [R1+0x304], R2 ;  /* 0x0003040201007387 */ /* 0x0001e20000100800 */
[----:B------:R-:W-:Y:S02]  /*15710*/  IADD3 R9, P3, R9, UR8, RZ ;  /* 0x0000000809097c10 */ /* 0x000fe4000ff7e0ff */
[----:B------:R-:W-:Y:S02]  /*15720*/  IADD3 R25, P2, R25, UR8, RZ ;  /* 0x0000000819197c10 */ /* 0x000fe4000ff5e0ff */
[----:B------:R-:W-:Y:S01]  /*15730*/  IADD3.X R3, R3, UR4, RZ, P1, !PT ;  /* 0x0000000403037c10 */ /* 0x000fe20008ffe4ff */
[----:B0-----:R-:W3:Y:S04]  /*15740*/  LDL.LU R2, [R1+0x318] ;  /* 0x0003180001027983 */ /* 0x001ee80000300800 */
[----:B------:R0:W-:Y:S01]  /*15750*/  STL [R1+0x2d8], R17 ;  /* 0x0002d81101007387 */ /* 0x0001e20000100800 */
[----:B------:R-:W-:-:S03]  /*15760*/  IADD3 R19, P1, R19, UR8, RZ ;  /* 0x0000000813137c10 */ /* 0x000fc6000ff3e0ff */
[----:B0-----:R-:W4:Y:S04]  /*15770*/  LDL.LU R17, [R1+0x344] ;  /* 0x0003440001117983 */ /* 0x001f280000300800 */
[----:B------:R0:W-:Y:S04]  /*15780*/  STL [R1+0x2e0], R18 ;  /* 0x0002e01201007387 */ /* 0x0001e80000100800 */
[----:B0-----:R-:W5:Y:S04]  /*15790*/  LDL.LU R18, [R1+0x320] ;  /* 0x0003200001127983 */ /* 0x001f680000300800 */
[----:B------:R-:W-:Y:S04]  /*157a0*/  STL [R1+0x30c], R9 ;  /* 0x00030c0901007387 */ /* 0x000fe80000100800 */
[----:B------:R0:W-:Y:S04]  /*157b0*/  STL [R1+0x314], R25 ;  /* 0x0003141901007387 */ /* 0x0001e80000100800 */
[----:B0-----:R-:W5:Y:S04]  /*157c0*/  LDL.LU R25, [R1+0x34c] ;  /* 0x00034c0001197983 */ /* 0x001f680000300800 */
[----:B------:R0:W-:Y:S04]  /*157d0*/  STL [R1+0x2e8], R3 ;  /* 0x0002e80301007387 */ /* 0x0001e80000100800 */
[----:B0-----:R-:W5:Y:S04]  /*157e0*/  LDL.LU R3, [R1+0x328] ;  /* 0x0003280001037983 */ /* 0x001f680000300800 */
[----:B------:R0:W-:Y:S04]  /*157f0*/  STL [R1+0x31c], R19 ;  /* 0x00031c1301007387 */ /* 0x0001e80000100800 */
[----:B0-----:R-:W5:Y:S01]  /*15800*/  LDL.LU R19, [R1+0x354] ;  /* 0x0003540001137983 */ /* 0x001f620000300800 */
[----:B--2---:R-:W-:-:S05]  /*15810*/  IADD3.X R27, R27, UR4, RZ, P4, !PT ;  /* 0x000000041b1b7c10 */ /* 0x004fca000a7fe4ff */
[----:B------:R0:W-:Y:S01]  /*15820*/  STL [R1+0x2f0], R27 ;  /* 0x0002f01b01007387 */ /* 0x0001e20000100800 */
[----:B------:R-:W-:-:S03]  /*15830*/  IADD3 R14, P4, R14, UR8, RZ ;  /* 0x000000080e0e7c10 */ /* 0x000fc6000ff9e0ff */
[----:B0-----:R-:W2:Y:S01]  /*15840*/  LDL.LU R27, [R1+0x330] ;  /* 0x00033000011b7983 */ /* 0x001ea20000300800 */
[----:B------:R-:W-:-:S03]  /*15850*/  IADD3.X R10, R10, UR4, RZ, P6, !PT ;  /* 0x000000040a0a7c10 */ /* 0x000fc6000b7fe4ff */
[----:B------:R0:W-:Y:S04]  /*15860*/  STL [R1+0x324], R14 ;  /* 0x0003240e01007387 */ /* 0x0001e80000100800 */
[----:B0-----:R-:W2:Y:S01]  /*15870*/  LDL.LU R14, [R1+0x35c] ;  /* 0x00035c00010e7983 */ /* 0x001ea20000300800 */
[----:B------:R-:W-:Y:S02]  /*15880*/  IADD3 R15, P6, R15, UR8, RZ ;  /* 0x000000080f0f7c10 */ /* 0x000fe4000ffde0ff */
[----:B------:R-:W-:-:S03]  /*15890*/  IADD3.X R24, R24, UR4, RZ, P5, !PT ;  /* 0x0000000418187c10 */ /* 0x000fc6000affe4ff */
[----:B------:R0:W-:Y:S04]  /*158a0*/  STL [R1+0x32c], R15 ;  /* 0x00032c0f01007387 */ /* 0x0001e80000100800 */
[----:B0-----:R-:W2:Y:S01]  /*158b0*/  LDL.LU R15, [R1+0x338] ;  /* 0x00033800010f7983 */ /* 0x001ea20000300800 */
[----:B------:R-:W-:-:S03]  /*158c0*/  IADD3 R16, P5, R16, UR8, RZ ;  /* 0x0000000810107c10 */ /* 0x000fc6000ffbe0ff */
[----:B------:R-:W-:Y:S04]  /*158d0*/  STL [R1+0x2f8], R10 ;  /* 0x0002f80a01007387 */ /* 0x000fe80000100800 */
[----:B------:R-:W2:Y:S04]  /*158e0*/  LDL.LU R8, [R1+0x364] ;  /* 0x0003640001087983 */ /* 0x000ea80000300800 */
[----:B------:R0:W-:Y:S04]  /*158f0*/  STL [R1+0x334], R16 ;  /* 0x0003341001007387 */ /* 0x0001e80000100800 */
[----:B------:R-:W-:Y:S01]  /*15900*/  STL [R1+0x300], R24 ;  /* 0x0003001801007387 */ /* 0x000fe20000100800 */
[----:B------:R-:W-:-:S03]  /*15910*/  IADD3.X R26, R26, UR4, RZ, P3, !PT ;  /* 0x000000041a1a7c10 */ /* 0x000fc60009ffe4ff */
[----:B0-----:R-:W2:Y:S04]  /*15920*/  LDL.LU R16, [R1+0x33c] ;  /* 0x00033c0001107983 */ /* 0x001ea80000300800 */
[----:B------:R0:W-:Y:S01]  /*15930*/  STL [R1+0x308], R26 ;  /* 0x0003081a01007387 */ /* 0x0001e20000100800 */
[----:B------:R-:W-:-:S03]  /*15940*/  IADD3 R29, P3, R29, UR8, RZ ;  /* 0x000000081d1d7c10 */ /* 0x000fc6000ff7e0ff */
[----:B0-----:R-:W2:Y:S04]  /*15950*/  LDL.LU R26, [R1+0x36c] ;  /* 0x00036c00011a7983 */ /* 0x001ea80000300800 */
[----:B------:R-:W2:Y:S04]  /*15960*/  LDL.LU R24, [R1+0x340] ;  /* 0x0003400001187983 */ /* 0x000ea80000300800 */
[----:B------:R0:W-:Y:S01]  /*15970*/  STL [R1+0x5f8], R29 ;  /* 0x0005f81d01007387 */ /* 0x0001e20000100800 */
[----:B------:R-:W-:-:S03]  /*15980*/  IADD3.X R11, R11, UR4, RZ, P2, !PT ;  /* 0x000000040b0b7c10 */ /* 0x000fc600097fe4ff */
[----:B0-----:R-:W2:Y:S04]  /*15990*/  LDL.LU R29, [R1+0x374] ;  /* 0x00037400011d7983 */ /* 0x001ea80000300800 */
[----:B------:R0:W-:Y:S01]  /*159a0*/  STL [R1+0x310], R11 ;  /* 0x0003100b01007387 */ /* 0x0001e20000100800 */
[----:B------:R-:W-:-:S03]  /*159b0*/  IADD3 R28, P2, R28, UR8, RZ ;  /* 0x000000081c1c7c10 */ /* 0x000fc6000ff5e0ff */
[----:B0-----:R-:W2:Y:S04]  /*159c0*/  LDL.LU R11, [R1+0x348] ;  /* 0x00034800010b7983 */ /* 0x001ea80000300800 */
[----:B------:R0:W-:Y:S04]  /*159d0*/  STL [R1+0x5f4], R28 ;  /* 0x0005f41c01007387 */ /* 0x0001e80000100800 */
[----:B0-----:R-:W2:Y:S01]  /*159e0*/  LDL.LU R28, [R1+0x37c] ;  /* 0x00037c00011c7983 */ /* 0x001ea20000300800 */
[----:B---3--:R-:W-:-:S03]  /*159f0*/  IADD3.X R2, R2, UR4, RZ, P1, !PT ;  /* 0x0000000402027c10 */ /* 0x008fc60008ffe4ff */
[----:B------:R-:W3:Y:S01]  /*15a00*/  LDL.LU R9, [R1+0x350] ;  /* 0x0003500001097983 */ /* 0x000ee20000300800 */
[----:B----4-:R-:W-:-:S05]  /*15a10*/  IADD3 R17, P1, R17, UR8, RZ ;  /* 0x0000000811117c10 */ /* 0x010fca000ff3e0ff */
[----:B------:R0:W-:Y:S04]  /*15a20*/  STL [R1+0x344], R17 ;  /* 0x0003441101007387 */ /* 0x0001e80000100800 */
[----:B------:R-:W-:Y:S01]  /*15a30*/  STL [R1+0x318], R2 ;  /* 0x0003180201007387 */ /* 0x000fe20000100800 */
[----:B-----5:R-:W-:-:S03]  /*15a40*/  IADD3.X R18, R18, UR4, RZ, P4, !PT ;  /* 0x0000000412127c10 */ /* 0x020fc6000a7fe4ff */
[----:B0-----:R-:W4:Y:S04]  /*15a50*/  LDL.LU R17, [R1+0x384] ;  /* 0x0003840001117983 */ /* 0x001f280000300800 */
[----:B------:R0:W-:Y:S04]  /*15a60*/  STL [R1+0x320], R18 ;  /* 0x0003201201007387 */ /* 0x0001e80000100800 */
[----:B0-----:R-:W5:Y:S01]  /*15a70*/  LDL.LU R18, [R1+0x358] ;  /* 0x0003580001127983 */ /* 0x001f620000300800 */
[----:B------:R-:W-:-:S03]  /*15a80*/  IADD3 R25, P4, R25, UR8, RZ ;  /* 0x0000000819197c10 */ /* 0x000fc6000ff9e0ff */
[----:B------:R-:W5:Y:S04]  /*15a90*/  LDL.LU R2, [R1+0x38c] ;  /* 0x00038c0001027983 */ /* 0x000f680000300800 */
[----:B------:R0:W-:Y:S01]  /*15aa0*/  STL [R1+0x34c], R25 ;  /* 0x00034c1901007387 */ /* 0x0001e20000100800 */
[----:B------:R-:W-:-:S03]  /*15ab0*/  IADD3.X R3, R3, UR4, RZ, P6, !PT ;  /* 0x0000000403037c10 */ /* 0x000fc6000b7fe4ff */
[----:B0-----:R-:W5:Y:S04]  /*15ac0*/  LDL.LU R25, [R1+0x360] ;  /* 0x0003600001197983 */ /* 0x001f680000300800 */
[----:B------:R0:W-:Y:S01]  /*15ad0*/  STL [R1+0x328], R3 ;  /* 0x0003280301007387 */ /* 0x0001e20000100800 */
[----:B------:R-:W-:-:S03]  /*15ae0*/  IADD3 R19, P6, R19, UR8, RZ ;  /* 0x0000000813137c10 */ /* 0x000fc6000ffde0ff */
[----:B0-----:R-:W5:Y:S04]  /*15af0*/  LDL.LU R3, [R1+0x394] ;  /* 0x0003940001037983 */ /* 0x001f680000300800 */
[----:B------:R0:W-:Y:S04]  /*15b00*/  STL [R1+0x354], R19 ;  /* 0x0003541301007387 */ /* 0x0001e80000100800 */
[----:B0-----:R-:W5:Y:S04]  /*15b10*/  LDL.LU R19, [R1+0x368] ;  /* 0x0003680001137983 */ /* 0x001f680000300800 */
[----:B------:R-:W5:Y:S01]  /*15b20*/  LDL.LU R10, [R1+0x39c] ;  /* 0x00039c00010a7983 */ /* 0x000f620000300800 */
[----:B--2---:R-:W-:-:S02]  /*15b30*/  IADD3.X R27, R27, UR4, RZ, P5, !PT ;  /* 0x000000041b1b7c10 */ /* 0x004fc4000affe4ff */
[----:B------:R-:W-:-:S05]  /*15b40*/  IADD3 R14, P5, R14, UR8, RZ ;  /* 0x000000080e0e7c10 */ /* 0x000fca000ffbe0ff */
[----:B------:R0:W-:Y:S04]  /*15b50*/  STL [R1+0x35c], R14 ;  /* 0x00035c0e01007387 */ /* 0x0001e80000100800 */
[----:B------:R1:W-:Y:S04]  /*15b60*/  STL [R1+0x330], R27 ;  /* 0x0003301b01007387 */ /* 0x0003e80000100800 */
[----:B0-----:R-:W2:Y:S01]  /*15b70*/  LDL.LU R14, [R1+0x370] ;  /* 0x00037000010e7983 */ /* 0x001ea20000300800 */
[----:B------:R-:W-:-:S03]  /*15b80*/  IADD3.X R15, R15, UR4, RZ, P3, !PT ;  /* 0x000000040f0f7c10 */ /* 0x000fc60009ffe4ff */
[----:B-1----:R-:W2:Y:S04]  /*15b90*/  LDL.LU R27, [R1+0x3a4] ;  /* 0x0003a400011b7983 */ /* 0x002ea80000300800 */
[----:B------:R0:W-:Y:S01]  /*15ba0*/  STL [R1+0x338], R15 ;  /* 0x0003380f01007387 */ /* 0x0001e20000100800 */
[----:B------:R-:W-:-:S03]  /*15bb0*/  IADD3 R8, P3, R8, UR8, RZ ;  /* 0x0000000808087c10 */ /* 0x000fc6000ff7e0ff */
[----:B0-----:R-:W2:Y:S01]  /*15bc0*/  LDL.LU R15, [R1+0x378] ;  /* 0x00037800010f7983 */ /* 0x001ea20000300800 */
[----:B------:R-:W-:-:S05]  /*15bd0*/  IADD3.X R16, R16, UR4, RZ, P2, !PT ;  /* 0x0000000410107c10 */ /* 0x000fca00097fe4ff */
[----:B------:R0:W-:Y:S01]  /*15be0*/  STL [R1+0x33c], R16 ;  /* 0x00033c1001007387 */ /* 0x0001e20000100800 */
[----:B------:R-:W-:-:S03]  /*15bf0*/  IADD3 R26, P2, R26, UR8, RZ ;  /* 0x000000081a1a7c10 */ /* 0x000fc6000ff5e0ff */
[----:B0-----:R-:W2:Y:S01]  /*15c00*/  LDL.LU R16, [R1+0x3ac] ;  /* 0x0003ac0001107983 */ /* 0x001ea20000300800 */
[----:B------:R-:W-:-:S03]  /*15c10*/  IADD3.X R24, R24, UR4, RZ, P1, !PT ;  /* 0x0000000418187c10 */ /* 0x000fc60008ffe4ff */
[----:B------:R-:W-:Y:S04]  /*15c20*/  STL [R1+0x364], R8 ;  /* 0x0003640801007387 */ /* 0x000fe80000100800 */
[----:B------:R0:W-:Y:S01]  /*15c30*/  STL [R1+0x36c], R26 ;  /* 0x00036c1a01007387 */ /* 0x0001e20000100800 */
[----:B------:R-:W-:-:S03]  /*15c40*/  IADD3 R29, P1, R29, UR8, RZ ;  /* 0x000000081d1d7c10 */ /* 0x000fc6000ff3e0ff */
[----:B0-----:R-:W2:Y:S04]  /*15c50*/  LDL.LU R26, [R1+0x380] ;  /* 0x00038000011a7983 */ /* 0x001ea80000300800 */
[----:B------:R0:W-:Y:S01]  /*15c60*/  STL [R1+0x340], R24 ;  /* 0x0003401801007387 */ /* 0x0001e20000100800 */
[----:B------:R-:W-:-:S03]  /*15c70*/  IADD3.X R11, R11, UR4, RZ, P4, !PT ;  /* 0x000000040b0b7c10 */ /* 0x000fc6000a7fe4ff */
[----:B0-----:R-:W2:Y:S04]  /*15c80*/  LDL.LU R24, [R1+0x3b4] ;  /* 0x0003b40001187983 */ /* 0x001ea80000300800 */
[----:B------:R0:W-:Y:S01]  /*15c90*/  STL [R1+0x374], R29 ;  /* 0x0003741d01007387 */ /* 0x0001e20000100800 */
[----:B------:R-:W-:-:S03]  /*15ca0*/  IADD3 R28, P4, R28, UR8, RZ ;  /* 0x000000081c1c7c10 */ /* 0x000fc6000ff9e0ff */
[----:B0-----:R-:W2:Y:S04]  /*15cb0*/  LDL.LU R29, [R1+0x388] ;  /* 0x00038800011d7983 */ /* 0x001ea80000300800 */
[----:B------:R0:W-:Y:S04]  /*15cc0*/  STL [R1+0x348], R11 ;  /* 0x0003480b01007387 */ /* 0x0001e80000100800 */
[----:B0-----:R-:W2:Y:S04]  /*15cd0*/  LDL.LU R11, [R1+0x3bc] ;  /* 0x0003bc00010b7983 */ /* 0x001ea80000300800 */
[----:B------:R0:W-:Y:S04]  /*15ce0*/  STL [R1+0x37c], R28 ;  /* 0x00037c1c01007387 */ /* 0x0001e80000100800 */
[----:B0-----:R-:W2:Y:S01]  /*15cf0*/  LDL.LU R28, [R1+0x390] ;  /* 0x00039000011c7983 */ /* 0x001ea20000300800 */
[----:B---3--:R-:W-:-:S02]  /*15d00*/  IADD3.X R9, R9, UR4, RZ, P6, !PT ;  /* 0x0000000409097c10 */ /* 0x008fc4000b7fe4ff */
[----:B----4-:R-:W-:-:S05]  /*15d10*/  IADD3 R17, P6, R17, UR8, RZ ;  /* 0x0000000811117c10 */ /* 0x010fca000ffde0ff */
[----:B------:R0:W-:Y:S01]  /*15d20*/  STL [R1+0x384], R17 ;  /* 0x0003841101007387 */ /* 0x0001e20000100800 */
[----:B-----5:R-:W-:Y:S02]  /*15d30*/  IADD3.X R18, R18, UR4, RZ, P5, !PT ;  /* 0x0000000412127c10 */ /* 0x020fe4000affe4ff */
[----:B------:R-:W-:Y:S01]  /*15d40*/  IADD3 R2, P5, R2, UR8, RZ ;  /* 0x0000000802027c10 */ /* 0x000fe2000ffbe0ff */
[----:B0-----:R-:W3:Y:S04]  /*15d50*/  LDL.LU R17, [R1+0x3c4] ;  /* 0x0003c40001117983 */ /* 0x001ee80000300800 */
[----:B------:R-:W-:Y:S04]  /*15d60*/  STL [R1+0x350], R9 ;  /* 0x0003500901007387 */ /* 0x000fe80000100800 */
[----:B------:R0:W-:Y:S01]  /*15d70*/  STL [R1+0x358], R18 ;  /* 0x0003581201007387 */ /* 0x0001e20000100800 */
[----:B------:R-:W-:-:S03]  /*15d80*/  IADD3.X R25, R25, UR4, RZ, P3, !PT ;  /* 0x0000000419197c10 */ /* 0x000fc60009ffe4ff */
[----:B0-----:R-:W4:Y:S04]  /*15d90*/  LDL.LU R18, [R1+0x398] ;  /* 0x0003980001127983 */ /* 0x001f280000300800 */
[----:B------:R0:W-:Y:S01]  /*15da0*/  STL [R1+0x38c], R2 ;  /* 0x00038c0201007387 */ /* 0x0001e20000100800 */
[----:B------:R-:W-:-:S03]  /*15db0*/  IADD3 R3, P3, R3, UR8, RZ ;  /* 0x0000000803037c10 */ /* 0x000fc6000ff7e0ff */
[----:B0-----:R-:W5:Y:S04]  /*15dc0*/  LDL.LU R2, [R1+0x3cc] ;  /* 0x0003cc0001027983 */ /* 0x001f680000300800 */
[----:B------:R0:W-:Y:S01]  /*15dd0*/  STL [R1+0x360], R25 ;  /* 0x0003601901007387 */ /* 0x0001e20000100800 */
[----:B------:R-:W-:-:S03]  /*15de0*/  IADD3.X R19, R19, UR4, RZ, P2, !PT ;  /* 0x0000000413137c10 */ /* 0x000fc600097fe4ff */
[----:B0-----:R-:W5:Y:S01]  /*15df0*/  LDL.LU R25, [R1+0x3a0] ;  /* 0x0003a00001197983 */ /* 0x001f620000300800 */
[----:B------:R-:W-:-:S03]  /*15e00*/  IADD3 R10, P2, R10, UR8, RZ ;  /* 0x000000080a0a7c10 */ /* 0x000fc6000ff5e0ff */
[----:B------:R0:W-:Y:S04]  /*15e10*/  STL [R1+0x394], R3 ;  /* 0x0003940301007387 */ /* 0x0001e80000100800 */
[----:B0-----:R-:W5:Y:S04]  /*15e20*/  LDL.LU R3, [R1+0x3d4] ;  /* 0x0003d40001037983 */ /* 0x001f680000300800 */
[----:B------:R0:W-:Y:S04]  /*15e30*/  STL [R1+0x368], R19 ;  /* 0x0003681301007387 */ /* 0x0001e80000100800 */
[----:B0-----:R-:W5:Y:S01]  /*15e40*/  LDL.LU R19, [R1+0x3a8] ;  /* 0x0003a80001137983 */ /* 0x001f620000300800 */
[----:B--2---:R-:W-:-:S02]  /*15e50*/  IADD3.X R14, R14, UR4, RZ, P1, !PT ;  /* 0x000000040e0e7c10 */ /* 0x004fc40008ffe4ff */
[----:B------:R-:W-:-:S03]  /*15e60*/  IADD3 R27, P1, R27, UR8, RZ ;  /* 0x000000081b1b7c10 */ /* 0x000fc6000ff3e0ff */
[----:B------:R0:W-:Y:S04]  /*15e70*/  STL [R1+0x370], R14 ;  /* 0x0003700e01007387 */ /* 0x0001e80000100800 */
[----:B0-----:R-:W2:Y:S01]  /*15e80*/  LDL.LU R14, [R1+0x3dc] ;  /* 0x0003dc00010e7983 */ /* 0x001ea20000300800 */
[----:B------:R-:W-:-:S03]  /*15e90*/  IADD3.X R15, R15, UR4, RZ, P4, !PT ;  /* 0x000000040f0f7c10 */ /* 0x000fc6000a7fe4ff */
[----:B------:R-:W-:Y:S04]  /*15ea0*/  STL [R1+0x39c], R10 ;  /* 0x00039c0a01007387 */ /* 0x000fe80000100800 */
[----:B------:R-:W2:Y:S04]  /*15eb0*/  LDL.LU R8, [R1+0x3b0] ;  /* 0x0003b00001087983 */ /* 0x000ea80000300800 */
[----:B------:R0:W-:Y:S04]  /*15ec0*/  STL [R1+0x378], R15 ;  /* 0x0003780f01007387 */ /* 0x0001e80000100800 */
[----:B------:R-:W-:Y:S04]  /*15ed0*/  STL [R1+0x3a4], R27 ;  /* 0x0003a41b01007387 */ /* 0x000fe80000100800 */
[----:B0-----:R-:W2:Y:S01]  /*15ee0*/  LDL.LU R15, [R1+0x3e4] ;  /* 0x0003e400010f7983 */ /* 0x001ea20000300800 */
[----:B------:R-:W-:-:S05]  /*15ef0*/  IADD3 R16, P4, R16, UR8, RZ ;  /* 0x0000000810107c10 */ /* 0x000fca000ff9e0ff */
[----:B------:R0:W-:Y:S04]  /*15f00*/  STL [R1+0x3ac], R16 ;  /* 0x0003ac1001007387 */ /* 0x0001e80000100800 */
[----:B0-----:R-:W2:Y:S01]  /*15f10*/  LDL.LU R16, [R1+0x3b8] ;  /* 0x0003b80001107983 */ /* 0x001ea20000300800 */
[----:B------:R-:W-:-:S03]  /*15f20*/  IADD3.X R26, R26, UR4, RZ, P6, !PT ;  /* 0x000000041a1a7c10 */ /* 0x000fc6000b7fe4ff */
[----:B------:R-:W2:Y:S04]  /*15f30*/  LDL.LU R27, [R1+0x3ec] ;  /* 0x0003ec00011b7983 */ /* 0x000ea80000300800 */
        /* <DEDUP_REMOVED lines=9> */
[----:B------:R-:W2:Y:S01]  /*15fd0*/  LDL.LU R9, [R1+0x3fc] ;  /* 0x0003fc0001097983 */ /* 0x000ea20000300800 */
[----:B------:R-:W-:-:S05]  /*15fe0*/  IADD3.X R28, R28, UR4, RZ, P3, !PT ;  /* 0x000000041c1c7c10 */ /* 0x000fca0009ffe4ff */
[----:B------:R0:W-:Y:S04]  /*15ff0*/  STL [R1+0x390], R28 ;  /* 0x0003901c01007387 */ /* 0x0001e80000100800 */
[----:B------:R-:W-:Y:S04]  /*16000*/  STL [R1+0x3bc], R11 ;  /* 0x0003bc0b01007387 */ /* 0x000fe80000100800 */
[----:B0-----:R-:W2:Y:S01]  /*16010*/  LDL.LU R28, [R1+0x3d0] ;  /* 0x0003d000011c7983 */ /* 0x001ea20000300800 */
[----:B---3--:R-:W-:-:S05]  /*16020*/  IADD3 R17, P3, R17, UR8, RZ ;  /* 0x0000000811117c10 */ /* 0x008fca000ff7e0ff */
[----:B------:R0:W-:Y:S04]  /*16030*/  STL [R1+0x3c4], R17 ;  /* 0x0003c41101007387 */ /* 0x0001e80000100800 */
[----:B0-----:R-:W3:Y:S01]  /*16040*/  LDL.LU R17, [R1+0x404] ;  /* 0x0004040001117983 */ /* 0x001ee20000300800 */
[----:B----4-:R-:W-:-:S03]  /*16050*/  IADD3.X R18, R18, UR4, RZ, P2, !PT ;  /* 0x0000000412127c10 */ /* 0x010fc600097fe4ff */
[----:B------:R-:W4:Y:S04]  /*16060*/  LDL.LU R11, [R1+0x3d8] ;  /* 0x0003d800010b7983 */ /* 0x000f280000300800 */
[----:B------:R0:W-:Y:S01]  /*16070*/  STL [R1+0x398], R18 ;  /* 0x0003981201007387 */ /* 0x0001e20000100800 */
[----:B-----5:R-:W-:-:S03]  /*16080*/  IADD3 R2, P2, R2, UR8, RZ ;  /* 0x0000000802027c10 */ /* 0x020fc6000ff5e0ff */
[----:B0-----:R-:W5:Y:S04]  /*16090*/  LDL.LU R18, [R1+0x40c] ;  /* 0x00040c0001127983 */ /* 0x001f680000300800 */
[----:B------:R0:W-:Y:S01]  /*160a0*/  STL [R1+0x3cc], R2 ;  /* 0x0003cc0201007387 */ /* 0x0001e20000100800 */
[----:B------:R-:W-:-:S03]  /*160b0*/  IADD3.X R25, R25, UR4, RZ, P1, !PT ;  /* 0x0000000419197c10 */ /* 0x000fc60008ffe4ff */
[----:B0-----:R-:W5:Y:S04]  /*160c0*/  LDL.LU R2, [R1+0x3e0] ;  /* 0x0003e00001027983 */ /* 0x001f680000300800 */
[----:B------:R0:W-:Y:S01]  /*160d0*/  STL [R1+0x3a0], R25 ;  /* 0x0003a01901007387 */ /* 0x0001e20000100800 */
[----:B------:R-:W-:-:S03]  /*160e0*/  IADD3 R3, P1, R3, UR8, RZ ;  /* 0x0000000803037c10 */ /* 0x000fc6000ff3e0ff */
[----:B0-----:R-:W5:Y:S04]  /*160f0*/  LDL.LU R25, [R1+0x414] ;  /* 0x0004140001197983 */ /* 0x001f680000300800 */
[----:B------:R-:W5:Y:S01]  /*16100*/  LDL.LU R10, [R1+0x3e8] ;  /* 0x0003e800010a7983 */ /* 0x000f620000300800 */
[----:B------:R-:W-:-:S05]  /*16110*/  IADD3.X R19, R19, UR4, RZ, P4, !PT ;  /* 0x0000000413137c10 */ /* 0x000fca000a7fe4ff */
[----:B------:R0:W-:Y:S04]  /*16120*/  STL [R1+0x3a8], R19 ;  /* 0x0003a81301007387 */ /* 0x0001e80000100800 */
[----:B------:R1:W-:Y:S04]  /*16130*/  STL [R1+0x3d4], R3 ;  /* 0x0003d40301007387 */ /* 0x0003e80000100800 */
[----:B0-----:R-:W5:Y:S04]  /*16140*/  LDL.LU R19, [R1+0x41c] ;  /* 0x00041c0001137983 */ /* 0x001f680000300800 */
[----:B-1----:R-:W5:Y:S01]  /*16150*/  LDL.LU R3, [R1+0x3f0] ;  /* 0x0003f00001037983 */ /* 0x002f620000300800 */
[----:B--2---:R-:W-:-:S05]  /*16160*/  IADD3 R14, P4, R14, UR8, RZ ;  /* 0x000000080e0e7c10 */ /* 0x004fca000ff9e0ff */
[----:B------:R0:W-:Y:S01]  /*16170*/  STL [R1+0x3dc], R14 ;  /* 0x0003dc0e01007387 */ /* 0x0001e20000100800 */
[----:B------:R-:W-:-:S03]  /*16180*/  IADD3.X R8, R8, UR4, RZ, P6, !PT ;  /* 0x0000000408087c10 */ /* 0x000fc6000b7fe4ff */
[----:B0-----:R-:W2:Y:S01]  /*16190*/  LDL.LU R14, [R1+0x424] ;  /* 0x00042400010e7983 */ /* 0x001ea20000300800 */
[----:B------:R-:W-:-:S05]  /*161a0*/  IADD3 R15, P6, R15, UR8, RZ ;  /* 0x000000080f0f7c10 */ /* 0x000fca000ffde0ff */
[----:B------:R0:W-:Y:S04]  /*161b0*/  STL [R1+0x3e4], R15 ;  /* 0x0003e40f01007387 */ /* 0x0001e80000100800 */
[----:B0-----:R-:W2:Y:S01]  /*161c0*/  LDL.LU R15, [R1+0x3f8] ;  /* 0x0003f800010f7983 */ /* 0x001ea20000300800 */
[----:B------:R-:W-:-:S03]  /*161d0*/  IADD3.X R16, R16, UR4, RZ, P5, !PT ;  /* 0x0000000410107c10 */ /* 0x000fc6000affe4ff */
[----:B------:R-:W-:Y:S01]  /*161e0*/  STL [R1+0x3b0], R8 ;  /* 0x0003b00801007387 */ /* 0x000fe20000100800 */
[----:B------:R-:W-:-:S03]  /*161f0*/  IADD3 R27, P5, R27, UR8, RZ ;  /* 0x000000081b1b7c10 */ /* 0x000fc6000ffbe0ff */
[----:B------:R0:W-:Y:S04]  /*16200*/  STL [R1+0x3b8], R16 ;  /* 0x0003b81001007387 */ /* 0x0001e80000100800 */
[----:B0-----:R-:W2:Y:S01]  /*16210*/  LDL.LU R16, [R1+0x42c] ;  /* 0x00042c0001107983 */ /* 0x001ea20000300800 */
[----:B------:R-:W-:-:S03]  /*16220*/  IADD3.X R26, R26, UR4, RZ, P3, !PT ;  /* 0x000000041a1a7c10 */ /* 0x000fc60009ffe4ff */
[----:B------:R0:W-:Y:S04]  /*16230*/  STL [R1+0x3ec], R27 ;  /* 0x0003ec1b01007387 */ /* 0x0001e80000100800 */
[----:B0-----:R-:W2:Y:S01]  /*16240*/  LDL.LU R27, [R1+0x400] ;  /* 0x00040000011b7983 */ /* 0x001ea20000300800 */
[----:B------:R-:W-:-:S03]  /*16250*/  IADD3 R24, P3, R24, UR8, RZ ;  /* 0x0000000818187c10 */ /* 0x000fc6000ff7e0ff */
[----:B------:R0:W-:Y:S04]  /*16260*/  STL [R1+0x3c0], R26 ;  /* 0x0003c01a01007387 */ /* 0x0001e80000100800 */
[----:B0-----:R-:W2:Y:S01]  /*16270*/  LDL.LU R26, [R1+0x434] ;  /* 0x00043400011a7983 */ /* 0x001ea20000300800 */
[----:B------:R-:W-:-:S03]  /*16280*/  IADD3.X R29, R29, UR4, RZ, P2, !PT ;  /* 0x000000041d1d7c10 */ /* 0x000fc600097fe4ff */
[----:B------:R0:W-:Y:S04]  /*16290*/  STL [R1+0x3f4], R24 ;  /* 0x0003f41801007387 */ /* 0x0001e80000100800 */
[----:B0-----:R-:W2:Y:S04]  /*162a0*/  LDL.LU R24, [R1+0x408] ;  /* 0x0004080001187983 */ /* 0x001ea80000300800 */
[----:B------:R0:W-:Y:S04]  /*162b0*/  STL [R1+0x3c8], R29 ;  /* 0x0003c81d01007387 */ /* 0x0001e80000100800 */
[----:B0-----:R-:W2:Y:S01]  /*162c0*/  LDL.LU R29, [R1+0x43c] ;  /* 0x00043c00011d7983 */ /* 0x001ea20000300800 */
[----:B------:R-:W-:-:S05]  /*162d0*/  IADD3.X R28, R28, UR4, RZ, P1, !PT ;  /* 0x000000041c1c7c10 */ /* 0x000fca0008ffe4ff */
[----:B------:R0:W-:Y:S04]  /*162e0*/  STL [R1+0x3d0], R28 ;  /* 0x0003d01c01007387 */ /* 0x0001e80000100800 */
[----:B0-----:R-:W2:Y:S01]  /*162f0*/  LDL.LU R28, [R1+0x410] ;  /* 0x00041000011c7983 */ /* 0x001ea20000300800 */
[----:B------:R-:W-:Y:S02]  /*16300*/  IADD3 R9, P2, R9, UR8, RZ ;  /* 0x0000000809097c10 */ /* 0x000fe4000ff5e0ff */
[----:B---3--:R-:W-:Y:S02]  /*16310*/  IADD3 R17, P1, R17, UR8, RZ ;  /* 0x0000000811117c10 */ /* 0x008fe4000ff3e0ff */
[----:B----4-:R-:W-:Y:S01]  /*16320*/  IADD3.X R11, R11, UR4, RZ, P4, !PT ;  /* 0x000000040b0b7c10 */ /* 0x010fe2000a7fe4ff */
[----:B------:R-:W-:Y:S04]  /*16330*/  STL [R1+0x3fc], R9 ;  /* 0x0003fc0901007387 */ /* 0x000fe80000100800 */
[----:B------:R0:W-:Y:S01]  /*16340*/  STL [R1+0x404], R17 ;  /* 0x0004041101007387 */ /* 0x0001e20000100800 */
[----:B-----5:R-:W-:-:S03]  /*16350*/  IADD3 R18, P4, R18, UR8, RZ ;  /* 0x0000000812127c10 */ /* 0x020fc6000ff9e0ff */
[----:B0-----:R-:W3:Y:S04]  /*16360*/  LDL.LU R17, [R1+0x444] ;  /* 0x0004440001117983 */ /* 0x001ee80000300800 */
[----:B------:R0:W-:Y:S01]  /*16370*/  STL [R1+0x3d8], R11 ;  /* 0x0003d80b01007387 */ /* 0x0001e20000100800 */
[----:B------:R-:W-:-:S03]  /*16380*/  IADD3.X R2, R2, UR4, RZ, P6, !PT ;  /* 0x0000000402027c10 */ /* 0x000fc6000b7fe4ff */
[----:B0-----:R-:W4:Y:S04]  /*16390*/  LDL.LU R11, [R1+0x418] ;  /* 0x00041800010b7983 */ /* 0x001f280000300800 */
[----:B------:R0:W-:Y:S01]  /*163a0*/  STL [R1+0x40c], R18 ;  /* 0x00040c1201007387 */ /* 0x0001e20000100800 */
[----:B------:R-:W-:-:S03]  /*163b0*/  IADD3 R25, P6, R25, UR8, RZ ;  /* 0x0000000819197c10 */ /* 0x000fc6000ffde0ff */
[----:B0-----:R-:W5:Y:S01]  /*163c0*/  LDL.LU R18, [R1+0x44c] ;  /* 0x00044c0001127983 */ /* 0x001f620000300800 */
[----:B------:R-:W-:-:S03]  /*163d0*/  IADD3.X R10, R10, UR4, RZ, P5, !PT ;  /* 0x000000040a0a7c10 */ /* 0x000fc6000affe4ff */
[----:B------:R0:W-:Y:S04]  /*163e0*/  STL [R1+0x3e0], R2 ;  /* 0x0003e00201007387 */ /* 0x0001e80000100800 */
[----:B0-----:R-:W5:Y:S04]  /*163f0*/  LDL.LU R2, [R1+0x420] ;  /* 0x0004200001027983 */ /* 0x001f680000300800 */
[----:B------:R0:W-:Y:S01]  /*16400*/  STL [R1+0x414], R25 ;  /* 0x0004141901007387 */ /* 0x0001e20000100800 */
[----:B------:R-:W-:-:S03]  /*16410*/  IADD3 R19, P5, R19, UR8, RZ ;  /* 0x0000000813137c10 */ /* 0x000fc6000ffbe0ff */
[----:B0-----:R-:W5:Y:S01]  /*16420*/  LDL.LU R25, [R1+0x454] ;  /* 0x0004540001197983 */ /* 0x001f620000300800 */
[----:B------:R-:W-:-:S03]  /*16430*/  IADD3.X R3, R3, UR4, RZ, P3, !PT ;  /* 0x0000000403037c10 */ /* 0x000fc60009ffe4ff */
[----:B------:R0:W-:Y:S04]  /*16440*/  STL [R1+0x41c], R19 ;  /* 0x00041c1301007387 */ /* 0x0001e80000100800 */
[----:B0-----:R-:W5:Y:S04]  /*16450*/  LDL.LU R19, [R1+0x428] ;  /* 0x0004280001137983 */ /* 0x001f680000300800 */
[----:B------:R-:W-:Y:S04]  /*16460*/  STL [R1+0x3e8], R10 ;  /* 0x0003e80a01007387 */ /* 0x000fe80000100800 */
[----:B------:R-:W5:Y:S01]  /*16470*/  LDL.LU R8, [R1+0x45c] ;  /* 0x00045c0001087983 */ /* 0x000f620000300800 */
[----:B--2---:R-:W-:-:S05]  /*16480*/  IADD3 R14, P3, R14, UR8, RZ ;  /* 0x000000080e0e7c10 */ /* 0x004fca000ff7e0ff */
[----:B------:R0:W-:Y:S04]  /*16490*/  STL [R1+0x424], R14 ;  /* 0x0004240e01007387 */ /* 0x0001e80000100800 */
[----:B------:R-:W-:Y:S04]  /*164a0*/  STL [R1+0x3f0], R3 ;  /* 0x0003f00301007387 */ /* 0x000fe80000100800 */
[----:B0-----:R-:W2:Y:S01]  /*164b0*/  LDL.LU R14, [R1+0x430] ;  /* 0x00043000010e7983 */ /* 0x001ea20000300800 */
[----:B------:R-:W-:-:S05]  /*164c0*/  IADD3.X R15, R15, UR4, RZ, P2, !PT ;  /* 0x000000040f0f7c10 */ /* 0x000fca00097fe4ff */
[----:B------:R0:W-:Y:S04]  /*164d0*/  STL [R1+0x3f8], R15 ;  /* 0x0003f80f01007387 */ /* 0x0001e80000100800 */
[----:B0-----:R-:W2:Y:S01]  /*164e0*/  LDL.LU R15, [R1+0x464] ;  /* 0x00046400010f7983 */ /* 0x001ea20000300800 */
[----:B------:R-:W-:-:S03]  /*164f0*/  IADD3 R16, P2, R16, UR8, RZ ;  /* 0x0000000810107c10 */ /* 0x000fc6000ff5e0ff */
[----:B------:R-:W2:Y:S04]  /*16500*/  LDL.LU R3, [R1+0x438] ;  /* 0x0004380001037983 */ /* 0x000ea80000300800 */
[----:B------:R0:W-:Y:S01]  /*16510*/  STL [R1+0x42c], R16 ;  /* 0x00042c1001007387 */ /* 0x0001e20000100800 */
[----:B------:R-:W-:-:S03]  /*16520*/  IADD3.X R27, R27, UR4, RZ, P1, !PT ;  /* 0x000000041b1b7c10 */ /* 0x000fc60008ffe4ff */
[----:B0-----:R-:W2:Y:S04]  /*16530*/  LDL.LU R16, [R1+0x46c] ;  /* 0x00046c0001107983 */ /* 0x001ea80000300800 */
[----:B------:R0:W-:Y:S01]  /*16540*/  STL [R1+0x400], R27 ;  /* 0x0004001b01007387 */ /* 0x0001e20000100800 */
[----:B------:R-:W-:-:S03]  /*16550*/  IADD3 R26, P1, R26, UR8, RZ ;  /* 0x000000081a1a7c10 */ /* 0x000fc6000ff3e0ff */
[----:B0-----:R-:W2:Y:S04]  /*16560*/  LDL.LU R27, [R1+0x440] ;  /* 0x00044000011b7983 */ /* 0x001ea80000300800 */
[----:B------:R0:W-:Y:S01]  /*16570*/  STL [R1+0x434], R26 ;  /* 0x0004341a01007387 */ /* 0x0001e20000100800 */
[----:B------:R-:W-:-:S03]  /*16580*/  IADD3.X R24, R24, UR4, RZ, P4, !PT ;  /* 0x0000000418187c10 */ /* 0x000fc6000a7fe4ff */
[----:B0-----:R-:W2:Y:S04]  /*16590*/  LDL.LU R26, [R1+0x474] ;  /* 0x00047400011a7983 */ /* 0x001ea80000300800 */
[----:B------:R-:W2:Y:S01]  /*165a0*/  LDL.LU R9, [R1+0x448] ;  /* 0x0004480001097983 */ /* 0x000ea20000300800 */
[----:B------:R-:W-:-:S05]  /*165b0*/  IADD3 R29, P4, R29, UR8, RZ ;  /* 0x000000081d1d7c10 */ /* 0x000fca000ff9e0ff */
[----:B------:R0:W-:Y:S04]  /*165c0*/  STL [R1+0x43c], R29 ;  /* 0x00043c1d01007387 */ /* 0x0001e80000100800 */
[----:B------:R-:W-:Y:S04]  /*165d0*/  STL [R1+0x408], R24 ;  /* 0x0004081801007387 */ /* 0x000fe80000100800 */
[----:B0-----:R-:W2:Y:S01]  /*165e0*/  LDL.LU R29, [R1+0x47c] ;  /* 0x00047c00011d7983 */ /* 0x001ea20000300800 */
[----:B------:R-:W-:-:S05]  /*165f0*/  IADD3.X R28, R28, UR4, RZ, P6, !PT ;  /* 0x000000041c1c7c10 */ /* 0x000fca000b7fe4ff */
[----:B------:R0:W-:Y:S04]  /*16600*/  STL [R1+0x410], R28 ;  /* 0x0004101c01007387 */ /* 0x0001e80000100800 */
[----:B0-----:R-:W2:Y:S04]  /*16610*/  LDL.LU R28, [R1+0x450] ;  /* 0x00045000011c7983 */ /* 0x001ea80000300800 */
[----:B------:R-:W2:Y:S01]  /*16620*/  LDL.LU R24, [R1+0x484] ;  /* 0x0004840001187983 */ /* 0x000ea20000300800 */
[----:B---3--:R-:W-:-:S05]  /*16630*/  IADD3 R17, P6, R17, UR8, RZ ;  /* 0x0000000811117c10 */ /* 0x008fca000ffde0ff */
[----:B------:R0:W-:Y:S01]  /*16640*/  STL [R1+0x444], R17 ;  /* 0x0004441101007387 */ /* 0x0001e20000100800 */
[----:B----4-:R-:W-:-:S03]  /*16650*/  IADD3.X R11, R11, UR4, RZ, P5, !PT ;  /* 0x000000040b0b7c10 */ /* 0x010fc6000affe4ff */
[----:B0-----:R-:W3:Y:S04]  /*16660*/  LDL.LU R17, [R1+0x458] ;  /* 0x0004580001117983 */ /* 0x001ee80000300800 */
[----:B------:R0:W-:Y:S01]  /*16670*/  STL [R1+0x418], R11 ;  /* 0x0004180b01007387 */ /* 0x0001e20000100800 */
[----:B-----5:R-:W-:-:S03]  /*16680*/  IADD3 R18, P5, R18, UR8, RZ ;  /* 0x0000000812127c10 */ /* 0x020fc6000ffbe0ff */
[----:B0-----:R-:W4:Y:S04]  /*16690*/  LDL.LU R11, [R1+0x48c] ;  /* 0x00048c00010b7983 */ /* 0x001f280000300800 */
[----:B------:R0:W-:Y:S01]  /*166a0*/  STL [R1+0x44c], R18 ;  /* 0x00044c1201007387 */ /* 0x0001e20000100800 */
[----:B------:R-:W-:-:S03]  /*166b0*/  IADD3.X R2, R2, UR4, RZ, P3, !PT ;  /* 0x0000000402027c10 */ /* 0x000fc60009ffe4ff */
[----:B0-----:R-:W5:Y:S04]  /*166c0*/  LDL.LU R18, [R1+0x460] ;  /* 0x0004600001127983 */ /* 0x001f680000300800 */
[----:B------:R-:W5:Y:S01]  /*166d0*/  LDL.LU R10, [R1+0x494] ;  /* 0x00049400010a7983 */ /* 0x000f620000300800 */
[----:B------:R-:W-:-:S05]  /*166e0*/  IADD3 R25, P3, R25, UR8, RZ ;  /* 0x0000000819197c10 */ /* 0x000fca000ff7e0ff */
[----:B------:R0:W-:Y:S04]  /*166f0*/  STL [R1+0x454], R25 ;  /* 0x0004541901007387 */ /* 0x0001e80000100800 */
[----:B------:R1:W-:Y:S01]  /*16700*/  STL [R1+0x420], R2 ;  /* 0x0004200201007387 */ /* 0x0003e20000100800 */
[----:B------:R-:W-:-:S03]  /*16710*/  IADD3.X R19, R19, UR4, RZ, P2, !PT ;  /* 0x0000000413137c10 */ /* 0x000fc600097fe4ff */
[----:B0-----:R-:W5:Y:S04]  /*16720*/  LDL.LU R25, [R1+0x468] ;  /* 0x0004680001197983 */ /* 0x001f680000300800 */
[----:B-1----:R-:W5:Y:S01]  /*16730*/  LDL.LU R2, [R1+0x49c] ;  /* 0x00049c0001027983 */ /* 0x002f620000300800 */
[----:B------:R-:W-:-:S03]  /*16740*/  IADD3 R8, P2, R8, UR8, RZ ;  /* 0x0000000808087c10 */ /* 0x000fc6000ff5e0ff */
[----:B------:R0:W-:Y:S04]  /*16750*/  STL [R1+0x428], R19 ;  /* 0x0004281301007387 */ /* 0x0001e80000100800 */
[----:B0-----:R-:W5:Y:S01]  /*16760*/  LDL.LU R19, [R1+0x470] ;  /* 0x0004700001137983 */ /* 0x001f620000300800 */
[----:B--2---:R-:W-:-:S05]  /*16770*/  IADD3.X R14, R14, UR4, RZ, P1, !PT ;  /* 0x000000040e0e7c10 */ /* 0x004fca0008ffe4ff */
[----:B------:R0:W-:Y:S04]  /*16780*/  STL [R1+0x430], R14 ;  /* 0x0004300e01007387 */ /* 0x0001e80000100800 */
[----:B0-----:R-:W2:Y:S01]  /*16790*/  LDL.LU R14, [R1+0x4a4] ;  /* 0x0004a400010e7983 */ /* 0x001ea20000300800 */
[----:B------:R-:W-:-:S03]  /*167a0*/  IADD3 R15, P1, R15, UR8, RZ ;  /* 0x000000080f0f7c10 */ /* 0x000fc6000ff3e0ff */
[----:B------:R-:W-:Y:S01]  /*167b0*/  STL [R1+0x45c], R8 ;  /* 0x00045c0801007387 */ /* 0x000fe20000100800 */
        /* <DEDUP_REMOVED lines=8> */
[----:B0-----:R-:W2:Y:S01]  /*16840*/  LDL.LU R16, [R1+0x480] ;  /* 0x0004800001107983 */ /* 0x001ea20000300800 */
[----:B------:R-:W-:-:S03]  /*16850*/  IADD3 R26, P6, R26, UR8, RZ ;  /* 0x000000081a1a7c10 */ /* 0x000fc6000ffde0ff */
[----:B------:R0:W-:Y:S01]  /*16860*/  STL [R1+0x440], R27 ;  /* 0x0004401b01007387 */ /* 0x0001e20000100800 */
[----:B------:R-:W-:-:S03]  /*16870*/  IADD3.X R9, R9, UR4, RZ, P5, !PT ;  /* 0x0000000409097c10 */ /* 0x000fc6000affe4ff */
[----:B0-----:R-:W2:Y:S04]  /*16880*/  LDL.LU R27, [R1+0x4b4] ;  /* 0x0004b400011b7983 */ /* 0x001ea80000300800 */
[----:B------:R0:W-:Y:S04]  /*16890*/  STL [R1+0x474], R26 ;  /* 0x0004741a01007387 */ /* 0x0001e80000100800 */
[----:B0-----:R-:W2:Y:S01]  /*168a0*/  LDL.LU R26, [R1+0x488] ;  /* 0x00048800011a7983 */ /* 0x001ea20000300800 */
[----:B------:R-:W-:-:S05]  /*168b0*/  IADD3 R29, P5, R29, UR8, RZ ;  /* 0x000000081d1d7c10 */ /* 0x000fca000ffbe0ff */
[----:B------:R0:W-:Y:S04]  /*168c0*/  STL [R1+0x47c], R29 ;  /* 0x00047c1d01007387 */ /* 0x0001e80000100800 */
[----:B0-----:R-:W2:Y:S01]  /*168d0*/  LDL.LU R29, [R1+0x4bc] ;  /* 0x0004bc00011d7983 */ /* 0x001ea20000300800 */
[----:B------:R-:W-:-:S03]  /*168e0*/  IADD3.X R28, R28, UR4, RZ, P3, !PT ;  /* 0x000000041c1c7c10 */ /* 0x000fc60009ffe4ff */
[----:B------:R-:W-:Y:S04]  /*168f0*/  STL [R1+0x448], R9 ;  /* 0x0004480901007387 */ /* 0x000fe80000100800 */
[----:B------:R0:W-:Y:S04]  /*16900*/  STL [R1+0x450], R28 ;  /* 0x0004501c01007387 */ /* 0x0001e80000100800 */
[----:B0-----:R-:W2:Y:S01]  /*16910*/  LDL.LU R28, [R1+0x490] ;  /* 0x00049000011c7983 */ /* 0x001ea20000300800 */
[----:B------:R-:W-:Y:S02]  /*16920*/  IADD3 R24, P3, R24, UR8, RZ ;  /* 0x0000000818187c10 */ /* 0x000fe4000ff7e0ff */
[----:B---3--:R-:W-:-:S03]  /*16930*/  IADD3.X R17, R17, UR4, RZ, P2, !PT ;  /* 0x0000000411117c10 */ /* 0x008fc600097fe4ff */
[----:B------:R0:W-:Y:S04]  /*16940*/  STL [R1+0x484], R24 ;  /* 0x0004841801007387 */ /* 0x0001e80000100800 */
[----:B0-----:R-:W3:Y:S01]  /*16950*/  LDL.LU R24, [R1+0x4c4] ;  /* 0x0004c40001187983 */ /* 0x001ee20000300800 */
[----:B----4-:R-:W-:-:S03]  /*16960*/  IADD3 R11, P2, R11, UR8, RZ ;  /* 0x000000080b0b7c10 */ /* 0x010fc6000ff5e0ff */
[----:B------:R0:W-:Y:S04]  /*16970*/  STL [R1+0x458], R17 ;  /* 0x0004581101007387 */ /* 0x0001e80000100800 */
[----:B0-----:R-:W4:Y:S01]  /*16980*/  LDL.LU R17, [R1+0x498] ;  /* 0x0004980001117983 */ /* 0x001f220000300800 */
[----:B-----5:R-:W-:-:S03]  /*16990*/  IADD3.X R18, R18, UR4, RZ, P1, !PT ;  /* 0x0000000412127c10 */ /* 0x020fc60008ffe4ff */
[----:B------:R0:W-:Y:S01]  /*169a0*/  STL [R1+0x48c], R11 ;  /* 0x00048c0b01007387 */ /* 0x0001e20000100800 */
[----:B------:R-:W-:-:S03]  /*169b0*/  IADD3 R10, P1, R10, UR8, RZ ;  /* 0x000000080a0a7c10 */ /* 0x000fc6000ff3e0ff */
[----:B0-----:R-:W5:Y:S04]  /*169c0*/  LDL.LU R11, [R1+0x4cc] ;  /* 0x0004cc00010b7983 */ /* 0x001f680000300800 */
[----:B------:R0:W-:Y:S04]  /*169d0*/  STL [R1+0x460], R18 ;  /* 0x0004601201007387 */ /* 0x0001e80000100800 */
[----:B0-----:R-:W5:Y:S01]  /*169e0*/  LDL.LU R18, [R1+0x4a0] ;  /* 0x0004a00001127983 */ /* 0x001f620000300800 */
[----:B------:R-:W-:Y:S02]  /*169f0*/  IADD3.X R25, R25, UR4, RZ, P4, !PT ;  /* 0x0000000419197c10 */ /* 0x000fe4000a7fe4ff */
[----:B------:R-:W-:-:S03]  /*16a00*/  IADD3 R2, P4, R2, UR8, RZ ;  /* 0x0000000802027c10 */ /* 0x000fc6000ff9e0ff */
[----:B------:R0:W-:Y:S04]  /*16a10*/  STL [R1+0x468], R25 ;  /* 0x0004681901007387 */ /* 0x0001e80000100800 */
[----:B0-----:R-:W5:Y:S01]  /*16a20*/  LDL.LU R25, [R1+0x4d4] ;  /* 0x0004d40001197983 */ /* 0x001f620000300800 */
[----:B------:R-:W-:-:S03]  /*16a30*/  IADD3.X R19, R19, UR4, RZ, P6, !PT ;  /* 0x0000000413137c10 */ /* 0x000fc6000b7fe4ff */
[----:B------:R-:W-:Y:S04]  /*16a40*/  STL [R1+0x494], R10 ;  /* 0x0004940a01007387 */ /* 0x000fe80000100800 */
[----:B------:R-:W5:Y:S04]  /*16a50*/  LDL.LU R8, [R1+0x4a8] ;  /* 0x0004a80001087983 */ /* 0x000f680000300800 */
[----:B------:R0:W-:Y:S04]  /*16a60*/  STL [R1+0x470], R19 ;  /* 0x0004701301007387 */ /* 0x0001e80000100800 */
[----:B------:R-:W-:Y:S04]  /*16a70*/  STL [R1+0x49c], R2 ;  /* 0x00049c0201007387 */ /* 0x000fe80000100800 */
[----:B0-----:R-:W5:Y:S01]  /*16a80*/  LDL.LU R19, [R1+0x4dc] ;  /* 0x0004dc0001137983 */ /* 0x001f620000300800 */
[----:B--2---:R-:W-:-:S05]  /*16a90*/  IADD3 R14, P6, R14, UR8, RZ ;  /* 0x000000080e0e7c10 */ /* 0x004fca000ffde0ff */
[----:B------:R0:W-:Y:S04]  /*16aa0*/  STL [R1+0x4a4], R14 ;  /* 0x0004a40e01007387 */ /* 0x0001e80000100800 */
[----:B0-----:R-:W2:Y:S04]  /*16ab0*/  LDL.LU R14, [R1+0x4b0] ;  /* 0x0004b000010e7983 */ /* 0x001ea80000300800 */
[----:B------:R-:W2:Y:S01]  /*16ac0*/  LDL.LU R2, [R1+0x4e4] ;  /* 0x0004e40001027983 */ /* 0x000ea20000300800 */
[----:B------:R-:W-:-:S05]  /*16ad0*/  IADD3.X R15, R15, UR4, RZ, P5, !PT ;  /* 0x000000040f0f7c10 */ /* 0x000fca000affe4ff */
        /* <DEDUP_REMOVED lines=19> */
[----:B------:R0:W-:Y:S04]  /*16c10*/  STL [R1+0x490], R28 ;  /* 0x0004901c01007387 */ /* 0x0001e80000100800 */
[----:B0-----:R-:W2:Y:S01]  /*16c20*/  LDL.LU R28, [R1+0x504] ;  /* 0x00050400011c7983 */ /* 0x001ea20000300800 */
[----:B---3--:R-:W-:-:S05]  /*16c30*/  IADD3 R24, P1, R24, UR8, RZ ;  /* 0x0000000818187c10 */ /* 0x008fca000ff3e0ff */
[----:B------:R0:W-:Y:S01]  /*16c40*/  STL [R1+0x4c4], R24 ;  /* 0x0004c41801007387 */ /* 0x0001e20000100800 */
[----:B----4-:R-:W-:-:S03]  /*16c50*/  IADD3.X R17, R17, UR4, RZ, P4, !PT ;  /* 0x0000000411117c10 */ /* 0x010fc6000a7fe4ff */
[----:B0-----:R-:W3:Y:S04]  /*16c60*/  LDL.LU R24, [R1+0x4d8] ;  /* 0x0004d80001187983 */ /* 0x001ee80000300800 */
[----:B------:R0:W-:Y:S01]  /*16c70*/  STL [R1+0x498], R17 ;  /* 0x0004981101007387 */ /* 0x0001e20000100800 */
[----:B-----5:R-:W-:-:S03]  /*16c80*/  IADD3 R11, P4, R11, UR8, RZ ;  /* 0x000000080b0b7c10 */ /* 0x020fc6000ff9e0ff */
[----:B0-----:R-:W4:Y:S04]  /*16c90*/  LDL.LU R17, [R1+0x50c] ;  /* 0x00050c0001117983 */ /* 0x001f280000300800 */
[----:B------:R-:W5:Y:S01]  /*16ca0*/  LDL.LU R10, [R1+0x4e0] ;  /* 0x0004e000010a7983 */ /* 0x000f620000300800 */
[----:B------:R-:W-:-:S05]  /*16cb0*/  IADD3.X R18, R18, UR4, RZ, P6, !PT ;  /* 0x0000000412127c10 */ /* 0x000fca000b7fe4ff */
[----:B------:R0:W-:Y:S04]  /*16cc0*/  STL [R1+0x4a0], R18 ;  /* 0x0004a01201007387 */ /* 0x0001e80000100800 */
[----:B------:R1:W-:Y:S04]  /*16cd0*/  STL [R1+0x4cc], R11 ;  /* 0x0004cc0b01007387 */ /* 0x0003e80000100800 */
[----:B0-----:R-:W5:Y:S01]  /*16ce0*/  LDL.LU R18, [R1+0x514] ;  /* 0x0005140001127983 */ /* 0x001f620000300800 */
[----:B------:R-:W-:-:S03]  /*16cf0*/  IADD3 R25, P6, R25, UR8, RZ ;  /* 0x0000000819197c10 */ /* 0x000fc6000ffde0ff */
[----:B-1----:R-:W5:Y:S01]  /*16d00*/  LDL.LU R11, [R1+0x4e8] ;  /* 0x0004e800010b7983 */ /* 0x002f620000300800 */
[----:B------:R-:W-:-:S03]  /*16d10*/  IADD3.X R8, R8, UR4, RZ, P5, !PT ;  /* 0x0000000408087c10 */ /* 0x000fc6000affe4ff */
[----:B------:R0:W-:Y:S04]  /*16d20*/  STL [R1+0x4d4], R25 ;  /* 0x0004d41901007387 */ /* 0x0001e80000100800 */
[----:B0-----:R-:W5:Y:S01]  /*16d30*/  LDL.LU R25, [R1+0x51c] ;  /* 0x00051c0001197983 */ /* 0x001f620000300800 */
[----:B------:R-:W-:-:S05]  /*16d40*/  IADD3 R19, P5, R19, UR8, RZ ;  /* 0x0000000813137c10 */ /* 0x000fca000ffbe0ff */
[----:B------:R0:W-:Y:S04]  /*16d50*/  STL [R1+0x4dc], R19 ;  /* 0x0004dc1301007387 */ /* 0x0001e80000100800 */
[----:B0-----:R-:W5:Y:S04]  /*16d60*/  LDL.LU R19, [R1+0x4f0] ;  /* 0x0004f00001137983 */ /* 0x001f680000300800 */
[----:B------:R-:W-:Y:S01]  /*16d70*/  STL [R1+0x4a8], R8 ;  /* 0x0004a80801007387 */ /* 0x000fe20000100800 */
[----:B--2---:R-:W-:Y:S02]  /*16d80*/  IADD3.X R14, R14, UR4, RZ, P3, !PT ;  /* 0x000000040e0e7c10 */ /* 0x004fe40009ffe4ff */
[----:B------:R-:W-:-:S03]  /*16d90*/  IADD3 R2, P3, R2, UR8, RZ ;  /* 0x0000000802027c10 */ /* 0x000fc6000ff7e0ff */
[----:B------:R0:W-:Y:S04]  /*16da0*/  STL [R1+0x4b0], R14 ;  /* 0x0004b00e01007387 */ /* 0x0001e80000100800 */
[----:B0-----:R-:W2:Y:S04]  /*16db0*/  LDL.LU R14, [R1+0x524] ;  /* 0x00052400010e7983 */ /* 0x001ea80000300800 */
[----:B------:R0:W-:Y:S01]  /*16dc0*/  STL [R1+0x4e4], R2 ;  /* 0x0004e40201007387 */ /* 0x0001e20000100800 */
[----:B------:R-:W-:-:S03]  /*16dd0*/  IADD3.X R15, R15, UR4, RZ, P2, !PT ;  /* 0x000000040f0f7c10 */ /* 0x000fc600097fe4ff */
[----:B0-----:R-:W2:Y:S04]  /*16de0*/  LDL.LU R2, [R1+0x4f8] ;  /* 0x0004f80001027983 */ /* 0x001ea80000300800 */
[----:B------:R0:W-:Y:S01]  /*16df0*/  STL [R1+0x4b8], R15 ;  /* 0x0004b80f01007387 */ /* 0x0001e20000100800 */
[----:B------:R-:W-:-:S03]  /*16e00*/  IADD3 R3, P2, R3, UR8, RZ ;  /* 0x0000000803037c10 */ /* 0x000fc6000ff5e0ff */
[----:B0-----:R-:W2:Y:S04]  /*16e10*/  LDL.LU R15, [R1+0x52c] ;  /* 0x00052c00010f7983 */ /* 0x001ea80000300800 */
[----:B------:R0:W-:Y:S01]  /*16e20*/  STL [R1+0x4ec], R3 ;  /* 0x0004ec0301007387 */ /* 0x0001e20000100800 */
[----:B------:R-:W-:Y:S02]  /*16e30*/  IADD3.X R16, R16, UR4, RZ, P1, !PT ;  /* 0x0000000410107c10 */ /* 0x000fe40008ffe4ff */
[----:B------:R-:W-:Y:S01]  /*16e40*/  IADD3 R9, P1, R9, UR8, RZ ;  /* 0x0000000809097c10 */ /* 0x000fe2000ff3e0ff */
[----:B0-----:R-:W2:Y:S04]  /*16e50*/  LDL.LU R3, [R1+0x500] ;  /* 0x0005000001037983 */ /* 0x001ea80000300800 */
[----:B------:R0:W-:Y:S04]  /*16e60*/  STL [R1+0x4c0], R16 ;  /* 0x0004c01001007387 */ /* 0x0001e80000100800 */
[----:B0-----:R-:W2:Y:S01]  /*16e70*/  LDL.LU R16, [R1+0x534] ;  /* 0x0005340001107983 */ /* 0x001ea20000300800 */
[----:B------:R-:W-:-:S05]  /*16e80*/  IADD3.X R26, R26, UR4, RZ, P4, !PT ;  /* 0x000000041a1a7c10 */ /* 0x000fca000a7fe4ff */
        /* <DEDUP_REMOVED lines=9> */
[----:B0-----:R-:W2:Y:S04]  /*16f20*/  LDL.LU R27, [R1+0x510] ;  /* 0x00051000011b7983 */ /* 0x001ea80000300800 */
[----:B------:R0:W-:Y:S04]  /*16f30*/  STL [R1+0x504], R28 ;  /* 0x0005041c01007387 */ /* 0x0001e80000100800 */
[----:B0-----:R-:W2:Y:S01]  /*16f40*/  LDL.LU R28, [R1+0x544] ;  /* 0x00054400011c7983 */ /* 0x001ea20000300800 */
[----:B---3--:R-:W-:-:S02]  /*16f50*/  IADD3.X R24, R24, UR4, RZ, P5, !PT ;  /* 0x0000000418187c10 */ /* 0x008fc4000affe4ff */
[----:B----4-:R-:W-:-:S03]  /*16f60*/  IADD3 R17, P5, R17, UR8, RZ ;  /* 0x0000000811117c10 */ /* 0x010fc6000ffbe0ff */
[----:B------:R0:W-:Y:S01]  /*16f70*/  STL [R1+0x4d8], R24 ;  /* 0x0004d81801007387 */ /* 0x0001e20000100800 */
[----:B-----5:R-:W-:-:S03]  /*16f80*/  IADD3.X R10, R10, UR4, RZ, P3, !PT ;  /* 0x000000040a0a7c10 */ /* 0x020fc60009ffe4ff */
[----:B0-----:R-:W3:Y:S04]  /*16f90*/  LDL.LU R24, [R1+0x518] ;  /* 0x0005180001187983 */ /* 0x001ee80000300800 */
[----:B------:R0:W-:Y:S04]  /*16fa0*/  STL [R1+0x50c], R17 ;  /* 0x00050c1101007387 */ /* 0x0001e80000100800 */
[----:B0-----:R-:W4:Y:S01]  /*16fb0*/  LDL.LU R17, [R1+0x54c] ;  /* 0x00054c0001117983 */ /* 0x001f220000300800 */
[----:B------:R-:W-:Y:S02]  /*16fc0*/  IADD3 R18, P3, R18, UR8, RZ ;  /* 0x0000000812127c10 */ /* 0x000fe4000ff7e0ff */
[----:B------:R-:W-:-:S03]  /*16fd0*/  IADD3.X R11, R11, UR4, RZ, P2, !PT ;  /* 0x000000040b0b7c10 */ /* 0x000fc600097fe4ff */
[----:B------:R0:W-:Y:S04]  /*16fe0*/  STL [R1+0x514], R18 ;  /* 0x0005141201007387 */ /* 0x0001e80000100800 */
[----:B0-----:R-:W5:Y:S01]  /*16ff0*/  LDL.LU R18, [R1+0x520] ;  /* 0x0005200001127983 */ /* 0x001f620000300800 */
[----:B------:R-:W-:-:S03]  /*17000*/  IADD3 R25, P2, R25, UR8, RZ ;  /* 0x0000000819197c10 */ /* 0x000fc6000ff5e0ff */
[----:B------:R-:W-:Y:S04]  /*17010*/  STL [R1+0x4e0], R10 ;  /* 0x0004e00a01007387 */ /* 0x000fe80000100800 */
[----:B------:R0:W-:Y:S04]  /*17020*/  STL [R1+0x51c], R25 ;  /* 0x00051c1901007387 */ /* 0x0001e80000100800 */
[----:B0-----:R-:W5:Y:S01]  /*17030*/  LDL.LU R25, [R1+0x554] ;  /* 0x0005540001197983 */ /* 0x001f620000300800 */
[----:B------:R-:W-:-:S03]  /*17040*/  IADD3.X R19, R19, UR4, RZ, P1, !PT ;  /* 0x0000000413137c10 */ /* 0x000fc60008ffe4ff */
[----:B------:R-:W-:Y:S04]  /*17050*/  STL [R1+0x4e8], R11 ;  /* 0x0004e80b01007387 */ /* 0x000fe80000100800 */
[----:B------:R0:W-:Y:S04]  /*17060*/  STL [R1+0x4f0], R19 ;  /* 0x0004f01301007387 */ /* 0x0001e80000100800 */
[----:B0-----:R-:W5:Y:S01]  /*17070*/  LDL.LU R19, [R1+0x528] ;  /* 0x0005280001137983 */ /* 0x001f620000300800 */
[----:B--2---:R-:W-:-:S05]  /*17080*/  IADD3 R14, P1, R14, UR8, RZ ;  /* 0x000000080e0e7c10 */ /* 0x004fca000ff3e0ff */
[----:B------:R0:W-:Y:S01]  /*17090*/  STL [R1+0x524], R14 ;  /* 0x0005240e01007387 */ /* 0x0001e20000100800 */
[----:B------:R-:W-:-:S03]  /*170a0*/  IADD3.X R2, R2, UR4, RZ, P4, !PT ;  /* 0x0000000402027c10 */ /* 0x000fc6000a7fe4ff */
[----:B0-----:R-:W2:Y:S01]  /*170b0*/  LDL.LU R14, [R1+0x55c] ;  /* 0x00055c00010e7983 */ /* 0x001ea20000300800 */
[----:B------:R-:W-:-:S05]  /*170c0*/  IADD3 R15, P4, R15, UR8, RZ ;  /* 0x000000080f0f7c10 */ /* 0x000fca000ff9e0ff */
[----:B------:R0:W-:Y:S01]  /*170d0*/  STL [R1+0x52c], R15 ;  /* 0x00052c0f01007387 */ /* 0x0001e20000100800 */
[----:B------:R-:W-:-:S03]  /*170e0*/  IADD3.X R3, R3, UR4, RZ, P6, !PT ;  /* 0x0000000403037c10 */ /* 0x000fc6000b7fe4ff */
[----:B0-----:R-:W2:Y:S04]  /*170f0*/  LDL.LU R15, [R1+0x530] ;  /* 0x00053000010f7983 */ /* 0x001ea80000300800 */
[----:B------:R-:W-:Y:S01]  /*17100*/  STL [R1+0x4f8], R2 ;  /* 0x0004f80201007387 */ /* 0x000fe20000100800 */
[----:B------:R-:W-:-:S05]  /*17110*/  IADD3 R16, P6, R16, UR8, RZ ;  /* 0x0000000810107c10 */ /* 0x000fca000ffde0ff */
[----:B------:R0:W-:Y:S04]  /*17120*/  STL [R1+0x534], R16 ;  /* 0x0005341001007387 */ /* 0x0001e80000100800 */
[----:B0-----:R-:W2:Y:S01]  /*17130*/  LDL.LU R16, [R1+0x564] ;  /* 0x0005640001107983 */ /* 0x001ea20000300800 */
[----:B------:R-:W-:-:S03]  /*17140*/  IADD3.X R26, R26, UR4, RZ, P5, !PT ;  /* 0x000000041a1a7c10 */ /* 0x000fc6000affe4ff */
[----:B------:R-:W-:Y:S04]  /*17150*/  STL [R1+0x500], R3 ;  /* 0x0005000301007387 */ /* 0x000fe80000100800 */
[----:B------:R0:W-:Y:S04]  /*17160*/  STL [R1+0x508], R26 ;  /* 0x0005081a01007387 */ /* 0x0001e80000100800 */
[----:B0-----:R-:W2:Y:S01]  /*17170*/  LDL.LU R26, [R1+0x538] ;  /* 0x00053800011a7983 */ /* 0x001ea20000300800 */
[----:B------:R-:W-:-:S05]  /*17180*/  IADD3 R29, P5, R29, UR8, RZ ;  /* 0x000000081d1d7c10 */ /* 0x000fca000ffbe0ff */
[----:B------:R0:W-:Y:S01]  /*17190*/  STL [R1+0x53c], R29 ;  /* 0x00053c1d01007387 */ /* 0x0001e20000100800 */
[----:B------:R-:W-:-:S03]  /*171a0*/  IADD3.X R27, R27, UR4, RZ, P3, !PT ;  /* 0x000000041b1b7c10 */ /* 0x000fc60009ffe4ff */
[----:B0-----:R-:W2:Y:S01]  /*171b0*/  LDL.LU R29, [R1+0x56c] ;  /* 0x00056c00011d7983 */ /* 0x001ea20000300800 */
[----:B------:R-:W-:-:S05]  /*171c0*/  IADD3 R28, P3, R28, UR8, RZ ;  /* 0x000000081c1c7c10 */ /* 0x000fca000ff7e0ff */
[----:B------:R0:W-:Y:S04]  /*171d0*/  STL [R1+0x544], R28 ;  /* 0x0005441c01007387 */ /* 0x0001e80000100800 */
[----:B0-----:R-:W2:Y:S01]  /*171e0*/  LDL.LU R28, [R1+0x540] ;  /* 0x00054000011c7983 */ /* 0x001ea20000300800 */
[----:B---3--:R-:W-:-:S03]  /*171f0*/  IADD3.X R24, R24, UR4, RZ, P2, !PT ;  /* 0x0000000418187c10 */ /* 0x008fc600097fe4ff */
[----:B------:R-:W-:Y:S01]  /*17200*/  STL [R1+0x510], R27 ;  /* 0x0005101b01007387 */ /* 0x000fe20000100800 */
[----:B----4-:R-:W-:-:S05]  /*17210*/  IADD3 R17, P2, R17, UR8, RZ ;  /* 0x0000000811117c10 */ /* 0x010fca000ff5e0ff */
[----:B------:R0:W-:Y:S04]  /*17220*/  STL [R1+0x54c], R17 ;  /* 0x00054c1101007387 */ /* 0x0001e80000100800 */
[----:B0-----:R-:W3:Y:S01]  /*17230*/  LDL.LU R17, [R1+0x574] ;  /* 0x0005740001117983 */ /* 0x001ee20000300800 */
[----:B-----5:R-:W-:-:S03]  /*17240*/  IADD3.X R18, R18, UR4, RZ, P1, !PT ;  /* 0x0000000412127c10 */ /* 0x020fc60008ffe4ff */
[----:B------:R-:W-:Y:S04]  /*17250*/  STL [R1+0x518], R24 ;  /* 0x0005181801007387 */ /* 0x000fe80000100800 */
[----:B------:R0:W-:Y:S04]  /*17260*/  STL [R1+0x520], R18 ;  /* 0x0005201201007387 */ /* 0x0001e80000100800 */
[----:B0-----:R-:W4:Y:S04]  /*17270*/  LDL.LU R18, [R1+0x548] ;  /* 0x0005480001127983 */ /* 0x001f280000300800 */
[----:B------:R-:W5:Y:S01]  /*17280*/  LDL.LU R3, [R1+0x57c] ;  /* 0x00057c0001037983 */ /* 0x000f620000300800 */
[----:B------:R-:W-:-:S05]  /*17290*/  IADD3 R25, P1, R25, UR8, RZ ;  /* 0x0000000819197c10 */ /* 0x000fca000ff3e0ff */
[----:B------:R-:W-:Y:S01]  /*172a0*/  STL [R1+0x554], R25 ;  /* 0x0005541901007387 */ /* 0x000fe20000100800 */
[----:B------:R-:W-:-:S05]  /*172b0*/  IADD3.X R19, R19, UR4, RZ, P4, !PT ;  /* 0x0000000413137c10 */ /* 0x000fca000a7fe4ff */
[----:B------:R0:W-:Y:S04]  /*172c0*/  STL [R1+0x528], R19 ;  /* 0x0005281301007387 */ /* 0x0001e80000100800 */
[----:B0-----:R-:W5:Y:S01]  /*172d0*/  LDL.LU R19, [R1+0x550] ;  /* 0x0005500001137983 */ /* 0x001f620000300800 */
[----:B--2---:R-:W-:-:S05]  /*172e0*/  IADD3 R14, P4, R14, UR8, RZ ;  /* 0x000000080e0e7c10 */ /* 0x004fca000ff9e0ff */
[----:B------:R0:W-:Y:S04]  /*172f0*/  STL [R1+0x55c], R14 ;  /* 0x00055c0e01007387 */ /* 0x0001e80000100800 */
[----:B0-----:R-:W2:Y:S04]  /*17300*/  LDL.LU R14, [R1+0x584] ;  /* 0x00058400010e7983 */ /* 0x001ea80000300800 */
[----:B------:R-:W2:Y:S01]  /*17310*/  LDL.LU R27, [R1+0x558] ;  /* 0x00055800011b7983 */ /* 0x000ea20000300800 */
[----:B------:R-:W-:-:S05]  /*17320*/  IADD3.X R15, R15, UR4, RZ, P6, !PT ;  /* 0x000000040f0f7c10 */ /* 0x000fca000b7fe4ff */
[----:B------:R0:W-:Y:S04]  /*17330*/  STL [R1+0x530], R15 ;  /* 0x0005300f01007387 */ /* 0x0001e80000100800 */
[----:B0-----:R-:W2:Y:S04]  /*17340*/  LDL.LU R15, [R1+0x58c] ;  /* 0x00058c00010f7983 */ /* 0x001ea80000300800 */
[----:B------:R-:W2:Y:S01]  /*17350*/  LDL.LU R24, [R1+0x560] ;  /* 0x0005600001187983 */ /* 0x000ea20000300800 */
[----:B------:R-:W-:-:S05]  /*17360*/  IADD3 R16, P6, R16, UR8, RZ ;  /* 0x0000000810107c10 */ /* 0x000fca000ffde0ff */
[----:B------:R-:W-:Y:S01]  /*17370*/  STL [R1+0x564], R16 ;  /* 0x0005641001007387 */ /* 0x000fe20000100800 */
[----:B------:R-:W-:-:S05]  /*17380*/  IADD3.X R26, R26, UR4, RZ, P5, !PT ;  /* 0x000000041a1a7c10 */ /* 0x000fca000affe4ff */
[----:B------:R0:W-:Y:S04]  /*17390*/  STL [R1+0x538], R26 ;  /* 0x0005381a01007387 */ /* 0x0001e80000100800 */
[----:B0-----:R-:W2:Y:S01]  /*173a0*/  LDL.LU R26, [R1+0x594] ;  /* 0x00059400011a7983 */ /* 0x001ea20000300800 */
[----:B------:R-:W-:-:S05]  /*173b0*/  IADD3 R29, P5, R29, UR8, RZ ;  /* 0x000000081d1d7c10 */ /* 0x000fca000ffbe0ff */
[----:B------:R0:W-:Y:S04]  /*173c0*/  STL [R1+0x56c], R29 ;  /* 0x00056c1d01007387 */ /* 0x0001e80000100800 */
[----:B0-----:R-:W2:Y:S04]  /*173d0*/  LDL.LU R29, [R1+0x568] ;  /* 0x00056800011d7983 */ /* 0x001ea80000300800 */
[----:B------:R-:W2:Y:S01]  /*173e0*/  LDL.LU R25, [R1+0x59c] ;  /* 0x00059c0001197983 */ /* 0x000ea20000300800 */
[----:B------:R-:W-:-:S05]  /*173f0*/  IADD3.X R28, R28, UR4, RZ, P3, !PT ;  /* 0x000000041c1c7c10 */ /* 0x000fca0009ffe4ff */
[----:B------:R0:W-:Y:S04]  /*17400*/  STL [R1+0x540], R28 ;  /* 0x0005401c01007387 */ /* 0x0001e80000100800 */
[----:B0-----:R-:W2:Y:S04]  /*17410*/  LDL.LU R28, [R1+0x570] ;  /* 0x00057000011c7983 */ /* 0x001ea80000300800 */
[----:B------:R-:W2:Y:S01]  /*17420*/  LDL.LU R16, [R1+0x5a4] ;  /* 0x0005a40001107983 */ /* 0x000ea20000300800 */
[----:B---3--:R-:W-:-:S05]  /*17430*/  IADD3 R17, P3, R17, UR8, RZ ;  /* 0x0000000811117c10 */ /* 0x008fca000ff7e0ff */
[----:B------:R0:W-:Y:S04]  /*17440*/  STL [R1+0x574], R17 ;  /* 0x0005741101007387 */ /* 0x0001e80000100800 */
[----:B0-----:R-:W3:Y:S01]  /*17450*/  LDL.LU R17, [R1+0x578] ;  /* 0x0005780001117983 */ /* 0x001ee20000300800 */
[----:B----4-:R-:W-:Y:S02]  /*17460*/  IADD3.X R18, R18, UR4, RZ, P2, !PT ;  /* 0x0000000412127c10 */ /* 0x010fe400097fe4ff */
[----:B-----5:R-:W-:-:S03]  /*17470*/  IADD3 R3, P2, R3, UR8, RZ ;  /* 0x0000000803037c10 */ /* 0x020fc6000ff5e0ff */
[----:B------:R0:W-:Y:S04]  /*17480*/  STL [R1+0x548], R18 ;  /* 0x0005481201007387 */ /* 0x0001e80000100800 */
[----:B0-----:R-:W4:Y:S01]  /*17490*/  LDL.LU R18, [R1+0x5ac] ;  /* 0x0005ac0001127983 */ /* 0x001f220000300800 */
[----:B------:R-:W-:-:S05]  /*174a0*/  IADD3.X R19, R19, UR4, RZ, P1, !PT ;  /* 0x0000000413137c10 */ /* 0x000fca0008ffe4ff */
[----:B------:R0:W-:Y:S04]  /*174b0*/  STL [R1+0x550], R19 ;  /* 0x0005501301007387 */ /* 0x0001e80000100800 */
[----:B------:R-:W-:Y:S04]  /*174c0*/  STL [R1+0x57c], R3 ;  /* 0x00057c0301007387 */ /* 0x000fe80000100800 */
[----:B0-----:R-:W5:Y:S01]  /*174d0*/  LDL.LU R19, [R1+0x580] ;  /* 0x0005800001137983 */ /* 0x001f620000300800 */
[----:B--2---:R-:W-:Y:S02]  /*174e0*/  IADD3 R14, P1, R14, UR8, RZ ;  /* 0x000000080e0e7c10 */ /* 0x004fe4000ff3e0ff */
[----:B------:R-:W-:-:S03]  /*174f0*/  IADD3.X R27, R27, UR4, RZ, P4, !PT ;  /* 0x000000041b1b7c10 */ /* 0x000fc6000a7fe4ff */
[----:B------:R0:W-:Y:S04]  /*17500*/  STL [R1+0x584], R14 ;  /* 0x0005840e01007387 */ /* 0x0001e80000100800 */
[----:B0-----:R-:W2:Y:S01]  /*17510*/  LDL.LU R14, [R1+0x5b4] ;  /* 0x0005b400010e7983 */ /* 0x001ea20000300800 */
[----:B------:R-:W-:Y:S02]  /*17520*/  IADD3 R15, P4, R15, UR8, RZ ;  /* 0x000000080f0f7c10 */ /* 0x000fe4000ff9e0ff */
[----:B------:R-:W-:-:S03]  /*17530*/  IADD3.X R24, R24, UR4, RZ, P6, !PT ;  /* 0x0000000418187c10 */ /* 0x000fc6000b7fe4ff */
[----:B------:R0:W-:Y:S04]  /*17540*/  STL [R1+0x58c], R15 ;  /* 0x00058c0f01007387 */ /* 0x0001e80000100800 */
[----:B------:R-:W-:Y:S04]  /*17550*/  STL [R1+0x558], R27 ;  /* 0x0005581b01007387 */ /* 0x000fe80000100800 */
[----:B0-----:R-:W2:Y:S01]  /*17560*/  LDL.LU R15, [R1+0x588] ;  /* 0x00058800010f7983 */ /* 0x001ea20000300800 */
[----:B------:R-:W-:-:S05]  /*17570*/  IADD3 R26, P6, R26, UR8, RZ ;  /* 0x000000081a1a7c10 */ /* 0x000fca000ffde0ff */
[----:B------:R0:W-:Y:S04]  /*17580*/  STL [R1+0x594], R26 ;  /* 0x0005941a01007387 */ /* 0x0001e80000100800 */
[----:B------:R-:W-:Y:S04]  /*17590*/  STL [R1+0x560], R24 ;  /* 0x0005601801007387 */ /* 0x000fe80000100800 */
[----:B0-----:R-:W2:Y:S01]  /*175a0*/  LDL.LU R26, [R1+0x5bc] ;  /* 0x0005bc00011a7983 */ /* 0x001ea20000300800 */
[----:B------:R-:W-:Y:S02]  /*175b0*/  IADD3.X R29, R29, UR4, RZ, P5, !PT ;  /* 0x000000041d1d7c10 */ /* 0x000fe4000affe4ff */
[----:B------:R-:W-:-:S03]  /*175c0*/  IADD3 R25, P5, R25, UR8, RZ ;  /* 0x0000000819197c10 */ /* 0x000fc6000ffbe0ff */
[----:B------:R0:W-:Y:S04]  /*175d0*/  STL [R1+0x568], R29 ;  /* 0x0005681d01007387 */ /* 0x0001e80000100800 */
[----:B0-----:R-:W2:Y:S01]  /*175e0*/  LDL.LU R29, [R1+0x590] ;  /* 0x00059000011d7983 */ /* 0x001ea20000300800 */
[----:B------:R-:W-:-:S05]  /*175f0*/  IADD3.X R28, R28, UR4, RZ, P3, !PT ;  /* 0x000000041c1c7c10 */ /* 0x000fca0009ffe4ff */
[----:B------:R0:W-:Y:S04]  /*17600*/  STL [R1+0x570], R28 ;  /* 0x0005701c01007387 */ /* 0x0001e80000100800 */
[----:B------:R1:W-:Y:S04]  /*17610*/  STL [R1+0x59c], R25 ;  /* 0x00059c1901007387 */ /* 0x0003e80000100800 */
[----:B0-----:R-:W2:Y:S01]  /*17620*/  LDL.LU R28, [R1+0x5c4] ;  /* 0x0005c400011c7983 */ /* 0x001ea20000300800 */
[----:B------:R-:W-:-:S05]  /*17630*/  IADD3 R16, P3, R16, UR8, RZ ;  /* 0x0000000810107c10 */ /* 0x000fca000ff7e0ff */
[----:B------:R0:W-:Y:S04]  /*17640*/  STL [R1+0x5a4], R16 ;  /* 0x0005a41001007387 */ /* 0x0001e80000100800 */
[----:B------:R-:W2:Y:S01]  /*17650*/  LDL.LU R8, [R1+0x598] ;  /* 0x0005980001087983 */ /* 0x000ea20000300800 */
[----:B---3--:R-:W-:-:S05]  /*17660*/  IADD3.X R17, R17, UR4, RZ, P2, !PT ;  /* 0x0000000411117c10 */ /* 0x008fca00097fe4ff */
[----:B------:R3:W-:Y:S04]  /*17670*/  STL [R1+0x578], R17 ;  /* 0x0005781101007387 */ /* 0x0007e80000100800 */
[----:B------:R-:W3:Y:S01]  /*17680*/  LDL.LU R9, [R1+0x5cc] ;  /* 0x0005cc0001097983 */ /* 0x000ee20000300800 */
[----:B----4-:R-:W-:-:S05]  /*17690*/  IADD3 R18, P2, R18, UR8, RZ ;  /* 0x0000000812127c10 */ /* 0x010fca000ff5e0ff */
[----:B------:R4:W-:Y:S04]  /*176a0*/  STL [R1+0x5ac], R18 ;  /* 0x0005ac1201007387 */ /* 0x0009e80000100800 */
[----:B------:R-:W4:Y:S04]  /*176b0*/  LDL.LU R10, [R1+0x5a0] ;  /* 0x0005a000010a7983 */ /* 0x000f280000300800 */
[----:B------:R-:W4:Y:S01]  /*176c0*/  LDL.LU R11, [R1+0x5d4] ;  /* 0x0005d400010b7983 */ /* 0x000f220000300800 */
[----:B-----5:R-:W-:-:S05]  /*176d0*/  IADD3.X R19, R19, UR4, RZ, P1, !PT ;  /* 0x0000000413137c10 */ /* 0x020fca0008ffe4ff */
[----:B------:R5:W-:Y:S04]  /*176e0*/  STL [R1+0x580], R19 ;  /* 0x0005801301007387 */ /* 0x000be80000100800 */
[----:B------:R-:W5:Y:S04]  /*176f0*/  LDL.LU R2, [R1+0x5a8] ;  /* 0x0005a80001027983 */ /* 0x000f680000300800 */
[----:B------:R-:W5:Y:S04]  /*17700*/  LDL.LU R3, [R1+0x5dc] ;  /* 0x0005dc0001037983 */ /* 0x000f680000300800 */
[----:B------:R-:W5:Y:S01]  /*17710*/  LDL.LU R27, [R1+0x5b0] ;  /* 0x0005b000011b7983 */ /* 0x000f620000300800 */
[----:B--2---:R-:W-:-:S05]  /*17720*/  IADD3 R14, P1, R14, UR8, RZ ;  /* 0x000000080e0e7c10 */ /* 0x004fca000ff3e0ff */
[----:B------:R2:W-:Y:S04]  /*17730*/  STL [R1+0x5b4], R14 ;  /* 0x0005b40e01007387 */ /* 0x0005e80000100800 */
[----:B------:R-:W2:Y:S04]  /*17740*/  LDL.LU R24, [R1+0x5e4] ;  /* 0x0005e40001187983 */ /* 0x000ea80000300800 */
[----:B-1----:R-:W2:Y:S01]  /*17750*/  LDL.LU R25, [R1+0x5b8] ;  /* 0x0005b80001197983 */ /* 0x002ea20000300800 */
[----:B------:R-:W-:-:S05]  /*17760*/  IADD3.X R15, R15, UR4, RZ, P4, !PT ;  /* 0x000000040f0f7c10 */ /* 0x000fca000a7fe4ff */
[----:B------:R1:W-:Y:S04]  /*17770*/  STL [R1+0x588], R15 ;  /* 0x0005880f01007387 */ /* 0x0003e80000100800 */
[----:B0-----:R-:W2:Y:S04]  /*17780*/  LDL.LU R16, [R1+0x5ec] ;  /* 0x0005ec0001107983 */ /* 0x001ea80000300800 */
[----:B---3--:R-:W3:Y:S01]  /*17790*/  LDL.LU R17, [R1+0x5c0] ;  /* 0x0005c00001117983 */ /* 0x008ee20000300800 */
[----:B------:R-:W-:-:S05]  /*177a0*/  IADD3 R26, P4, R26, UR8, RZ ;  /* 0x000000081a1a7c10 */ /* 0x000fca000ff9e0ff */
[----:B------:R0:W-:Y:S04]  /*177b0*/  STL [R1+0x5bc], R26 ;  /* 0x0005bc1a01007387 */ /* 0x0001e80000100800 */
[----:B----4-:R-:W4:Y:S04]  /*177c0*/  LDL.LU R18, [R1+0x600] ;  /* 0x0006000001127983 */ /* 0x010f280000300800 */
[----:B-----5:R-:W5:Y:S01]  /*177d0*/  LDL.LU R19, [R1+0x5c8] ;  /* 0x0005c80001137983 */ /* 0x020f620000300800 */
[----:B------:R-:W-:-:S05]  /*177e0*/  IADD3.X R29, R29, UR4, RZ, P6, !PT ;  /* 0x000000041d1d7c10 */ /* 0x000fca000b7fe4ff */
[----:B------:R0:W-:Y:S04]  /*177f0*/  STL [R1+0x590], R29 ;  /* 0x0005901d01007387 */ /* 0x0001e80000100800 */
[----:B--2---:R-:W2:Y:S04]  /*17800*/  LDL.LU R14, [R1+0x5d0] ;  /* 0x0005d000010e7983 */ /* 0x004ea80000300800 */
[----:B-1----:R-:W2:Y:S04]  /*17810*/  LDL.LU R15, [R1+0x5d8] ;  /* 0x0005d800010f7983 */ /* 0x002ea80000300800 */
[----:B0-----:R-:W2:Y:S01]  /*17820*/  LDL.LU R26, [R1+0x5e0] ;  /* 0x0005e000011a7983 */ /* 0x001ea20000300800 */
[----:B------:R-:W-:-:S05]  /*17830*/  IADD3 R28, P6, R28, UR8, RZ ;  /* 0x000000081c1c7c10 */ /* 0x000fca000ffde0ff */
[----:B------:R0:W-:Y:S04]  /*17840*/  STL [R1+0x5c4], R28 ;  /* 0x0005c41c01007387 */ /* 0x0001e80000100800 */
[----:B------:R-:W2:Y:S04]  /*17850*/  LDL.LU R29, [R1+0x5e8] ;  /* 0x0005e800011d7983 */ /* 0x000ea80000300800 */
[----:B0-----:R-:W2:Y:S01]  /*17860*/  LDL.LU R28, [R1+0x5fc] ;  /* 0x0005fc00011c7983 */ /* 0x001ea20000300800 */
[----:B------:R-:W-:-:S05]  /*17870*/  IADD3.X R8, R8, UR4, RZ, P5, !PT ;  /* 0x0000000408087c10 */ /* 0x000fca000affe4ff */
[----:B------:R0:W-:Y:S01]  /*17880*/  STL [R1+0x598], R8 ;  /* 0x0005980801007387 */ /* 0x0001e20000100800 */
[----:B------:R-:W-:-:S05]  /*17890*/  IADD3 R9, P5, R9, UR8, RZ ;  /* 0x0000000809097c10 */ /* 0x000fca000ffbe0ff */
[----:B------:R0:W-:Y:S01]  /*178a0*/  STL [R1+0x5cc], R9 ;  /* 0x0005cc0901007387 */ /* 0x0001e20000100800 */
[----:B------:R-:W-:Y:S02]  /*178b0*/  IADD3.X R10, R10, UR4, RZ, P3, !PT ;  /* 0x000000040a0a7c10 */ /* 0x000fe40009ffe4ff */
[----:B------:R-:W-:-:S03]  /*178c0*/  IADD3 R11, P3, R11, UR8, RZ ;  /* 0x000000080b0b7c10 */ /* 0x000fc6000ff7e0ff */
[----:B------:R0:W-:Y:S04]  /*178d0*/  STL [R1+0x5a0], R10 ;  /* 0x0005a00a01007387 */ /* 0x0001e80000100800 */
[----:B------:R0:W-:Y:S01]  /*178e0*/  STL [R1+0x5d4], R11 ;  /* 0x0005d40b01007387 */ /* 0x0001e20000100800 */
[----:B------:R-:W-:Y:S02]  /*178f0*/  UIADD3 UR14, UP2, UR8, UR14, URZ ;  /* 0x0000000e080e7290 */ /* 0x000fe4000ff5e03f */
[----:B------:R-:W-:Y:S02]  /*17900*/  UIADD3 UR5, UP6, UR8, UR5, URZ ;  /* 0x0000000508057290 */ /* 0x000fe4000ffde03f */
[----:B------:R-:W-:Y:S02]  /*17910*/  UIADD3 UR20, UP5, UR8, UR20, URZ ;  /* 0x0000001408147290 */ /* 0x000fe4000ffbe03f */
[----:B------:R-:W-:-:S02]  /*17920*/  UIADD3 UR10, UR10, -0x1, URZ ;  /* 0xffffffff0a0a7890 */ /* 0x000fc4000fffe03f */
[----:B------:R-:W-:Y:S02]  /*17930*/  UIADD3.X UR42, UR4, UR42, URZ, UP2, !UPT ;  /* 0x0000002a042a7290 */ /* 0x000fe400097fe43f */
[----:B------:R-:W-:Y:S02]  /*17940*/  UIADD3.X UR43, UR4, UR43, URZ, UP6, !UPT ;  /* 0x0000002b042b7290 */ /* 0x000fe4000b7fe43f */
[----:B------:R-:W-:Y:S02]  /*17950*/  IADD3.X R2, R2, UR4, RZ, P2, !PT ;  /* 0x0000000402027c10 */ /* 0x000fe400097fe4ff */
[----:B------:R-:W-:-:S03]  /*17960*/  IADD3 R3, P2, R3, UR8, RZ ;  /* 0x0000000803037c10 */ /* 0x000fc6000ff5e0ff */
[----:B------:R0:W-:Y:S01]  /*17970*/  STL [R1+0x5a8], R2 ;  /* 0x0005a80201007387 */ /* 0x0001e20000100800 */
[----:B------:R-:W-:-:S03]  /*17980*/  IADD3.X R27, R27, UR4, RZ, P1, !PT ;  /* 0x000000041b1b7c10 */ /* 0x000fc60008ffe4ff */
[----:B------:R0:W-:Y:S04]  /*17990*/  STL [R1+0x5dc], R3 ;  /* 0x0005dc0301007387 */ /* 0x0001e80000100800 */
[----:B------:R0:W-:Y:S01]  /*179a0*/  STL [R1+0x5b0], R27 ;  /* 0x0005b01b01007387 */ /* 0x0001e20000100800 */
[----:B------:R-:W-:Y:S02]  /*179b0*/  UIADD3.X UR44, UR4, UR44, URZ, UP5, !UPT ;  /* 0x0000002c042c7290 */ /* 0x000fe4000affe43f */
[----:B------:R-:W-:Y:S02]  /*179c0*/  UIADD3 UR21, UP1, UR8, UR21, URZ ;  /* 0x0000001508157290 */ /* 0x000fe4000ff3e03f */
[----:B------:R-:W-:Y:S02]  /*179d0*/  UIADD3 UR22, UP0, UR8, UR22, URZ ;  /* 0x0000001608167290 */ /* 0x000fe4000ff1e03f */
[----:B------:R-:W-:-:S02]  /*179e0*/  UIADD3 UR23, UP4, UR8, UR23, URZ ;  /* 0x0000001708177290 */ /* 0x000fc4000ff9e03f */
[----:B------:R-:W-:Y:S02]  /*179f0*/  UIADD3 UR24, UP3, UR8, UR24, URZ ;  /* 0x0000001808187290 */ /* 0x000fe4000ff7e03f */
[----:B------:R-:W-:Y:S02]  /*17a00*/  UIADD3 UR25, UP2, UR8, UR25, URZ ;  /* 0x0000001908197290 */ /* 0x000fe4000ff5e03f */
[----:B------:R-:W-:Y:S02]  /*17a10*/  UIADD3 UR26, UP6, UR8, UR26, URZ ;  /* 0x0000001a081a7290 */ /* 0x000fe4000ffde03f */
[----:B------:R-:W-:Y:S01]  /*17a20*/  UIADD3 UR27, UP5, UR8, UR27, URZ ;  /* 0x0000001b081b7290 */ /* 0x000fe2000ffbe03f */
[----:B------:R-:W-:Y:S01]  /*17a30*/  ISETP.NE.U32.AND P0, PT, RZ, UR10, PT ;  /* 0x0000000aff007c0c */ /* 0x000fe2000bf05070 */
[----:B------:R-:W-:Y:S02]  /*17a40*/  UIADD3.X UR45, UR4, UR45, URZ, UP1, !UPT ;  /* 0x0000002d042d7290 */ /* 0x000fe40008ffe43f */
[----:B------:R-:W-:-:S02]  /*17a50*/  UIADD3.X UR46, UR4, UR46, URZ, UP0, !UPT ;  /* 0x0000002e042e7290 */ /* 0x000fc400087fe43f */
[----:B------:R-:W-:Y:S02]  /*17a60*/  UIADD3.X UR47, UR4, UR47, URZ, UP4, !UPT ;  /* 0x0000002f042f7290 */ /* 0x000fe4000a7fe43f */
[----:B------:R-:W-:Y:S02]  /*17a70*/  UIADD3.X UR48, UR4, UR48, URZ, UP3, !UPT ;  /* 0x0000003004307290 */ /* 0x000fe40009ffe43f */
[----:B------:R-:W-:Y:S02]  /*17a80*/  UIADD3.X UR49, UR4, UR49, URZ, UP2, !UPT ;  /* 0x0000003104317290 */ /* 0x000fe400097fe43f */
[----:B------:R-:W-:Y:S02]  /*17a90*/  UIADD3.X UR50, UR4, UR50, URZ, UP6, !UPT ;  /* 0x0000003204327290 */ /* 0x000fe4000b7fe43f */
[----:B------:R-:W-:Y:S02]  /*17aa0*/  UIADD3.X UR51, UR4, UR51, URZ, UP5, !UPT ;  /* 0x0000003304337290 */ /* 0x000fe4000affe43f */
[----:B------:R-:W-:-:S02]  /*17ab0*/  UIADD3 UR28, UP1, UR8, UR28, URZ ;  /* 0x0000001c081c7290 */ /* 0x000fc4000ff3e03f */
[----:B------:R-:W-:Y:S02]  /*17ac0*/  UIADD3 UR29, UP0, UR8, UR29, URZ ;  /* 0x0000001d081d7290 */ /* 0x000fe4000ff1e03f */
[----:B------:R-:W-:Y:S02]  /*17ad0*/  UIADD3 UR30, UP4, UR8, UR30, URZ ;  /* 0x0000001e081e7290 */ /* 0x000fe4000ff9e03f */
[----:B------:R-:W-:Y:S02]  /*17ae0*/  UIADD3 UR31, UP3, UR8, UR31, URZ ;  /* 0x0000001f081f7290 */ /* 0x000fe4000ff7e03f */
[----:B------:R-:W-:Y:S02]  /*17af0*/  UIADD3 UR32, UP2, UR8, UR32, URZ ;  /* 0x0000002008207290 */ /* 0x000fe4000ff5e03f */
[----:B------:R-:W-:Y:S02]  /*17b00*/  UIADD3 UR33, UP6, UR8, UR33, URZ ;  /* 0x0000002108217290 */ /* 0x000fe4000ffde03f */
[----:B------:R-:W-:-:S02]  /*17b10*/  UIADD3 UR34, UP5, UR8, UR34, URZ ;  /* 0x0000002208227290 */ /* 0x000fc4000ffbe03f */
[----:B------:R-:W-:Y:S02]  /*17b20*/  UIADD3.X UR52, UR4, UR52, URZ, UP1, !UPT ;  /* 0x0000003404347290 */ /* 0x000fe40008ffe43f */
[----:B------:R-:W-:Y:S02]  /*17b30*/  UIADD3.X UR53, UR4, UR53, URZ, UP0, !UPT ;  /* 0x0000003504357290 */ /* 0x000fe400087fe43f */
[----:B------:R-:W-:Y:S02]  /*17b40*/  UIADD3.X UR54, UR4, UR54, URZ, UP4, !UPT ;  /* 0x0000003604367290 */ /* 0x000fe4000a7fe43f */
[----:B------:R-:W-:Y:S02]  /*17b50*/  UIADD3.X UR55, UR4, UR55, URZ, UP3, !UPT ;  /* 0x0000003704377290 */ /* 0x000fe40009ffe43f */
[----:B------:R-:W-:Y:S02]  /*17b60*/  UIADD3.X UR56, UR4, UR56, URZ, UP2, !UPT ;  /* 0x0000003804387290 */ /* 0x000fe400097fe43f */
[----:B------:R-:W-:-:S02]  /*17b70*/  UIADD3.X UR57, UR4, UR57, URZ, UP6, !UPT ;  /* 0x0000003904397290 */ /* 0x000fc4000b7fe43f */
[----:B------:R-:W-:Y:S02]  /*17b80*/  UIADD3.X UR58, UR4, UR58, URZ, UP5, !UPT ;  /* 0x0000003a043a7290 */ /* 0x000fe4000affe43f */
[----:B------:R-:W-:Y:S02]  /*17b90*/  UIADD3 UR35, UP1, UR8, UR35, URZ ;  /* 0x0000002308237290 */ /* 0x000fe4000ff3e03f */
[----:B------:R-:W-:Y:S02]  /*17ba0*/  IADD3 R24, P1, R24, UR8, RZ ;  /* 0x0000000818187c10 */ /* 0x000fe4000ff3e0ff */
[----:B------:R-:W-:-:S03]  /*17bb0*/  IADD3.X R25, R25, UR4, RZ, P4, !PT ;  /* 0x0000000419197c10 */ /* 0x000fc6000a7fe4ff */
[----:B------:R0:W-:Y:S04]  /*17bc0*/  STL [R1+0x5e4], R24 ;  /* 0x0005e41801007387 */ /* 0x0001e80000100800 */
[----:B------:R0:W-:Y:S01]  /*17bd0*/  STL [R1+0x5b8], R25 ;  /* 0x0005b81901007387 */ /* 0x0001e20000100800 */
[----:B------:R-:W-:Y:S02]  /*17be0*/  IADD3 R16, P4, R16, UR8, RZ ;  /* 0x0000000810107c10 */ /* 0x000fe4000ff9e0ff */
[----:B---3--:R-:W-:-:S03]  /*17bf0*/  IADD3.X R17, R17, UR4, RZ, P6, !PT ;  /* 0x0000000411117c10 */ /* 0x008fc6000b7fe4ff */
[----:B------:R0:W-:Y:S04]  /*17c00*/  STL [R1+0x5ec], R16 ;  /* 0x0005ec1001007387 */ /* 0x0001e80000100800 */
[----:B------:R0:W-:Y:S01]  /*17c10*/  STL [R1+0x5c0], R17 ;  /* 0x0005c01101007387 */ /* 0x0001e20000100800 */
[----:B------:R-:W-:Y:S02]  /*17c20*/  UIADD3 UR36, UP0, UR8, UR36, URZ ;  /* 0x0000002408247290 */ /* 0x000fe4000ff1e03f */
[----:B------:R-:W-:Y:S02]  /*17c30*/  UIADD3 UR37, UP4, UR8, UR37, URZ ;  /* 0x0000002508257290 */ /* 0x000fe4000ff9e03f */
[----:B------:R-:W-:Y:S02]  /*17c40*/  UIADD3 UR38, UP3, UR8, UR38, URZ ;  /* 0x0000002608267290 */ /* 0x000fe4000ff7e03f */
[----:B------:R-:W-:-:S02]  /*17c50*/  UIADD3 UR15, UP2, UR8, UR15, URZ ;  /* 0x0000000f080f7290 */ /* 0x000fc4000ff5e03f */
[----:B------:R-:W-:Y:S02]  /*17c60*/  UIADD3 UR16, UP6, UR8, UR16, URZ ;  /* 0x0000001008107290 */ /* 0x000fe4000ffde03f */
[----:B------:R-:W-:Y:S02]  /*17c70*/  UIADD3 UR17, UP5, UR8, UR17, URZ ;  /* 0x0000001108117290 */ /* 0x000fe4000ffbe03f */
[----:B------:R-:W-:Y:S01]  /*17c80*/  UIADD3 UR18, UR18, -0x80, URZ ;  /* 0xffffff8012127890 */ /* 0x000fe2000fffe03f */
[----:B----4-:R-:W-:Y:S02]  /*17c90*/  IADD3 R18, P6, R18, UR8, RZ ;  /* 0x0000000812127c10 */ /* 0x010fe4000ffde0ff */
[----:B-----5:R-:W-:-:S03]  /*17ca0*/  IADD3.X R19, R19, UR4, RZ, P5, !PT ;  /* 0x0000000413137c10 */ /* 0x020fc6000affe4ff */
[----:B------:R0:W-:Y:S04]  /*17cb0*/  STL [R1+0x600], R18 ;  /* 0x0006001201007387 */ /* 0x0001e80000100800 */
[----:B------:R0:W-:Y:S01]  /*17cc0*/  STL [R1+0x5c8], R19 ;  /* 0x0005c81301007387 */ /* 0x0001e20000100800 */
[----:B--2---:R-:W-:Y:S02]  /*17cd0*/  IADD3.X R14, R14, UR4, RZ, P3, !PT ;  /* 0x000000040e0e7c10 */ /* 0x004fe40009ffe4ff */
[----:B------:R-:W-:-:S03]  /*17ce0*/  IADD3.X R15, R15, UR4, RZ, P2, !PT ;  /* 0x000000040f0f7c10 */ /* 0x000fc600097fe4ff */
[----:B------:R0:W-:Y:S01]  /*17cf0*/  STL [R1+0x5d0], R14 ;  /* 0x0005d00e01007387 */ /* 0x0001e20000100800 */
[----:B------:R-:W-:-:S03]  /*17d00*/  IADD3.X R26, R26, UR4, RZ, P1, !PT ;  /* 0x000000041a1a7c10 */ /* 0x000fc60008ffe4ff */
[----:B------:R0:W-:Y:S01]  /*17d10*/  STL [R1+0x5d8], R15 ;  /* 0x0005d80f01007387 */ /* 0x0001e20000100800 */
[----:B------:R-:W-:Y:S02]  /*17d20*/  IADD3.X R29, R29, UR4, RZ, P4, !PT ;  /* 0x000000041d1d7c10 */ /* 0x000fe4000a7fe4ff */
[----:B------:R-:W-:-:S05]  /*17d30*/  IADD3.X R28, R28, UR4, RZ, P6, !PT ;  /* 0x000000041c1c7c10 */ /* 0x000fca000b7fe4ff */
[----:B------:R0:W-:Y:S04]  /*17d40*/  STL [R1+0x5fc], R28 ;  /* 0x0005fc1c01007387 */ /* 0x0001e80000100800 */
[----:B------:R0:W-:Y:S04]  /*17d50*/  STL [R1+0x5e0], R26 ;  /* 0x0005e01a01007387 */ /* 0x0001e80000100800 */
[----:B------:R0:W-:Y:S01]  /*17d60*/  STL [R1+0x5e8], R29 ;  /* 0x0005e81d01007387 */ /* 0x0001e20000100800 */
[----:B------:R-:W-:Y:S02]  /*17d70*/  UIADD3.X UR59, UR4, UR59, URZ, UP1, !UPT ;  /* 0x0000003b043b7290 */ /* 0x000fe40008ffe43f */
[----:B------:R-:W-:-:S02]  /*17d80*/  UIADD3.X UR60, UR4, UR60, URZ, UP0, !UPT ;  /* 0x0000003c043c7290 */ /* 0x000fc400087fe43f */
[----:B------:R-:W-:Y:S02]  /*17d90*/  UIADD3.X UR61, UR4, UR61, URZ, UP4, !UPT ;  /* 0x0000003d043d7290 */ /* 0x000fe4000a7fe43f */
[----:B------:R-:W-:Y:S02]  /*17da0*/  UIADD3.X UR12, UR4, UR12, URZ, UP3, !UPT ;  /* 0x0000000c040c7290 */ /* 0x000fe40009ffe43f */
[----:B------:R-:W-:Y:S02]  /*17db0*/  UIADD3.X UR41, UR4, UR41, URZ, UP2, !UPT ;  /* 0x0000002904297290 */ /* 0x000fe400097fe43f */
[----:B------:R-:W-:Y:S02]  /*17dc0*/  UIADD3.X UR40, UR4, UR40, URZ, UP6, !UPT ;  /* 0x0000002804287290 */ /* 0x000fe4000b7fe43f */
[----:B------:R-:W-:Y:S01]  /*17dd0*/  UIADD3.X UR39, UR4, UR39, URZ, UP5, !UPT ;  /* 0x0000002704277290 */ /* 0x000fe2000affe43f */
[----:B0-----:R-:W-:Y:S11]  /*17de0*/  @P0 BRA `(.L_x_2) ;  /* 0xffffff5400180947 */ /* 0x001ff6000383ffff */
.L_x_1:
[----:B0-----:R-:W2:Y:S01]  /*17df0*/  LDL.LU R14, [R1+0x70] ;  /* 0x00007000010e7983 */ /* 0x001ea20000300800 */
[----:B------:R-:W0:Y:S01]  /*17e00*/  S2R R15, SR_TID.X ;  /* 0x00000000000f7919 */ /* 0x000e220000002100 */
[----:B------:R-:W3:Y:S01]  /*17e10*/  S2UR UR5, SR_CgaCtaId ;  /* 0x00000000000579c3 */ /* 0x000ee20000008800 */
[----:B------:R-:W-:Y:S01]  /*17e20*/  F2FP.SATFINITE.E4M3.F32.PACK_AB_MERGE_C R22, R23, R22, RZ ;  /* 0x000000161716723e */ /* 0x000fe200048070ff */
[----:B------:R-:W-:Y:S01]  /*17e30*/  UMOV UR4, 0x400 ;  /* 0x0000040000047882 */ /* 0x000fe20000000000 */
[----:B-1----:R-:W2:Y:S01]  /*17e40*/  LDL.LU R2, [R1+0x74] ;  /* 0x0000740001027983 */ /* 0x002ea20000300800 */
[----:B------:R-:W-:Y:S01]  /*17e50*/  ULDC.64 UR12, c[0x0][0x228] ;  /* 0x00008a00000c7ab9 */ /* 0x000fe20000000a00 */
[----:B------:R-:W-:Y:S02]  /*17e60*/  ULDC.64 UR8, c[0x0][0x220] ;  /* 0x0000880000087ab9 */ /* 0x000fe40000000a00 */
[----:B------:R-:W4:Y:S04]  /*17e70*/  LDL.LU R13, [R1+0x78] ;  /* 0x00007800010d7983 */ /* 0x000f280000300800 */
        /* <DEDUP_REMOVED lines=13> */
[----:B------:R-:W-:Y:S01]  /*17f50*/  LOP3.LUT R22, R22, 0xffff, RZ, 0xc0, !PT ;  /* 0x0000ffff16167812 */ /* 0x000fe200078ec0ff */
[----:B---3--:R-:W-:Y:S01]  /*17f60*/  ULEA UR4, UR5, UR4, 0x18 ;  /* 0x0000000405047291 */ /* 0x008fe2000f8ec03f */
[----:B0-----:R-:W-:-:S02]  /*17f70*/  SHF.R.U32.HI R23, RZ, 0x4, R15 ;  /* 0x00000004ff177819 */ /* 0x001fc4000001160f */
[----:B------:R-:W-:Y:S02]  /*17f80*/  ULDC UR5, c[0x0][0x244] ;  /* 0x0000910000057ab9 */ /* 0x000fe40000000800 */
[----:B------:R-:W-:Y:S02]  /*17f90*/  SGXT.U32 R23, R23, 0x3 ;  /* 0x000000031717781a */ /* 0x000fe40000000000 */
[C---:B------:R-:W-:Y:S02]  /*17fa0*/  LEA.HI R18, R15.reuse, 0x78, RZ, 0x1c ;  /* 0x000000780f127811 */ /* 0x040fe400078fe0ff */
[----:B------:R-:W-:Y:S01]  /*17fb0*/  LEA.HI R19, R15, 0x38, RZ, 0x1c ;  /* 0x000000380f137811 */ /* 0x000fe200078fe0ff */
[----:B------:R-:W-:Y:S01]  /*17fc0*/  BAR.SYNC.DEFER_BLOCKING 0x0 ;  /* 0x0000000000007b1d */ /* 0x000fe20000010000 */
[----:B--2---:R-:W-:Y:S02]  /*17fd0*/  F2FP.SATFINITE.E4M3.F32.PACK_AB_MERGE_C R2, R2, R14, RZ ;  /* 0x0000000e0202723e */ /* 0x004fe400048070ff */
[----:B----4-:R-:W-:-:S02]  /*17fe0*/  F2FP.SATFINITE.E4M3.F32.PACK_AB_MERGE_C R0, R0, R13, RZ ;  /* 0x0000000d0000723e */ /* 0x010fc400048070ff */
[----:B-----5:R-:W-:Y:S02]  /*17ff0*/  F2FP.SATFINITE.E4M3.F32.PACK_AB_MERGE_C R6, R6, R8, RZ ;  /* 0x000000080606723e */ /* 0x020fe400048070ff */
[----:B------:R-:W-:Y:S02]  /*18000*/  F2FP.SATFINITE.E4M3.F32.PACK_AB_MERGE_C R8, R21, R20, RZ ;  /* 0x000000141508723e */ /* 0x000fe400048070ff */
[----:B------:R-:W-:Y:S02]  /*18010*/  LOP3.LUT R13, R6, 0xffff, RZ, 0xc0, !PT ;  /* 0x0000ffff060d7812 */ /* 0x000fe400078ec0ff */
[----:B------:R-:W-:Y:S02]  /*18020*/  F2FP.SATFINITE.E4M3.F32.PACK_AB_MERGE_C R5, R5, R7, RZ ;  /* 0x000000070505723e */ /* 0x000fe400048070ff */
[----:B------:R-:W-:Y:S02]  /*18030*/  LOP3.LUT R7, R15, 0x1c, RZ, 0xc0, !PT ;  /* 0x0000001c0f077812 */ /* 0x000fe400078ec0ff */
[----:B------:R-:W-:-:S02]  /*18040*/  LOP3.LUT R8, R8, 0xffff, RZ, 0xc0, !PT ;  /* 0x0000ffff08087812 */ /* 0x000fc400078ec0ff */
[----:B------:R-:W-:Y:S02]  /*18050*/  F2FP.SATFINITE.E4M3.F32.PACK_AB_MERGE_C R3, R3, R12, RZ ;  /* 0x0000000c0303723e */ /* 0x000fe400048070ff */
[----:B------:R-:W-:Y:S02]  /*18060*/  LOP3.LUT R12, R2, 0xffff, RZ, 0xc0, !PT ;  /* 0x0000ffff020c7812 */ /* 0x000fe400078ec0ff */
[----:B------:R-:W-:Y:S02]  /*18070*/  LOP3.LUT R6, R15, 0x60, RZ, 0xc0, !PT ;  /* 0x000000600f067812 */ /* 0x000fe400078ec0ff */
[----:B------:R-:W-:Y:S02]  /*18080*/  F2FP.SATFINITE.E4M3.F32.PACK_AB_MERGE_C R4, R4, R11, RZ ;  /* 0x0000000b0404723e */ /* 0x000fe400048070ff */
[----:B------:R-:W-:Y:S02]  /*18090*/  LOP3.LUT R7, R7, 0x60, R10, 0xf8, !PT ;  /* 0x0000006007077812 */ /* 0x000fe400078ef80a */
[----:B------:R-:W-:-:S02]  /*180a0*/  PRMT R10, R8, 0x3340, R1 ;  /* 0x00003340080a7816 */ /* 0x000fc40000000001 */
[----:B------:R-:W-:Y:S02]  /*180b0*/  LOP3.LUT R11, R9, 0x600, RZ, 0xc0, !PT ;  /* 0x00000600090b7812 */ /* 0x000fe400078ec0ff */
[----:B------:R-:W-:Y:S01]  /*180c0*/  PRMT R9, R12, 0x3340, R13 ;  /* 0x000033400c097816 */ /* 0x000fe2000000000d */
[----:B------:R-:W-:Y:S02]  /*180d0*/  IMAD R6, R6, 0x4, R7 ;  /* 0x0000000406067824 */ /* 0x000fe400078e0207 */
[----:B------:R-:W-:Y:S01]  /*180e0*/  IMAD.SHL.U32 R2, R15, 0x4, RZ ;  /* 0x000000040f027824 */ /* 0x000fe200078e00ff */
[----:B------:R-:W-:Y:S02]  /*180f0*/  PRMT R7, R9, 0x5410, R10 ;  /* 0x0000541009077816 */ /* 0x000fe4000000000a */
[----:B------:R-:W-:Y:S02]  /*18100*/  SHF.R.U32.HI R9, RZ, 0x8, R12 ;  /* 0x00000008ff097819 */ /* 0x000fe4000001160c */
[----:B------:R-:W-:-:S02]  /*18110*/  SHF.R.U32.HI R10, RZ, 0x8, R13 ;  /* 0x00000008ff0a7819 */ /* 0x000fc4000001160d */
[----:B------:R-:W-:Y:S02]  /*18120*/  LOP3.LUT R0, R0, 0xffff, RZ, 0xc0, !PT ;  /* 0x0000ffff00007812 */ /* 0x000fe400078ec0ff */
[----:B------:R-:W-:Y:S02]  /*18130*/  LOP3.LUT R5, R5, 0xffff, RZ, 0xc0, !PT ;  /* 0x0000ffff05057812 */ /* 0x000fe400078ec0ff */
[----:B------:R-:W-:Y:S02]  /*18140*/  SHF.R.U32.HI R12, RZ, 0x8, R8 ;  /* 0x00000008ff0c7819 */ /* 0x000fe40000011608 */
[----:B------:R-:W-:Y:S02]  /*18150*/  LOP3.LUT R2, R11, 0x7c, R2, 0xf8, !PT ;  /* 0x0000007c0b027812 */ /* 0x000fe400078ef802 */
[----:B------:R-:W-:Y:S02]  /*18160*/  LOP3.LUT R10, R10, 0xffff, RZ, 0xc0, !PT ;  /* 0x0000ffff0a0a7812 */ /* 0x000fe400078ec0ff */
[----:B------:R-:W-:-:S02]  /*18170*/  LOP3.LUT R9, R9, 0xffff, RZ, 0xc0, !PT ;  /* 0x0000ffff09097812 */ /* 0x000fc400078ec0ff */
[----:B------:R-:W-:Y:S02]  /*18180*/  SHF.R.U32.HI R8, RZ, 0x8, R0 ;  /* 0x00000008ff087819 */ /* 0x000fe40000011600 */
[----:B------:R-:W-:Y:S02]  /*18190*/  SHF.R.U32.HI R11, RZ, 0x8, R5 ;  /* 0x00000008ff0b7819 */ /* 0x000fe40000011605 */
[----:B------:R-:W-:Y:S02]  /*181a0*/  SHF.R.U32.HI R13, RZ, 0x8, R22 ;  /* 0x00000008ff0d7819 */ /* 0x000fe40000011616 */
[----:B------:R-:W-:Y:S02]  /*181b0*/  LOP3.LUT R12, R12, 0xffff, RZ, 0xc0, !PT ;  /* 0x0000ffff0c0c7812 */ /* 0x000fe400078ec0ff */
[----:B------:R-:W-:Y:S02]  /*181c0*/  PRMT R9, R9, 0x3340, R10 ;  /* 0x0000334009097816 */ /* 0x000fe4000000000a */
[----:B------:R-:W-:-:S02]  /*181d0*/  LOP3.LUT R11, R11, 0xffff, RZ, 0xc0, !PT ;  /* 0x0000ffff0b0b7812 */ /* 0x000fc400078ec0ff */
[----:B------:R-:W-:Y:S02]  /*181e0*/  LOP3.LUT R8, R8, 0xffff, RZ, 0xc0, !PT ;  /* 0x0000ffff08087812 */ /* 0x000fe400078ec0ff */
[----:B------:R-:W-:Y:S02]  /*181f0*/  LOP3.LUT R10, R13, 0xffff, RZ, 0xc0, !PT ;  /* 0x0000ffff0d0a7812 */ /* 0x000fe400078ec0ff */
[----:B------:R-:W-:Y:S02]  /*18200*/  PRMT R0, R0, 0x3340, R5 ;  /* 0x0000334000007816 */ /* 0x000fe40000000005 */
[--C-:B------:R-:W-:Y:S02]  /*18210*/  PRMT R12, R12, 0x3340, R1.reuse ;  /* 0x000033400c0c7816 */ /* 0x100fe40000000001 */
[----:B------:R-:W-:Y:S02]  /*18220*/  PRMT R5, R22, 0x3340, R1 ;  /* 0x0000334016057816 */ /* 0x000fe40000000001 */
[----:B------:R-:W-:-:S02]  /*18230*/  PRMT R11, R8, 0x3340, R11 ;  /* 0x00003340080b7816 */ /* 0x000fc4000000000b */
[----:B------:R-:W-:Y:S02]  /*18240*/  PRMT R10, R10, 0x3340, R1 ;  /* 0x000033400a0a7816 */ /* 0x000fe40000000001 */
[----:B------:R-:W-:Y:S02]  /*18250*/  LOP3.LUT R8, R3, 0xffff, RZ, 0xc0, !PT ;  /* 0x0000ffff03087812 */ /* 0x000fe400078ec0ff */
[----:B------:R-:W-:Y:S02]  /*18260*/  PRMT R9, R9, 0x5410, R12 ;  /* 0x0000541009097816 */ /* 0x000fe4000000000c */
[----:B------:R-:W-:Y:S02]  /*18270*/  PRMT R5, R0, 0x5410, R5 ;  /* 0x0000541000057816 */ /* 0x000fe40000000005 */
[----:B------:R-:W-:Y:S02]  /*18280*/  LOP3.LUT R4, R4, 0xffff, RZ, 0xc0, !PT ;  /* 0x0000ffff04047812 */ /* 0x000fe400078ec0ff */
[----:B------:R-:W-:-:S02]  /*18290*/  PRMT R11, R11, 0x5410, R10 ;  /* 0x000054100b0b7816 */ /* 0x000fc4000000000a */
[--C-:B------:R-:W-:Y:S02]  /*182a0*/  PRMT R7, R7, 0x4210, R8.reuse ;  /* 0x0000421007077816 */ /* 0x100fe40000000008 */
[----:B------:R-:W-:Y:S02]  /*182b0*/  PRMT R9, R9, 0x5210, R8 ;  /* 0x0000521009097816 */ /* 0x000fe40000000008 */
[C---:B------:R-:W-:Y:S02]  /*182c0*/  LOP3.LUT R0, R6.reuse, 0x40, RZ, 0x3c, !PT ;  /* 0x0000004006007812 */ /* 0x040fe400078e3cff */
[--C-:B------:R-:W-:Y:S02]  /*182d0*/  PRMT R12, R5, 0x4210, R4.reuse ;  /* 0x00004210050c7816 */ /* 0x100fe40000000004 */
[----:B------:R-:W-:Y:S02]  /*182e0*/  LOP3.LUT R3, R6, 0x20, RZ, 0x3c, !PT ;  /* 0x0000002006037812 */ /* 0x000fe400078e3cff */
[----:B------:R-:W-:-:S02]  /*182f0*/  PRMT R14, R11, 0x5210, R4 ;  /* 0x000052100b0e7816 */ /* 0x000fc40000000004 */
[----:B------:R-:W-:Y:S01]  /*18300*/  LOP3.LUT R5, R6, 0x60, RZ, 0x3c, !PT ;  /* 0x0000006006057812 */ /* 0x000fe200078e3cff */
[----:B------:R-:W-:Y:S04]  /*18310*/  STS [R6+UR4], R7 ;  /* 0x0000000706007988 */ /* 0x000fe80008000804 */
[----:B------:R-:W-:Y:S04]  /*18320*/  STS [R0+UR4+0x400], R9 ;  /* 0x0004000900007988 */ /* 0x000fe80008000804 */
[----:B------:R-:W-:Y:S04]  /*18330*/  STS [R3+UR4+0x200], R12 ;  /* 0x0002000c03007988 */ /* 0x000fe80008000804 */
[----:B------:R0:W-:Y:S01]  /*18340*/  STS [R5+UR4+0x600], R14 ;  /* 0x0006000e05007988 */ /* 0x0001e20008000804 */
[----:B------:R-:W-:Y:S01]  /*18350*/  LOP3.LUT R16, R2, 0x60, R15, 0x78, !PT ;  /* 0x0000006002107812 */ /* 0x000fe200078e780f */
[----:B------:R-:W-:Y:S06]  /*18360*/  BAR.SYNC.DEFER_BLOCKING 0x0 ;  /* 0x0000000000007b1d */ /* 0x000fec0000010000 */
[----:B------:R-:W1:Y:S04]  /*18370*/  LDS R10, [R16+UR4] ;  /* 0x00000004100a7984 */ /* 0x000e680008000800 */
[----:B------:R-:W2:Y:S04]  /*18380*/  LDS R8, [R16+UR4+0x80] ;  /* 0x0000800410087984 */ /* 0x000ea80008000800 */
[----:B------:R-:W3:Y:S04]  /*18390*/  LDS R5, [R16+UR4+0x100] ;  /* 0x0001000410057984 */ /* 0x000ee80008000800 */
[----:B------:R4:W5:Y:S01]  /*183a0*/  LDS R2, [R16+UR4+0x180] ;  /* 0x0001800410027984 */ /* 0x0009620008000800 */
[----:B0-----:R-:W-:Y:S01]  /*183b0*/  LOP3.LUT R14, R25, R23, RZ, 0xfc, !PT ;  /* 0x00000017190e7212 */ /* 0x001fe200078efcff */
[C---:B------:R-:W-:Y:S01]  /*183c0*/  IMAD R4, R17.reuse, UR5, RZ ;  /* 0x0000000511047c24 */ /* 0x040fe2000f8e02ff */
[----:B------:R-:W-:Y:S01]  /*183d0*/  ISETP.GE.AND P0, PT, R17, UR12, PT ;  /* 0x0000000c11007c0c */ /* 0x000fe2000bf06270 */
[----:B------:R-:W-:Y:S01]  /*183e0*/  ULDC UR5, c[0x0][0x248] ;  /* 0x0000920000057ab9 */ /* 0x000fe20000000800 */
[----:B------:R-:W-:Y:S01]  /*183f0*/  LOP3.LUT R17, R25, 0x8, R23, 0xfe, !PT ;  /* 0x0000000819117812 */ /* 0x000fe200078efe17 */
[----:B------:R-:W-:Y:S01]  /*18400*/  IMAD R15, R14, UR5, RZ ;  /* 0x000000050e0f7c24 */ /* 0x000fe2000f8e02ff */
[----:B------:R-:W-:-:S02]  /*18410*/  IADD3 R9, P1, R4, UR8, RZ ;  /* 0x0000000804097c10 */ /* 0x000fc4000ff3e0ff */
[----:B------:R-:W-:Y:S02]  /*18420*/  ISETP.LT.AND P2, PT, R14, UR13, !P0 ;  /* 0x0000000d0e007c0c */ /* 0x000fe4000c741270 */
[----:B------:R-:W-:Y:S02]  /*18430*/  LEA.HI.X.SX32 R4, R4, UR9, 0x1, P1 ;  /* 0x0000000904047c11 */ /* 0x000fe400088f0eff */
[C---:B------:R-:W-:Y:S01]  /*18440*/  ISETP.LT.AND P5, PT, R17.reuse, UR13, !P0 ;  /* 0x0000000d11007c0c */ /* 0x040fe2000c7a1270 */
[----:B------:R-:W-:Y:S01]  /*18450*/  IMAD R17, R17, UR5, RZ ;  /* 0x0000000511117c24 */ /* 0x000fe2000f8e02ff */
[----:B------:R-:W-:Y:S02]  /*18460*/  IADD3 R14, P3, R15, R9, RZ ;  /* 0x000000090f0e7210 */ /* 0x000fe40007f7e0ff */
[C-C-:B------:R-:W-:Y:S02]  /*18470*/  LOP3.LUT R24, R25.reuse, 0x10, R23.reuse, 0xfe, !PT ;  /* 0x0000001019187812 */ /* 0x140fe400078efe17 */
[----:B------:R-:W-:-:S02]  /*18480*/  LOP3.LUT R11, R25, 0x70, R23, 0xfe, !PT ;  /* 0x00000070190b7812 */ /* 0x000fc400078efe17 */
[C-C-:B------:R-:W-:Y:S02]  /*18490*/  LOP3.LUT R0, R25.reuse, 0x68, R23.reuse, 0xfe, !PT ;  /* 0x0000006819007812 */ /* 0x140fe400078efe17 */
[C-C-:B------:R-:W-:Y:S02]  /*184a0*/  LOP3.LUT R7, R25.reuse, 0x60, R23.reuse, 0xfe, !PT ;  /* 0x0000006019077812 */ /* 0x140fe400078efe17 */
[C-C-:B------:R-:W-:Y:S02]  /*184b0*/  LOP3.LUT R3, R25.reuse, 0x58, R23.reuse, 0xfe, !PT ;  /* 0x0000005819037812 */ /* 0x140fe400078efe17 */
[C-C-:B------:R-:W-:Y:S02]  /*184c0*/  LOP3.LUT R6, R25.reuse, 0x50, R23.reuse, 0xfe, !PT ;  /* 0x0000005019067812 */ /* 0x140fe400078efe17 */
[C-C-:B------:R-:W-:Y:S02]  /*184d0*/  LOP3.LUT R12, R25.reuse, 0x48, R23.reuse, 0xfe, !PT ;  /* 0x00000048190c7812 */ /* 0x140fe400078efe17 */
[----:B------:R-:W-:-:S02]  /*184e0*/  LOP3.LUT R13, R25, 0x40, R23, 0xfe, !PT ;  /* 0x00000040190d7812 */ /* 0x000fc400078efe17 */
[C-C-:B------:R-:W-:Y:S02]  /*184f0*/  LOP3.LUT R20, R25.reuse, 0x30, R23.reuse, 0xfe, !PT ;  /* 0x0000003019147812 */ /* 0x140fe400078efe17 */
[C-C-:B------:R-:W-:Y:S02]  /*18500*/  LOP3.LUT R21, R25.reuse, 0x28, R23.reuse, 0xfe, !PT ;  /* 0x0000002819157812 */ /* 0x140fe400078efe17 */
[C-C-:B------:R-:W-:Y:S02]  /*18510*/  LOP3.LUT R22, R25.reuse, 0x20, R23.reuse, 0xfe, !PT ;  /* 0x0000002019167812 */ /* 0x140fe400078efe17 */
[C---:B------:R-:W-:Y:S02]  /*18520*/  LOP3.LUT R18, R25.reuse, R18, RZ, 0xfc, !PT ;  /* 0x0000001219127212 */ /* 0x040fe400078efcff */
[C---:B------:R-:W-:Y:S02]  /*18530*/  LOP3.LUT R19, R25.reuse, R19, RZ, 0xfc, !PT ;  /* 0x0000001319137212 */ /* 0x040fe400078efcff */
[----:B------:R-:W-:-:S02]  /*18540*/  LOP3.LUT R23, R25, 0x18, R23, 0xfe, !PT ;  /* 0x0000001819177812 */ /* 0x000fc400078efe17 */
[-C--:B------:R-:W-:Y:S02]  /*18550*/  LEA.HI.X.SX32 R15, R15, R4.reuse, 0x1, P3 ;  /* 0x000000040f0f7211 */ /* 0x080fe400018f0eff */
[----:B-1----:R-:W-:Y:S02]  /*18560*/  PRMT R25, R10, 0x7770, RZ ;  /* 0x000077700a197816 */ /* 0x002fe400000000ff */
[C---:B------:R-:W-:Y:S01]  /*18570*/  ISETP.LT.AND P1, PT, R24.reuse, UR13, !P0 ;  /* 0x0000000d18007c0c */ /* 0x040fe2000c721270 */
[----:B------:R-:W-:Y:S01]  /*18580*/  IMAD R24, R24, UR5, RZ ;  /* 0x0000000518187c24 */ /* 0x000fe2000f8e02ff */
[C---:B----4-:R-:W-:Y:S01]  /*18590*/  IADD3 R16, P4, R17.reuse, R9, RZ ;  /* 0x0000000911107210 */ /* 0x050fe20007f9e0ff */
[----:B------:R0:W-:Y:S01]  /*185a0*/  @P2 STG.E.U8 desc[UR6][R14.64], R25 ;  /* 0x000000190e002986 */ /* 0x0001e2000c101106 */
[----:B--2---:R-:W-:Y:S02]  /*185b0*/  PRMT R27, R8, 0x7770, RZ ;  /* 0x00007770081b7816 */ /* 0x004fe400000000ff */
[----:B------:R-:W-:-:S02]  /*185c0*/  LEA.HI.X.SX32 R17, R17, R4, 0x1, P4 ;  /* 0x0000000411117211 */ /* 0x000fc400020f0eff */
[C---:B------:R-:W-:Y:S01]  /*185d0*/  ISETP.LT.AND P2, PT, R23.reuse, UR13, !P0 ;  /* 0x0000000d17007c0c */ /* 0x040fe2000c741270 */
[----:B------:R-:W-:Y:S01]  /*185e0*/  IMAD R23, R23, UR5, RZ ;  /* 0x0000000517177c24 */ /* 0x000fe2000f8e02ff */
[----:B---3--:R-:W-:Y:S01]  /*185f0*/  PRMT R29, R5, 0x7770, RZ ;  /* 0x00007770051d7816 */ /* 0x008fe200000000ff */
[----:B------:R1:W-:Y:S01]  /*18600*/  @P5 STG.E.U8 desc[UR6][R16.64], R27 ;  /* 0x0000001b10005986 */ /* 0x0003e2000c101106 */
[----:B0-----:R-:W-:-:S04]  /*18610*/  IADD3 R14, P3, R24, R9, RZ ;  /* 0x00000009180e7210 */ /* 0x001fc80007f7e0ff */
[----:B------:R-:W-:Y:S02]  /*18620*/  LEA.HI.X.SX32 R15, R24, R4, 0x1, P3 ;  /* 0x00000004180f7211 */ /* 0x000fe400018f0eff */
[----:B-1----:R-:W-:-:S03]  /*18630*/  IADD3 R16, P4, R23, R9, RZ ;  /* 0x0000000917107210 */ /* 0x002fc60007f9e0ff */
[----:B------:R0:W-:Y:S01]  /*18640*/  @P1 STG.E.U8 desc[UR6][R14.64], R29 ;  /* 0x0000001d0e001986 */ /* 0x0001e2000c101106 */
[C---:B------:R-:W-:Y:S02]  /*18650*/  ISETP.LT.AND P3, PT, R22.reuse, UR13, !P0 ;  /* 0x0000000d16007c0c */ /* 0x040fe4000c761270 */
[----:B------:R-:W-:Y:S01]  /*18660*/  LEA.HI.X.SX32 R17, R23, R4, 0x1, P4 ;  /* 0x0000000417117211 */ /* 0x000fe200020f0eff */
[----:B------:R-:W-:Y:S01]  /*18670*/  IMAD R22, R22, UR5, RZ ;  /* 0x0000000516167c24 */ /* 0x000fe2000f8e02ff */
[C---:B------:R-:W-:Y:S01]  /*18680*/  ISETP.LT.AND P1, PT, R21.reuse, UR13, !P0 ;  /* 0x0000000d15007c0c */ /* 0x040fe2000c721270 */
[----:B------:R-:W-:Y:S01]  /*18690*/  IMAD R21, R21, UR5, RZ ;  /* 0x0000000515157c24 */ /* 0x000fe2000f8e02ff */
[----:B-----5:R-:W-:-:S05]  /*186a0*/  PRMT R23, R2, 0x7770, RZ ;  /* 0x0000777002177816 */ /* 0x020fca00000000ff */
[----:B------:R1:W-:Y:S01]  /*186b0*/  @P2 STG.E.U8 desc[UR6][R16.64], R23 ;  /* 0x0000001710002986 */ /* 0x0003e2000c101106 */
[-C--:B0-----:R-:W-:Y:S02]  /*186c0*/  IADD3 R14, P5, R22, R9.reuse, RZ ;  /* 0x00000009160e7210 */ /* 0x081fe40007fbe0ff */
[----:B------:R-:W-:Y:S02]  /*186d0*/  PRMT R25, R10, 0x7771, RZ ;  /* 0x000077710a197816 */ /* 0x000fe400000000ff */
[----:B------:R-:W-:Y:S02]  /*186e0*/  LEA.HI.X.SX32 R15, R22, R4, 0x1, P5 ;  /* 0x00000004160f7211 */ /* 0x000fe400028f0eff */
[C---:B------:R-:W-:Y:S02]  /*186f0*/  ISETP.LT.AND P2, PT, R20.reuse, UR13, !P0 ;  /* 0x0000000d14007c0c */ /* 0x040fe4000c741270 */
[----:B-1----:R-:W-:Y:S01]  /*18700*/  IADD3 R16, P4, R21, R9, RZ ;  /* 0x0000000915107210 */ /* 0x002fe20007f9e0ff */
[----:B------:R-:W-:-:S03]  /*18710*/  IMAD R20, R20, UR5, RZ ;  /* 0x0000000514147c24 */ /* 0x000fc6000f8e02ff */
[----:B------:R-:W-:Y:S02]  /*18720*/  LEA.HI.X.SX32 R17, R21, R4, 0x1, P4 ;  /* 0x0000000415117211 */ /* 0x000fe400020f0eff */
[----:B------:R-:W-:Y:S01]  /*18730*/  PRMT R21, R8, 0x7771, RZ ;  /* 0x0000777108157816 */ /* 0x000fe200000000ff */
[----:B------:R-:W-:Y:S01]  /*18740*/  @P3 STG.E.U8 desc[UR6][R14.64], R25 ;  /* 0x000000190e003986 */ /* 0x000fe2000c101106 */
[C---:B------:R-:W-:Y:S01]  /*18750*/  ISETP.LT.AND P3, PT, R19.reuse, UR13, !P0 ;  /* 0x0000000d13007c0c */ /* 0x040fe2000c761270 */
[----:B------:R-:W-:Y:S02]  /*18760*/  IMAD R19, R19, UR5, RZ ;  /* 0x0000000513137c24 */ /* 0x000fe4000f8e02ff */
[----:B------:R0:W-:Y:S01]  /*18770*/  @P1 STG.E.U8 desc[UR6][R16.64], R21 ;  /* 0x0000001510001986 */ /* 0x0001e2000c101106 */
[C---:B------:R-:W-:Y:S01]  /*18780*/  ISETP.LT.AND P1, PT, R13.reuse, UR13, !P0 ;  /* 0x0000000d0d007c0c */ /* 0x040fe2000c721270 */
[----:B------:R-:W-:Y:S01]  /*18790*/  IMAD R13, R13, UR5, RZ ;  /* 0x000000050d0d7c24 */ /* 0x000fe2000f8e02ff */
[----:B------:R-:W-:-:S02]  /*187a0*/  PRMT R23, R5, 0x7771, RZ ;  /* 0x0000777105177816 */ /* 0x000fc400000000ff */
[CC--:B0-----:R-:W-:Y:S02]  /*187b0*/  IADD3 R16, P4, R20.reuse, R9.reuse, RZ ;  /* 0x0000000914107210 */ /* 0x0c1fe40007f9e0ff */
[CC--:B------:R-:W-:Y:S02]  /*187c0*/  IADD3 R14, P5, R19.reuse, R9.reuse, RZ ;  /* 0x00000009130e7210 */ /* 0x0c0fe40007fbe0ff */
[-C--:B------:R-:W-:Y:S01]  /*187d0*/  LEA.HI.X.SX32 R17, R20, R4.reuse, 0x1, P4 ;  /* 0x0000000414117211 */ /* 0x080fe200020f0eff */
[C---:B------:R-:W-:Y:S01]  /*187e0*/  IMAD R20, R12.reuse, UR5, RZ ;  /* 0x000000050c147c24 */ /* 0x040fe2000f8e02ff */
[----:B------:R-:W-:Y:S02]  /*187f0*/  ISETP.LT.AND P4, PT, R12, UR13, !P0 ;  /* 0x0000000d0c007c0c */ /* 0x000fe4000c781270 */
[----:B------:R-:W-:Y:S01]  /*18800*/  LEA.HI.X.SX32 R15, R19, R4, 0x1, P5 ;  /* 0x00000004130f7211 */ /* 0x000fe200028f0eff */
[----:B------:R0:W-:Y:S01]  /*18810*/  @P2 STG.E.U8 desc[UR6][R16.64], R23 ;  /* 0x0000001710002986 */ /* 0x0001e2000c101106 */
[----:B------:R-:W-:-:S02]  /*18820*/  IADD3 R12, P2, R13, R9, RZ ;  /* 0x000000090d0c7210 */ /* 0x000fc40007f5e0ff */
[----:B------:R-:W-:Y:S02]  /*18830*/  PRMT R25, R2, 0x7771, RZ ;  /* 0x0000777102197816 */ /* 0x000fe400000000ff */
[-C--:B------:R-:W-:Y:S02]  /*18840*/  LEA.HI.X.SX32 R13, R13, R4.reuse, 0x1, P2 ;  /* 0x000000040d0d7211 */ /* 0x080fe400010f0eff */
[----:B------:R-:W-:Y:S02]  /*18850*/  PRMT R27, R10, 0x7772, RZ ;  /* 0x000077720a1b7816 */ /* 0x000fe400000000ff */
[----:B0-----:R-:W-:Y:S02]  /*18860*/  IADD3 R16, P5, R20, R9, RZ ;  /* 0x0000000914107210 */ /* 0x001fe40007fbe0ff */
[----:B------:R-:W-:Y:S02]  /*18870*/  PRMT R29, R8, 0x7772, RZ ;  /* 0x00007772081d7816 */ /* 0x000fe400000000ff */
[----:B------:R-:W-:Y:S01]  /*18880*/  LEA.HI.X.SX32 R17, R20, R4, 0x1, P5 ;  /* 0x0000000414117211 */ /* 0x000fe200028f0eff */
[----:B------:R-:W-:Y:S04]  /*18890*/  @P3 STG.E.U8 desc[UR6][R14.64], R25 ;  /* 0x000000190e003986 */ /* 0x000fe8000c101106 */
[----:B------:R0:W-:Y:S04]  /*188a0*/  @P1 STG.E.U8 desc[UR6][R12.64], R27 ;  /* 0x0000001b0c001986 */ /* 0x0001e8000c101106 */
[----:B------:R1:W-:Y:S01]  /*188b0*/  @P4 STG.E.U8 desc[UR6][R16.64], R29 ;  /* 0x0000001d10004986 */ /* 0x0003e2000c101106 */
[C---:B------:R-:W-:Y:S01]  /*188c0*/  ISETP.LT.AND P4, PT, R3.reuse, UR13, !P0 ;  /* 0x0000000d03007c0c */ /* 0x040fe2000c781270 */
[----:B------:R-:W-:Y:S01]  /*188d0*/  IMAD R3, R3, UR5, RZ ;  /* 0x0000000503037c24 */ /* 0x000fe2000f8e02ff */
[----:B------:R-:W-:Y:S01]  /*188e0*/  ISETP.LT.AND P5, PT, R6, UR13, !P0 ;  /* 0x0000000d06007c0c */ /* 0x000fe2000c7a1270 */
[----:B------:R-:W-:-:S02]  /*188f0*/  IMAD R19, R7, UR5, RZ ;  /* 0x0000000507137c24 */ /* 0x000fc4000f8e02ff */
[----:B------:R-:W-:Y:S02]  /*18900*/  IMAD R6, R6, UR5, RZ ;  /* 0x0000000506067c24 */ /* 0x000fe4000f8e02ff */
[----:B------:R-:W-:Y:S01]  /*18910*/  IMAD R22, R11, UR5, RZ ;  /* 0x000000050b167c24 */ /* 0x000fe2000f8e02ff */
[-C--:B0-----:R-:W-:Y:S01]  /*18920*/  IADD3 R12, P2, R3, R9.reuse, RZ ;  /* 0x00000009030c7210 */ /* 0x081fe20007f5e0ff */
[C---:B------:R-:W-:Y:S01]  /*18930*/  IMAD R21, R18.reuse, UR5, RZ ;  /* 0x0000000512157c24 */ /* 0x040fe2000f8e02ff */
[----:B------:R-:W-:Y:S01]  /*18940*/  ISETP.LT.AND P1, PT, R18, UR13, !P0 ;  /* 0x0000000d12007c0c */ /* 0x000fe2000c721270 */
[----:B------:R-:W-:Y:S01]  /*18950*/  IMAD R20, R0, UR5, RZ ;  /* 0x0000000500147c24 */ /* 0x000fe2000f8e02ff */
[-C--:B-1----:R-:W-:Y:S02]  /*18960*/  IADD3 R16, P3, R19, R9.reuse, RZ ;  /* 0x0000000913107210 */ /* 0x082fe40007f7e0ff */
[----:B------:R-:W-:Y:S02]  /*18970*/  LEA.HI.X.SX32 R13, R3, R4, 0x1, P2 ;  /* 0x00000004030d7211 */ /* 0x000fe400010f0eff */
[----:B------:R-:W-:-:S02]  /*18980*/  IADD3 R14, P6, R6, R9, RZ ;  /* 0x00000009060e7210 */ /* 0x000fc40007fde0ff */
[-C--:B------:R-:W-:Y:S02]  /*18990*/  IADD3 R18, P2, R22, R9.reuse, RZ ;  /* 0x0000000916127210 */ /* 0x080fe40007f5e0ff */
[-C--:B------:R-:W-:Y:S02]  /*189a0*/  LEA.HI.X.SX32 R17, R19, R4.reuse, 0x1, P3 ;  /* 0x0000000413117211 */ /* 0x080fe400018f0eff */
[-C--:B------:R-:W-:Y:S02]  /*189b0*/  LEA.HI.X.SX32 R15, R6, R4.reuse, 0x1, P6 ;  /* 0x00000004060f7211 */ /* 0x080fe400030f0eff */
[----:B------:R-:W-:Y:S02]  /*189c0*/  ISETP.LT.AND P3, PT, R7, UR13, !P0 ;  /* 0x0000000d07007c0c */ /* 0x000fe4000c761270 */
[----:B------:R-:W-:Y:S02]  /*189d0*/  LEA.HI.X.SX32 R19, R22, R4, 0x1, P2 ;  /* 0x0000000416137211 */ /* 0x000fe400010f0eff */
[----:B------:R-:W-:-:S02]  /*189e0*/  IADD3 R6, P6, R20, R9, RZ ;  /* 0x0000000914067210 */ /* 0x000fc40007fde0ff */
[----:B------:R-:W-:Y:S02]  /*189f0*/  ISETP.LT.AND P2, PT, R0, UR13, !P0 ;  /* 0x0000000d00007c0c */ /* 0x000fe4000c741270 */
[----:B------:R-:W-:Y:S02]  /*18a00*/  ISETP.LT.AND P0, PT, R11, UR13, !P0 ;  /* 0x0000000d0b007c0c */ /* 0x000fe4000c701270 */
[----:B------:R-:W-:Y:S02]  /*18a10*/  LEA.HI.X.SX32 R7, R20, R4, 0x1, P6 ;  /* 0x0000000414077211 */ /* 0x000fe400030f0eff */
[----:B------:R-:W-:Y:S02]  /*18a20*/  IADD3 R20, P6, R21, R9, RZ ;  /* 0x0000000915147210 */ /* 0x000fe40007fde0ff */
[----:B------:R-:W-:Y:S02]  /*18a30*/  PRMT R3, R5, 0x7772, RZ ;  /* 0x0000777205037816 */ /* 0x000fe400000000ff */
[----:B------:R-:W-:-:S02]  /*18a40*/  PRMT R9, R2, 0x7772, RZ ;  /* 0x0000777202097816 */ /* 0x000fc400000000ff */
[----:B------:R-:W-:Y:S02]  /*18a50*/  PRMT R11, R10, 0x7773, RZ ;  /* 0x000077730a0b7816 */ /* 0x000fe400000000ff */
[----:B------:R-:W-:Y:S01]  /*18a60*/  PRMT R23, R8, 0x7773, RZ ;  /* 0x0000777308177816 */ /* 0x000fe200000000ff */
[----:B------:R0:W-:Y:S01]  /*18a70*/  @P5 STG.E.U8 desc[UR6][R14.64], R3 ;  /* 0x000000030e005986 */ /* 0x0001e2000c101106 */
[----:B------:R-:W-:-:S03]  /*18a80*/  PRMT R5, R5, 0x7773, RZ ;  /* 0x0000777305057816 */ /* 0x000fc600000000ff */
[----:B------:R0:W-:Y:S04]  /*18a90*/  @P4 STG.E.U8 desc[UR6][R12.64], R9 ;  /* 0x000000090c004986 */ /* 0x0001e8000c101106 */
[----:B------:R0:W-:Y:S04]  /*18aa0*/  @P3 STG.E.U8 desc[UR6][R16.64], R11 ;  /* 0x0000000b10003986 */ /* 0x0001e8000c101106 */
[----:B------:R0:W-:Y:S01]  /*18ab0*/  @P2 STG.E.U8 desc[UR6][R6.64], R23 ;  /* 0x0000001706002986 */ /* 0x0001e2000c101106 */
[----:B------:R-:W-:-:S03]  /*18ac0*/  LEA.HI.X.SX32 R21, R21, R4, 0x1, P6 ;  /* 0x0000000415157211 */ /* 0x000fc600030f0eff */
[----:B------:R0:W-:Y:S01]  /*18ad0*/  @P0 STG.E.U8 desc[UR6][R18.64], R5 ;  /* 0x0000000512000986 */ /* 0x0001e2000c101106 */
[----:B------:R-:W-:Y:S01]  /*18ae0*/  PRMT R25, R2, 0x7773, RZ ;  /* 0x0000777302197816 */ /* 0x000fe200000000ff */
[----:B------:R-:W-:Y:S06]  /*18af0*/  @!P1 EXIT ;  /* 0x000000000000994d */ /* 0x000fec0003800000 */
[----:B------:R-:W-:Y:S01]  /*18b00*/  STG.E.U8 desc[UR6][R20.64], R25 ;  /* 0x0000001914007986 */ /* 0x000fe2000c101106 */
[----:B------:R-:W-:Y:S05]  /*18b10*/  EXIT ;  /* 0x000000000000794d */ /* 0x000fea0003800000 */
.L_x_3:
[----:B------:R-:W-:-:S00]  /*18b20*/  BRA `(.L_x_3) ;  /* 0xfffffffc00fc7947 */ /* 0x000fc0000383ffff */
[----:B------:R-:W-:-:S00]  /*18b30*/  NOP ;  /* 0x0000000000007918 */ /* 0x000fc00000000000 */
        /* <DEDUP_REMOVED lines=12> */
.L_x_4:


//--------------------- .nv.shared.matmul_kernel  --------------------------
	.section	.nv.shared.matmul_kernel,"aw",@nobits
	.sectionflags	@""
	.align	16
	.zero		1024


//--------------------- .nv.shared.reserved.0     --------------------------
	.section	.nv.shared.reserved.0,"aw",@nobits
	.weak		__nv_reservedSMEM_offset_0_alias
	.size		__nv_reservedSMEM_offset_0_alias, 0, 0
	.other		__nv_reservedSMEM_offset_0_alias,@"STO_CUDA_RESERVED_SHARED STV_DEFAULT"
__nv_reservedSMEM_offset_0_alias:
	.zero		0


//--------------------- .nv.constant0.matmul_kernel --------------------------
	.section	.nv.constant0.matmul_kernel,"a",@progbits
	.sectionflags	@""
	.align	4
.nv.constant0.matmul_kernel:
	.zero		608


//--------------------- SYMBOLS --------------------------

	.type		.nv.reservedSmem.offset0,@object
	.size		.nv.reservedSmem.offset0,0x4
